def matmul_kernel(
    a_ptr,
    b_ptr,
    c_ptr,
    M,
    N,
    K,
    stride_am,
    stride_ak,
    stride_bk,
    stride_bn,
    stride_cm,
    stride_cn,
    BLOCK_M: tl.constexpr,
    BLOCK_N: tl.constexpr,
    BLOCK_K: tl.constexpr,
    GROUP_M: tl.constexpr,
):
    pid = tl.program_id(axis=0)
    num_pid_m = tl.cdiv(M, BLOCK_M)
    num_pid_n = tl.cdiv(N, BLOCK_N)
    num_pid_in_group = GROUP_M * num_pid_n
    group_id = pid // num_pid_in_group
    first_pid_m = group_id * GROUP_M
    group_size_m = min(num_pid_m - first_pid_m, GROUP_M)
    pid_m = first_pid_m + ((pid % num_pid_in_group) % group_size_m)
    pid_n = (pid % num_pid_in_group) // group_size_m

    offs_am = (pid_m * BLOCK_M + tl.arange(0, BLOCK_M)) % M
    offs_bn = (pid_n * BLOCK_N + tl.arange(0, BLOCK_N)) % N
    offs_k = tl.arange(0, BLOCK_K)
    a_ptrs = a_ptr + offs_am[:, None] * stride_am + offs_k[None, :] * stride_ak
    b_ptrs = b_ptr + offs_k[:, None] * stride_bk + offs_bn[None, :] * stride_bn

    acc = tl.zeros((BLOCK_M, BLOCK_N), dtype=tl.float32)
    for kk in range(0, tl.cdiv(K, BLOCK_K)):
        a = tl.load(a_ptrs, mask=offs_k[None, :] < K - kk * BLOCK_K, other=0.0)
        b = tl.load(b_ptrs, mask=offs_k[:, None] < K - kk * BLOCK_K, other=0.0)
        acc = tl.dot(a, b, acc)
        a_ptrs += BLOCK_K * stride_ak
        b_ptrs += BLOCK_K * stride_bk

    c = acc.to(c_ptr.dtype.element_ty)
    offs_cm = pid_m * BLOCK_M + tl.arange(0, BLOCK_M)
    offs_cn = pid_n * BLOCK_N + tl.arange(0, BLOCK_N)
    c_ptrs = c_ptr + offs_cm[:, None] * stride_cm + offs_cn[None, :] * stride_cn
    mask = (offs_cm[:, None] < M) & (offs_cn[None, :] < N)
    tl.store(c_ptrs, c, mask=mask)

# config = {"BLOCK_K": 32, "BLOCK_M": 64, "BLOCK_N": 256, "GROUP_M": 8, "arch": "sm_100", "dtype": "fp32", "num_ctas": 1, "num_stages": 4, "num_warps": 4}
# arch = sm_100


// ===== COMPILED SASS (sm_100a) =====

	.target	sm_100a

	.elftype	@"ET_EXEC"


//--------------------- .note.nv.tkinfo           --------------------------
	.section	.note.nv.tkinfo,"",@"SHT_NOTE"
	.sectionflags	@"SHF_NOTE_NV_TKINFO"
	.tkinfo
        /*0018*/ 	.word	0x00000081
        /*0030*/ 	.string	""
        /*0030*/ 	.string	"ptxas-blackwell"
        /*0030*/ 	.string	"Cuda compilation tools, release 12.9, V12.9.86"
        /*0030*/ 	.string	"Build cuda_12.9.r12.9/compiler.36037853_0"
        /*0030*/ 	.string	"-v  -suppress-debug-info  -lineinfo  -arch sm_100a "



//--------------------- .note.nv.cuver            --------------------------
	.section	.note.nv.cuver,"",@"SHT_NOTE"
	.sectionflags	@"SHF_NOTE_NV_CUVER"
        /*0018*/ 	.short	0x0001
        /*001a*/ 	.short	0x0064
        /*001c*/ 	.short	0x0001
        /*001e*/ 	.short	0x0000
        /*0020*/ 	.short	0x0001
        /*0022*/ 	.short	0x0000


//--------------------- .nv.info                  --------------------------
	.section	.nv.info,"",@"SHT_CUDA_INFO"
	.align	4


	//----- nvinfo : EIATTR_REGCOUNT
	.align		4
        /*0000*/ 	.byte	0x04, 0x2f
        /*0002*/ 	.short	(.L_4 - .L_3)
	.align		4
.L_3:
        /*0004*/ 	.word	index@(matmul_kernel)
        /*0008*/ 	.word	0x000000ff


	//----- nvinfo : EIATTR_FRAME_SIZE
	.align		4
.L_4:
        /*000c*/ 	.byte	0x04, 0x11
        /*000e*/ 	.short	(.L_6 - .L_5)
	.align		4
.L_5:
        /*0010*/ 	.word	index@($__internal_2_$__cuda_sm10x_tcgen05_guardrail_trap_unallocated_columns_being_dealloced)
        /*0014*/ 	.word	0x00000008


	//----- nvinfo : EIATTR_FRAME_SIZE
	.align		4
.L_6:
        /*0018*/ 	.byte	0x04, 0x11
        /*001a*/ 	.short	(.L_8 - .L_7)
	.align		4
.L_7:
        /*001c*/ 	.word	index@($__internal_1_$__cuda_sm10x_tcgen05_guardrail_trap_phase_invalid_during_alloc)
        /*0020*/ 	.word	0x00000008


	//----- nvinfo : EIATTR_FRAME_SIZE
	.align		4
.L_8:
        /*0024*/ 	.byte	0x04, 0x11
        /*0026*/ 	.short	(.L_10 - .L_9)
	.align		4
.L_9:
        /*0028*/ 	.word	index@($__internal_0_$__cuda_sm10x_tcgen05_guardrail_trap_col_being_dealloced_not_returned_by_alloc)
        /*002c*/ 	.word	0x00000008


	//----- nvinfo : EIATTR_FRAME_SIZE
	.align		4
.L_10:
        /*0030*/ 	.byte	0x04, 0x11
        /*0032*/ 	.short	(.L_12 - .L_11)
	.align		4
.L_11:
        /*0034*/ 	.word	index@(matmul_kernel)
        /*0038*/ 	.word	0x00000008


	//----- nvinfo : EIATTR_MIN_STACK_SIZE
	.align		4
.L_12:
        /*003c*/ 	.byte	0x04, 0x12
        /*003e*/ 	.short	(.L_14 - .L_13)
	.align		4
.L_13:
        /*0040*/ 	.word	index@(matmul_kernel)
        /*0044*/ 	.word	0x00000008
.L_14:


//--------------------- .nv.info.matmul_kernel    --------------------------
	.section	.nv.info.matmul_kernel,"",@"SHT_CUDA_INFO"
	.sectionflags	@""
	.align	4


	//----- nvinfo : EIATTR_CUDA_API_VERSION
	.align		4
        /*0000*/ 	.byte	0x04, 0x37
        /*0002*/ 	.short	(.L_16 - .L_15)
.L_15:
        /*0004*/ 	.word	0x00000081


	//----- nvinfo : EIATTR_KPARAM_INFO
	.align		4
.L_16:
        /*0008*/ 	.byte	0x04, 0x17
        /*000a*/ 	.short	(.L_18 - .L_17)
.L_17:
        /*000c*/ 	.word	0x00000000
        /*0010*/ 	.short	0x000d
        /*0012*/ 	.short	0x0048
        /*0014*/ 	.byte	0x00, 0xf4, 0x21, 0x00


	//----- nvinfo : EIATTR_KPARAM_INFO
	.align		4
.L_18:
        /*0018*/ 	.byte	0x04, 0x17
        /*001a*/ 	.short	(.L_20 - .L_19)
.L_19:
        /*001c*/ 	.word	0x00000000
        /*0020*/ 	.short	0x000c
        /*0022*/ 	.short	0x0040
        /*0024*/ 	.byte	0x00, 0xf4, 0x21, 0x00


	//----- nvinfo : EIATTR_KPARAM_INFO
	.align		4
.L_20:
        /*0028*/ 	.byte	0x04, 0x17
        /*002a*/ 	.short	(.L_22 - .L_21)
.L_21:
        /*002c*/ 	.word	0x00000000
        /*0030*/ 	.short	0x000b
        /*0032*/ 	.short	0x0038
        /*0034*/ 	.byte	0x00, 0xf0, 0x11, 0x00


	//----- nvinfo : EIATTR_KPARAM_INFO
	.align		4
.L_22:
        /*0038*/ 	.byte	0x04, 0x17
        /*003a*/ 	.short	(.L_24 - .L_23)
.L_23:
        /*003c*/ 	.word	0x00000000
        /*0040*/ 	.short	0x000a
        /*0042*/ 	.short	0x0034
        /*0044*/ 	.byte	0x00, 0xf0, 0x11, 0x00


	//----- nvinfo : EIATTR_KPARAM_INFO
	.align		4
.L_24:
        /*0048*/ 	.byte	0x04, 0x17
        /*004a*/ 	.short	(.L_26 - .L_25)
.L_25:
        /*004c*/ 	.word	0x00000000
        /*0050*/ 	.short	0x0009
        /*0052*/ 	.short	0x0030
        /*0054*/ 	.byte	0x00, 0xf0, 0x11, 0x00


	//----- nvinfo : EIATTR_KPARAM_INFO
	.align		4
.L_26:
        /*0058*/ 	.byte	0x04, 0x17
        /*005a*/ 	.short	(.L_28 - .L_27)
.L_27:
        /*005c*/ 	.word	0x00000000
        /*0060*/ 	.short	0x0008
        /*0062*/ 	.short	0x002c
        /*0064*/ 	.byte	0x00, 0xf0, 0x11, 0x00


	//----- nvinfo : EIATTR_KPARAM_INFO
	.align		4
.L_28:
        /*0068*/ 	.byte	0x04, 0x17
        /*006a*/ 	.short	(.L_30 - .L_29)
.L_29:
        /*006c*/ 	.word	0x00000000
        /*0070*/ 	.short	0x0007
        /*0072*/ 	.short	0x0028
        /*0074*/ 	.byte	0x00, 0xf0, 0x11, 0x00


	//----- nvinfo : EIATTR_KPARAM_INFO
	.align		4
.L_30:
        /*0078*/ 	.byte	0x04, 0x17
        /*007a*/ 	.short	(.L_32 - .L_31)
.L_31:
        /*007c*/ 	.word	0x00000000
        /*0080*/ 	.short	0x0006
        /*0082*/ 	.short	0x0024
        /*0084*/ 	.byte	0x00, 0xf0, 0x11, 0x00


	//----- nvinfo : EIATTR_KPARAM_INFO
	.align		4
.L_32:
        /*0088*/ 	.byte	0x04, 0x17
        /*008a*/ 	.short	(.L_34 - .L_33)
.L_33:
        /*008c*/ 	.word	0x00000000
        /*0090*/ 	.short	0x0005
        /*0092*/ 	.short	0x0020
        /*0094*/ 	.byte	0x00, 0xf0, 0x11, 0x00


	//----- nvinfo : EIATTR_KPARAM_INFO
	.align		4
.L_34:
        /*0098*/ 	.byte	0x04, 0x17
        /*009a*/ 	.short	(.L_36 - .L_35)
.L_35:
        /*009c*/ 	.word	0x00000000
        /*00a0*/ 	.short	0x0004
        /*00a2*/ 	.short	0x001c
        /*00a4*/ 	.byte	0x00, 0xf0, 0x11, 0x00


	//----- nvinfo : EIATTR_KPARAM_INFO
	.align		4
.L_36:
        /*00a8*/ 	.byte	0x04, 0x17
        /*00aa*/ 	.short	(.L_38 - .L_37)
.L_37:
        /*00ac*/ 	.word	0x00000000
        /*00b0*/ 	.short	0x0003
        /*00b2*/ 	.short	0x0018
        /*00b4*/ 	.byte	0x00, 0xf0, 0x11, 0x00


	//----- nvinfo : EIATTR_KPARAM_INFO
	.align		4
.L_38:
        /*00b8*/ 	.byte	0x04, 0x17
        /*00ba*/ 	.short	(.L_40 - .L_39)
.L_39:
        /*00bc*/ 	.word	0x00000000
        /*00c0*/ 	.short	0x0002
        /*00c2*/ 	.short	0x0010
        /*00c4*/ 	.byte	0x00, 0xf4, 0x21, 0x00


	//----- nvinfo : EIATTR_KPARAM_INFO
	.align		4
.L_40:
        /*00c8*/ 	.byte	0x04, 0x17
        /*00ca*/ 	.short	(.L_42 - .L_41)
.L_41:
        /*00cc*/ 	.word	0x00000000
        /*00d0*/ 	.short	0x0001
        /*00d2*/ 	.short	0x0008
        /*00d4*/ 	.byte	0x00, 0xf4, 0x21, 0x00


	//----- nvinfo : EIATTR_KPARAM_INFO
	.align		4
.L_42:
        /*00d8*/ 	.byte	0x04, 0x17
        /*00da*/ 	.short	(.L_44 - .L_43)
.L_43:
        /*00dc*/ 	.word	0x00000000
        /*00e0*/ 	.short	0x0000
        /*00e2*/ 	.short	0x0000
        /*00e4*/ 	.byte	0x00, 0xf4, 0x21, 0x00


	//----- nvinfo : EIATTR_AT_ENTRY_FRAGMENTS
	.align		4
.L_44:
        /*00e8*/ 	.byte	0x04, 0x4f
        /*00ea*/ 	.short	(.L_46 - .L_45)


	//   ....[0]....
.L_45:
        /*00ec*/ 	.word	0x00000004


	//----- nvinfo : EIATTR_RESERVED_SMEM_USED
	.align		4
.L_46:
        /*00f0*/ 	.byte	0x01, 0x41
	.zero		2


	//----- nvinfo : EIATTR_SPARSE_MMA_MASK
	.align		4
        /*00f4*/ 	.byte	0x03, 0x50
        /*00f6*/ 	.short	0x0000


	//----- nvinfo : EIATTR_TCGEN05_1CTA_USED
	.align		4
        /*00f8*/ 	.byte	0x01, 0x51
	.zero		2


	//----- nvinfo : EIATTR_MAXREG_COUNT
	.align		4
        /*00fc*/ 	.byte	0x03, 0x1b
        /*00fe*/ 	.short	0x00ff


	//----- nvinfo : EIATTR_NUM_BARRIERS
	.align		4
        /*0100*/ 	.byte	0x02, 0x4c
        /*0102*/ 	.byte	0x01
	.zero		1


	//----- nvinfo : EIATTR_ANNOTATIONS
	.align		4
        /*0104*/ 	.byte	0x04, 0x55
        /*0106*/ 	.short	(.L_48 - .L_47)


	//   ....[0]....
.L_47:
        /*0108*/ 	.word	0x00000001
        /*010c*/ 	.byte	0xb0, 0x0a, 0x00, 0x00, 0x01, 0x00, 0x00, 0x00, 0x70, 0x38, 0x00, 0x00, 0x01, 0x00, 0x00, 0x00
        /*011c*/ 	.byte	0xe0, 0x98, 0x00, 0x00, 0x01, 0x00, 0x00, 0x00, 0xe0, 0xc9, 0x00, 0x00


	//----- nvinfo : EIATTR_INT_WARP_WIDE_INSTR_OFFSETS
	.align		4
.L_48:
        /*0128*/ 	.byte	0x04, 0x31
        /*012a*/ 	.short	(.L_50 - .L_49)


	//   ....[0]....
.L_49:
        /*012c*/ 	.word	0x00004320


	//   ....[1]....
        /*0130*/ 	.word	0x00004340


	//   ....[2]....
        /*0134*/ 	.word	0x00004470


	//   ....[3]....
        /*0138*/ 	.word	0x00011250


	//   ....[4]....
        /*013c*/ 	.word	0x000112a0


	//----- nvinfo : EIATTR_COOP_GROUP_MASK_REGIDS
	.align		4
.L_50:
        /*0140*/ 	.byte	0x04, 0x29
        /*0142*/ 	.short	(.L_52 - .L_51)


	//   ....[0]....
.L_51:
        /*0144*/ 	.word	0xffffffff


	//   ....[1]....
        /*0148*/ 	.word	0xffffffff


	//   ....[2]....
        /*014c*/ 	.word	0xffffffff


	//   ....[3]....
        /*0150*/ 	.word	0xffffffff


	//----- nvinfo : EIATTR_COOP_GROUP_INSTR_OFFSETS
	.align		4
.L_52:
        /*0154*/ 	.byte	0x04, 0x28
        /*0156*/ 	.short	(.L_54 - .L_53)


	//   ....[0]....
.L_53:
        /*0158*/ 	.word	0x00000070


	//   ....[1]....
        /*015c*/ 	.word	0x00000330


	//   ....[2]....
        /*0160*/ 	.word	0x000110e0


	//   ....[3]....
        /*0164*/ 	.word	0x00011350


	//----- nvinfo : EIATTR_VRC_CTA_INIT_COUNT
	.align		4
.L_54:
        /*0168*/ 	.byte	0x02, 0x4a
        /*016a*/ 	.byte	0x80
	.zero		1


	//----- nvinfo : EIATTR_MBARRIER_INSTR_OFFSETS
	.align		4
        /*016c*/ 	.byte	0x04, 0x39
        /*016e*/ 	.short	(.L_56 - .L_55)


	//   ....[0]....
.L_55:
        /*0170*/ 	.word	0x00004590
        /*0174*/ 	.word	0x000000ff
        /*0178*/ 	.word	0x00000000
        /*017c*/ 	.short	0x0100
        /*017e*/ 	.byte	0x0e
	.zero		1


	//   ....[1]....
        /*0180*/ 	.word	0x000046b0
        /*0184*/ 	.word	0x000000ff
        /*0188*/ 	.word	0x00028008
        /*018c*/ 	.short	0x0100
        /*018e*/ 	.byte	0x0c
	.zero		1


	//   ....[2]....
        /*0190*/ 	.word	0x0000b190
        /*0194*/ 	.word	0x000000ff
        /*0198*/ 	.word	0x00000000
        /*019c*/ 	.short	0x010a
        /*019e*/ 	.byte	0x1a
	.zero		1


	//   ....[3]....
        /*01a0*/ 	.word	0x0000cc60
        /*01a4*/ 	.word	0x000000ff
        /*01a8*/ 	.word	0x00000000
        /*01ac*/ 	.short	0x010a
        /*01ae*/ 	.byte	0x0e
	.zero		1


	//   ....[4]....
        /*01b0*/ 	.word	0x0000ce00
        /*01b4*/ 	.word	0x000000ff
        /*01b8*/ 	.word	0x00028000
        /*01bc*/ 	.short	0x0108
        /*01be*/ 	.byte	0x0c
	.zero		1


	//   ....[5]....
        /*01c0*/ 	.word	0x0000ce90
        /*01c4*/ 	.word	0x000000ff
        /*01c8*/ 	.word	0x00028008
        /*01cc*/ 	.short	0x0108
        /*01ce*/ 	.byte	0x0c
	.zero		1


	//   ....[6]....
        /*01d0*/ 	.word	0x00011370
        /*01d4*/ 	.word	0x000000ff
        /*01d8*/ 	.word	0x00000000
        /*01dc*/ 	.short	0x010a
        /*01de*/ 	.byte	0x1a
	.zero		1


	//   ....[7]....
        /*01e0*/ 	.word	0x000113a0
        /*01e4*/ 	.word	0x000000ff
        /*01e8*/ 	.word	0x00000000
        /*01ec*/ 	.short	0x010a
        /*01ee*/ 	.byte	0x0e
	.zero		1


	//----- nvinfo : EIATTR_NUM_MBARRIERS
	.align		4
.L_56:
        /*01f0*/ 	.byte	0x03, 0x38
        /*01f2*/ 	.short	0x0002


	//----- nvinfo : EIATTR_EXIT_INSTR_OFFSETS
	.align		4
        /*01f4*/ 	.byte	0x04, 0x1c
        /*01f6*/ 	.short	(.L_58 - .L_57)


	//   ....[0]....
.L_57:
        /*01f8*/ 	.word	0x00011360


	//----- nvinfo : EIATTR_REQNTID
	.align		4
.L_58:
        /*01fc*/ 	.byte	0x04, 0x10
        /*01fe*/ 	.short	(.L_60 - .L_59)
.L_59:
        /*0200*/ 	.word	0x00000080
        /*0204*/ 	.word	0x00000001
        /*0208*/ 	.word	0x00000001


	//----- nvinfo : EIATTR_CRS_STACK_SIZE
	.align		4
.L_60:
        /*020c*/ 	.byte	0x04, 0x1e
        /*020e*/ 	.short	(.L_62 - .L_61)
.L_61:
        /*0210*/ 	.word	0x00000000


	//----- nvinfo : EIATTR_CBANK_PARAM_SIZE
	.align		4
.L_62:
        /*0214*/ 	.byte	0x03, 0x19
        /*0216*/ 	.short	0x0050


	//----- nvinfo : EIATTR_PARAM_CBANK
	.align		4
        /*0218*/ 	.byte	0x04, 0x0a
        /*021a*/ 	.short	(.L_64 - .L_63)
	.align		4
.L_63:
        /*021c*/ 	.word	index@(.nv.constant0.matmul_kernel)
        /*0220*/ 	.short	0x0380
        /*0222*/ 	.short	0x0050


	//----- nvinfo : EIATTR_SW_WAR
	.align		4
.L_64:
        /*0224*/ 	.byte	0x04, 0x36
        /*0226*/ 	.short	(.L_66 - .L_65)
.L_65:
        /*0228*/ 	.word	0x00000008
.L_66:


//--------------------- .nv.compat                --------------------------
	.section	.nv.compat,"",@"SHT_CUDA_COMPAT_INFO"
	.align	4
        /*0000*/ 	.byte	0x02, 0x02, 0x02, 0x00, 0x02, 0x05, 0x05, 0x00, 0x02, 0x03, 0x00, 0x00, 0x02, 0x06, 0x01, 0x00


//--------------------- .nv.callgraph             --------------------------
	.section	.nv.callgraph,"",@"SHT_CUDA_CALLGRAPH"
	.align	4
	.sectionentsize	8
	.align		4
        /*0000*/ 	.word	0x00000000
	.align		4
        /*0004*/ 	.word	0xffffffff
	.align		4
        /*0008*/ 	.word	0x00000000
	.align		4
        /*000c*/ 	.word	0xfffffffe
	.align		4
        /*0010*/ 	.word	0x00000000
	.align		4
        /*0014*/ 	.word	0xfffffffd
	.align		4
        /*0018*/ 	.word	0x00000000
	.align		4
        /*001c*/ 	.word	0xfffffffc


//--------------------- .text.matmul_kernel       --------------------------
	.section	.text.matmul_kernel,"ax",@progbits
	.align	128
        .global         matmul_kernel
        .type           matmul_kernel,@function
        .size           matmul_kernel,(.L_x_20 - matmul_kernel)
        .other          matmul_kernel,@"STO_CUDA_ENTRY STV_DEFAULT"
matmul_kernel:
.text.matmul_kernel:
[----:B------:R-:W1:Y:S01]  /*0000*/  LDC R1, c[0x0][0x37c] ;  /* 0x0000df00ff017b82 */ /* 0x000e620000000800 */
[----:B------:R-:W2:Y:S01]  /*0010*/  S2R R0, SR_TID.X ;  /* 0x0000000000007919 */ /* 0x000ea20000002100 */
[----:B-1----:R-:W-:Y:S01]  /*0020*/  VIADD R1, R1, 0xfffffff8 ;  /* 0xfffffff801017836 */ /* 0x002fe20000000000 */
[----:B--2---:R-:W-:-:S13]  /*0030*/  ISETP.GE.U32.AND P0, PT, R0, 0x20, PT ;  /* 0x000000200000780c */ /* 0x004fda0003f06070 */
[----:B------:R-:W-:Y:S02]  /*0040*/  VOTEU.ANY UP0, P0 ;  /* 0x0000000000ff7886 */ /* 0x000fe40000000100 */
[----:B------:R-:W-:Y:S05]  /*0050*/  BRA.U UP0, `(.L_x_0) ;  /* 0x0000000100b87547 */ /* 0x000fea000b800000 */
[----:B------:R-:W1:Y:S01]  /*0060*/  S2UR UR6, SR_CgaCtaId ;  /* 0x00000000000679c3 */ /* 0x000e620000008800 */
[----:B------:R-:W-:Y:S01]  /*0070*/  NOP ;  /* 0x0000000000007918 */ /* 0x000fe20000000000 */
[----:B------:R-:W-:Y:S02]  /*0080*/  UMOV UR4, 0x40 ;  /* 0x0000004000047882 */ /* 0x000fe40000000000 */
[----:B-1----:R-:W-:-:S09]  /*0090*/  ULEA UR4, UR6, UR4, 0x18 ;  /* 0x0000000406047291 */ /* 0x002fd2000f8ec0ff */
[----:B------:R-:W1:Y:S01]  /*00a0*/  LDS.U8 R0, [UR4] ;  /* 0x00000004ff007984 */ /* 0x000e620008000000 */
[----:B------:R-:W-:Y:S02]  /*00b0*/  UMOV UR4, 0x400 ;  /* 0x0000040000047882 */ /* 0x000fe40000000000 */
[----:B------:R-:W-:Y:S01]  /*00c0*/  ULEA UR4, UR6, UR4, 0x18 ;  /* 0x0000000406047291 */ /* 0x000fe2000f8ec0ff */
[----:B-1----:R-:W-:-:S13]  /*00d0*/  ISETP.NE.AND P0, PT, R0, RZ, PT ;  /* 0x000000ff0000720c */ /* 0x002fda0003f05270 */
[----:B------:R-:W-:Y:S05]  /*00e0*/  @P0 BRA `(.L_x_1) ;  /* 0x00000000007c0947 */ /* 0x000fea0003800000 */
[----:B------:R-:W-:-:S13]  /*00f0*/  ELECT P0, URZ, PT ;  /* 0x0000000000ff782f */ /* 0x000fda0003800000 */
[----:B------:R-:W-:Y:S05]  /*0100*/  @!P0 BRA `(.L_x_2) ;  /* 0x0000000000848947 */ /* 0x000fea0003800000 */
[----:B------:R-:W-:Y:S01]  /*0110*/  UMOV UR5, 0x8 ;  /* 0x0000000800057882 */ /* 0x000fe20000000000 */
[----:B------:R-:W-:Y:S02]  /*0120*/  IMAD.MOV.U32 R4, RZ, RZ, 0x1 ;  /* 0x00000001ff047424 */ /* 0x000fe400078e00ff */
[----:B------:R-:W-:Y:S02]  /*0130*/  IMAD.MOV.U32 R5, RZ, RZ, 0xff ;  /* 0x000000ffff057424 */ /* 0x000fe400078e00ff */
[----:B------:R-:W-:Y:S04]  /*0140*/  DEPBAR.LE SB1, 0x36 ;  /* 0x00009d800000791a */ /* 0x000fe80000000000 */
[----:B------:R-:W1:Y:S02]  /*0150*/  UTCATOMSWS.FIND_AND_SET.ALIGN UP1, UR5, UR5 ;  /* 0x00000005000575e3 */ /* 0x000e640008020800 */
[----:B-1----:R-:W-:-:S04]  /*0160*/  PLOP3.LUT P0, PT, PT, PT, UP1, 0x80, 0x8 ;  /* 0x000000000008781c */ /* 0x002fc80003f0f018 */
[----:B------:R-:W-:-:S04]  /*0170*/  SEL R0, RZ, 0xffffffff, !P0 ;  /* 0xffffffffff007807 */ /* 0x000fc80004000000 */
[----:B------:R-:W-:Y:S01]  /*0180*/  ISETP.NE.AND P0, PT, R0, RZ, PT ;  /* 0x000000ff0000720c */ /* 0x000fe20003f05270 */
[----:B------:R-:W-:-:S12]  /*0190*/  IMAD.U32 R0, RZ, RZ, UR5 ;  /* 0x00000005ff007e24 */ /* 0x000fd8000f8e00ff */
[----:B------:R-:W-:Y:S05]  /*01a0*/  @P0 BRA `(.L_x_3) ;  /* 0x0000000000240947 */ /* 0x000fea0003800000 */
.L_x_4:
[----:B------:R-:W-:Y:S05]  /*01b0*/  NANOSLEEP 0x64 ;  /* 0x000000640000795d */ /* 0x000fea0003800000 */
[----:B------:R-:W-:-:S05]  /*01c0*/  UMOV UR5, 0x8 ;  /* 0x0000000800057882 */ /* 0x000fca0000000000 */
[----:B------:R-:W-:Y:S04]  /*01d0*/  DEPBAR.LE SB1, 0x36 ;  /* 0x00009d800000791a */ /* 0x000fe80000000000 */
[----:B------:R-:W1:Y:S02]  /*01e0*/  UTCATOMSWS.FIND_AND_SET.ALIGN UP1, UR5, UR5 ;  /* 0x00000005000575e3 */ /* 0x000e640008020800 */
[----:B-1----:R-:W-:-:S04]  /*01f0*/  PLOP3.LUT P0, PT, PT, PT, UP1, 0x80, 0x8 ;  /* 0x000000000008781c */ /* 0x002fc80003f0f018 */
[----:B------:R-:W-:-:S04]  /*0200*/  SEL R0, RZ, 0xffffffff, !P0 ;  /* 0xffffffffff007807 */ /* 0x000fc80004000000 */
[----:B------:R-:W-:Y:S01]  /*0210*/  ISETP.NE.AND P0, PT, R0, RZ, PT ;  /* 0x000000ff0000720c */ /* 0x000fe20003f05270 */
[----:B------:R-:W-:-:S12]  /*0220*/  IMAD.U32 R0, RZ, RZ, UR5 ;  /* 0x00000005ff007e24 */ /* 0x000fd8000f8e00ff */
[----:B------:R-:W-:Y:S05]  /*0230*/  @!P0 BRA `(.L_x_4) ;  /* 0xfffffffc00dc8947 */ /* 0x000fea000383ffff */
.L_x_3:
[C---:B------:R-:W-:Y:S01]  /*0240*/  VIADD R3, R0.reuse, 0x10 ;  /* 0x0000001000037836 */ /* 0x040fe20000000000 */
[----:B------:R-:W-:Y:S01]  /*0250*/  UMOV UR5, 0x50 ;  /* 0x0000005000057882 */ /* 0x000fe20000000000 */
[----:B------:R-:W-:Y:S01]  /*0260*/  SHF.L.U32 R2, R5, R0, RZ ;  /* 0x0000000005027219 */ /* 0x000fe200000006ff */
[----:B------:R-:W-:Y:S01]  /*0270*/  ULEA UR5, UR6, UR5, 0x18 ;  /* 0x0000000506057291 */ /* 0x000fe2000f8ec0ff */
[----:B------:R-:W-:Y:S01]  /*0280*/  IMAD.SHL.U32 R0, R0, 0x20, RZ ;  /* 0x0000002000007824 */ /* 0x000fe200078e00ff */
[----:B------:R-:W-:-:S04]  /*0290*/  SHF.L.U32 R3, R4, R3, RZ ;  /* 0x0000000304037219 */ /* 0x000fc800000006ff */
[----:B------:R-:W-:-:S05]  /*02a0*/  LOP3.LUT R2, R3, R2, RZ, 0xfc, !PT ;  /* 0x0000000203027212 */ /* 0x000fca00078efcff */
[----:B------:R1:W-:Y:S04]  /*02b0*/  ATOMS.OR RZ, [UR5], R2 ;  /* 0x00000002ffff798c */ /* 0x0003e8000b000005 */
[----:B------:R1:W-:Y:S01]  /*02c0*/  STS [UR4], R0 ;  /* 0x00000000ff007988 */ /* 0x0003e20008000804 */
[----:B------:R-:W-:Y:S05]  /*02d0*/  BRA `(.L_x_2) ;  /* 0x0000000000107947 */ /* 0x000fea0003800000 */
.L_x_1:
[----:B------:R-:W-:Y:S01]  /*02e0*/  IMAD.MOV.U32 R0, RZ, RZ, -0x1 ;  /* 0xffffffffff007424 */ /* 0x000fe200078e00ff */
[----:B------:R-:W-:-:S04]  /*02f0*/  MOV R2, 0x320 ;  /* 0x0000032000027802 */ /* 0x000fc80000000f00 */
[----:B------:R1:W-:Y:S03]  /*0300*/  STS [UR4], R0 ;  /* 0x00000000ff007988 */ /* 0x0003e60008000804 */
[----:B-1----:R-:W-:Y:S05]  /*0310*/  CALL.REL.NOINC `($__internal_1_$__cuda_sm10x_tcgen05_guardrail_trap_phase_invalid_during_alloc) ;  /* 0x0000011000387944 */ /* 0x002fea0003c00000 */
.L_x_2:
[----:B------:R-:W-:Y:S05]  /*0320*/  WARPSYNC.ALL ;  /* 0x0000000000007948 */ /* 0x000fea0003800000 */
[----:B------:R-:W-:Y:S01]  /*0330*/  NOP ;  /* 0x0000000000007918 */ /* 0x000fe20000000000 */
.L_x_0:
[----:B------:R-:W2:Y:S01]  /*0340*/  LDC.64 R34, c[0x0][0x398] ;  /* 0x0000e600ff227b82 */ /* 0x000ea20000000a00 */
[----:B------:R-:W3:Y:S01]  /*0350*/  S2R R5, SR_CTAID.X ;  /* 0x0000000000057919 */ /* 0x000ee20000002500 */
[----:B------:R-:W4:Y:S01]  /*0360*/  LDCU UR7, c[0x0][0x3a0] ;  /* 0x00007400ff0777ac */ /* 0x000f220008000800 */
[----:B------:R-:W5:Y:S01]  /*0370*/  S2R R43, SR_TID.X ;  /* 0x00000000002b7919 */ /* 0x000f620000002100 */
[----:B------:R-:W1:Y:S04]  /*0380*/  LDCU.64 UR26, c[0x0][0x3a8] ;  /* 0x00007500ff1a77ac */ /* 0x000e680008000a00 */
[----:B------:R-:W1:Y:S01]  /*0390*/  S2UR UR5, SR_CgaCtaId ;  /* 0x00000000000579c3 */ /* 0x000e620000008800 */
[----:B------:R-:W-:Y:S01]  /*03a0*/  UMOV UR12, 0x400 ;  /* 0x00000400000c7882 */ /* 0x000fe20000000000 */
[----:B------:R-:W1:Y:S01]  /*03b0*/  LDCU.128 UR8, c[0x0][0x380] ;  /* 0x00007000ff0877ac */ /* 0x000e620008000c00 */
[----:B------:R-:W1:Y:S01]  /*03c0*/  LDCU UR17, c[0x0][0x3b0] ;  /* 0x00007600ff1177ac */ /* 0x000e620008000800 */
[----:B------:R-:W-:Y:S01]  /*03d0*/  UMOV UR15, 0x1 ;  /* 0x00000001000f7882 */ /* 0x000fe20000000000 */
[----:B----4-:R-:W-:Y:S01]  /*03e0*/  UIADD3 UR6, UPT, UPT, UR7, 0x1f, URZ ;  /* 0x0000001f07067890 */ /* 0x010fe2000fffe0ff */
[----:B------:R-:W4:Y:S01]  /*03f0*/  LDCU.64 UR24, c[0x0][0x358] ;  /* 0x00006b00ff1877ac */ /* 0x000f220008000a00 */
[----:B-12---:R-:W-:Y:S01]  /*0400*/  VIADD R0, R35, 0xff ;  /* 0x000000ff23007836 */ /* 0x006fe20000000000 */
[----:B------:R-:W-:Y:S01]  /*0410*/  IABS R12, R34 ;  /* 0x00000022000c7213 */ /* 0x000fe20000000000 */
[----:B------:R-:W-:Y:S01]  /*0420*/  UISETP.GT.AND UP1, UPT, UR6, 0x1f, UPT ;  /* 0x0000001f0600788c */ /* 0x000fe2000bf24270 */
[----:B------:R-:W-:-:S02]  /*0430*/  IMAD.U32 R66, RZ, RZ, UR26 ;  /* 0x0000001aff427e24 */ /* 0x000fc4000f8e00ff */
[----:B------:R-:W-:Y:S01]  /*0440*/  SHF.R.S32.HI R3, RZ, 0x1f, R0 ;  /* 0x0000001fff037819 */ /* 0x000fe20000011400 */
[----:B------:R-:W-:Y:S02]  /*0450*/  USEL UR4, URZ, 0x4, !UP1 ;  /* 0x00000004ff047887 */ /* 0x000fe4000c800000 */
[----:B------:R-:W-:Y:S01]  /*0460*/  ULEA UR12, UR5, UR12, 0x18 ;  /* 0x0000000c050c7291 */ /* 0x000fe2000f8ec0ff */
[----:B------:R-:W-:Y:S02]  /*0470*/  LEA.HI R3, R3, R0, RZ, 0x8 ;  /* 0x0000000003037211 */ /* 0x000fe400078f40ff */
[----:B---3--:R-:W-:Y:S01]  /*0480*/  IABS R8, R5 ;  /* 0x0000000500087213 */ /* 0x008fe20000000000 */
[----:B------:R-:W-:Y:S01]  /*0490*/  UIADD3 UR14, UPT, UPT, UR12, 0x28000, URZ ;  /* 0x000280000c0e7890 */ /* 0x000fe2000fffe0ff */
[----:B------:R-:W-:Y:S01]  /*04a0*/  SHF.R.S32.HI R3, RZ, 0x8, R3 ;  /* 0x00000008ff037819 */ /* 0x000fe20000011403 */
[----:B-----5:R-:W-:-:S04]  /*04b0*/  IMAD.SHL.U32 R13, R43, 0x10, RZ ;  /* 0x000000102b0d7824 */ /* 0x020fc800078e00ff */
[----:B------:R-:W-:-:S05]  /*04c0*/  IMAD.SHL.U32 R4, R3, 0x8, RZ ;  /* 0x0000000803047824 */ /* 0x000fca00078e00ff */
[-C--:B------:R-:W-:Y:S02]  /*04d0*/  IABS R7, R4.reuse ;  /* 0x0000000400077213 */ /* 0x080fe40000000000 */
[----:B------:R-:W-:Y:S02]  /*04e0*/  IABS R10, R4 ;  /* 0x00000004000a7213 */ /* 0x000fe40000000000 */
[----:B------:R-:W1:Y:S08]  /*04f0*/  I2F.RP R0, R7 ;  /* 0x0000000700007306 */ /* 0x000e700000209400 */
[----:B-1----:R-:W1:Y:S02]  /*0500*/  MUFU.RCP R0, R0 ;  /* 0x0000000000007308 */ /* 0x002e640000001000 */
[----:B-1----:R-:W-:-:S02]  /*0510*/  VIADD R2, R0, 0xffffffe ;  /* 0x0ffffffe00027836 */ /* 0x002fc40000000000 */
[----:B------:R-:W-:-:S04]  /*0520*/  IMAD.MOV R0, RZ, RZ, -R10 ;  /* 0x000000ffff007224 */ /* 0x000fc800078e0a0a */
[----:B------:R1:W2:Y:S02]  /*0530*/  F2I.FTZ.U32.TRUNC.NTZ R3, R2 ;  /* 0x0000000200037305 */ /* 0x0002a4000021f000 */
[----:B-1----:R-:W-:Y:S02]  /*0540*/  IMAD.MOV.U32 R2, RZ, RZ, RZ ;  /* 0x000000ffff027224 */ /* 0x002fe400078e00ff */
[----:B--2---:R-:W-:-:S04]  /*0550*/  IMAD.MOV R6, RZ, RZ, -R3 ;  /* 0x000000ffff067224 */ /* 0x004fc800078e0a03 */
[----:B------:R-:W-:Y:S02]  /*0560*/  IMAD R9, R6, R7, RZ ;  /* 0x0000000706097224 */ /* 0x000fe400078e02ff */
[----:B------:R-:W-:Y:S02]  /*0570*/  IMAD.MOV.U32 R6, RZ, RZ, R8 ;  /* 0x000000ffff067224 */ /* 0x000fe400078e0008 */
[----:B------:R-:W-:-:S06]  /*0580*/  IMAD.HI.U32 R3, R3, R9, R2 ;  /* 0x0000000903037227 */ /* 0x000fcc00078e0002 */
[----:B------:R-:W-:-:S04]  /*0590*/  IMAD.HI.U32 R3, R3, R6, RZ ;  /* 0x0000000603037227 */ /* 0x000fc800078e00ff */
[----:B------:R-:W-:Y:S01]  /*05a0*/  IMAD R0, R3, R0, R6 ;  /* 0x0000000003007224 */ /* 0x000fe200078e0206 */
[----:B------:R-:W-:Y:S04]  /*05b0*/  BAR.SYNC.DEFER_BLOCKING 0x0 ;  /* 0x0000000000007b1d */ /* 0x000fe80000010000 */
[----:B------:R-:W-:-:S13]  /*05c0*/  ISETP.GT.U32.AND P1, PT, R7, R0, PT ;  /* 0x000000000700720c */ /* 0x000fda0003f24070 */
[----:B------:R-:W-:Y:S02]  /*05d0*/  @!P1 IMAD.IADD R0, R0, 0x1, -R7 ;  /* 0x0000000100009824 */ /* 0x000fe400078e0a07 */
[----:B------:R-:W-:Y:S01]  /*05e0*/  @!P1 VIADD R3, R3, 0x1 ;  /* 0x0000000103039836 */ /* 0x000fe20000000000 */
[----:B------:R-:W-:Y:S02]  /*05f0*/  ISETP.NE.AND P1, PT, R4, RZ, PT ;  /* 0x000000ff0400720c */ /* 0x000fe40003f25270 */
[----:B------:R-:W-:Y:S02]  /*0600*/  ISETP.GE.U32.AND P0, PT, R0, R7, PT ;  /* 0x000000070000720c */ /* 0x000fe40003f06070 */
[----:B------:R-:W-:-:S04]  /*0610*/  LOP3.LUT R0, R5, R4, RZ, 0x3c, !PT ;  /* 0x0000000405007212 */ /* 0x000fc800078e3cff */
[----:B------:R-:W-:Y:S01]  /*0620*/  ISETP.GE.AND P2, PT, R0, RZ, PT ;  /* 0x000000ff0000720c */ /* 0x000fe20003f46270 */
[----:B------:R-:W-:-:S06]  /*0630*/  VIADD R0, R34, 0x3f ;  /* 0x0000003f22007836 */ /* 0x000fcc0000000000 */
[----:B------:R-:W-:-:S04]  /*0640*/  @P0 VIADD R3, R3, 0x1 ;  /* 0x0000000103030836 */ /* 0x000fc80000000000 */
[----:B------:R-:W-:Y:S01]  /*0650*/  IMAD.MOV.U32 R2, RZ, RZ, R3 ;  /* 0x000000ffff027224 */ /* 0x000fe200078e0003 */
[----:B------:R-:W-:-:S03]  /*0660*/  SHF.R.S32.HI R3, RZ, 0x1f, R0 ;  /* 0x0000001fff037819 */ /* 0x000fc60000011400 */
[----:B------:R-:W-:Y:S01]  /*0670*/  @!P2 IMAD.MOV R2, RZ, RZ, -R2 ;  /* 0x000000ffff02a224 */ /* 0x000fe200078e0a02 */
[----:B------:R-:W-:Y:S02]  /*0680*/  @!P1 LOP3.LUT R2, RZ, R4, RZ, 0x33, !PT ;  /* 0x00000004ff029212 */ /* 0x000fe400078e33ff */
[----:B------:R-:W-:-:S03]  /*0690*/  LEA.HI R3, R3, R0, RZ, 0x6 ;  /* 0x0000000003037211 */ /* 0x000fc600078f30ff */
[----:B------:R-:W-:Y:S02]  /*06a0*/  IMAD.SHL.U32 R8, R2, 0x8, RZ ;  /* 0x0000000802087824 */ /* 0x000fe400078e00ff */
[----:B------:R-:W-:-:S03]  /*06b0*/  IMAD.MOV R2, RZ, RZ, -R2 ;  /* 0x000000ffff027224 */ /* 0x000fc600078e0a02 */
[----:B------:R-:W-:Y:S01]  /*06c0*/  LEA.HI.SX32 R3, R3, -R8, 0x1a ;  /* 0x8000000803037211 */ /* 0x000fe200078fd2ff */
[----:B------:R-:W-:Y:S02]  /*06d0*/  IMAD R10, R4, R2, R5 ;  /* 0x00000002040a7224 */ /* 0x000fe400078e0205 */
[----:B------:R-:W-:Y:S01]  /*06e0*/  IMAD.MOV.U32 R2, RZ, RZ, RZ ;  /* 0x000000ffff027224 */ /* 0x000fe200078e00ff */
[----:B------:R-:W-:Y:S02]  /*06f0*/  VIMNMX R9, PT, PT, R3, 0x8, PT ;  /* 0x0000000803097848 */ /* 0x000fe40003fe0100 */
[----:B------:R-:W-:Y:S02]  /*0700*/  IABS R4, R10 ;  /* 0x0000000a00047213 */ /* 0x000fe40000000000 */
[----:B------:R-:W-:-:S04]  /*0710*/  IABS R7, R9 ;  /* 0x0000000900077213 */ /* 0x000fc80000000000 */
[----:B------:R-:W1:Y:S08]  /*0720*/  I2F.RP R0, R7 ;  /* 0x0000000700007306 */ /* 0x000e700000209400 */
[----:B-1----:R-:W1:Y:S02]  /*0730*/  MUFU.RCP R0, R0 ;  /* 0x0000000000007308 */ /* 0x002e640000001000 */
[----:B-1----:R-:W-:-:S06]  /*0740*/  VIADD R3, R0, 0xffffffe ;  /* 0x0ffffffe00037836 */ /* 0x002fcc0000000000 */
[----:B------:R-:W1:Y:S02]  /*0750*/  F2I.FTZ.U32.TRUNC.NTZ R3, R3 ;  /* 0x0000000300037305 */ /* 0x000e64000021f000 */
[----:B-1----:R-:W-:-:S04]  /*0760*/  IMAD.MOV R6, RZ, RZ, -R3 ;  /* 0x000000ffff067224 */ /* 0x002fc800078e0a03 */
[----:B------:R-:W-:Y:S01]  /*0770*/  IMAD R5, R6, R7, RZ ;  /* 0x0000000706057224 */ /* 0x000fe200078e02ff */
[----:B------:R-:W-:-:S03]  /*0780*/  IABS R6, R9 ;  /* 0x0000000900067213 */ /* 0x000fc60000000000 */
[----:B------:R-:W-:Y:S01]  /*0790*/  IMAD.HI.U32 R2, R3, R5, R2 ;  /* 0x0000000503027227 */ /* 0x000fe200078e0002 */
[----:B------:R-:W-:-:S03]  /*07a0*/  IABS R5, R35 ;  /* 0x0000002300057213 */ /* 0x000fc60000000000 */
[----:B------:R-:W-:Y:S02]  /*07b0*/  IMAD.MOV.U32 R3, RZ, RZ, R4 ;  /* 0x000000ffff037224 */ /* 0x000fe400078e0004 */
[----:B------:R-:W-:Y:S01]  /*07c0*/  IMAD.MOV R0, RZ, RZ, -R6 ;  /* 0x000000ffff007224 */ /* 0x000fe200078e0a06 */
[----:B------:R-:W1:Y:S01]  /*07d0*/  I2F.RP R4, R12 ;  /* 0x0000000c00047306 */ /* 0x000e620000209400 */
[----:B------:R-:W-:-:S04]  /*07e0*/  IMAD.HI.U32 R2, R2, R3, RZ ;  /* 0x0000000302027227 */ /* 0x000fc800078e00ff */
[----:B------:R-:W-:-:S03]  /*07f0*/  IMAD R0, R2, R0, R3 ;  /* 0x0000000002007224 */ /* 0x000fc600078e0203 */
[----:B------:R-:W2:Y:S02]  /*0800*/  I2F.RP R6, R5 ;  /* 0x0000000500067306 */ /* 0x000ea40000209400 */
[----:B------:R-:W-:-:S06]  /*0810*/  ISETP.GT.U32.AND P1, PT, R7, R0, PT ;  /* 0x000000000700720c */ /* 0x000fcc0003f24070 */
[----:B-1----:R-:W1:Y:S07]  /*0820*/  MUFU.RCP R4, R4 ;  /* 0x0000000400047308 */ /* 0x002e6e0000001000 */
[----:B------:R-:W-:Y:S01]  /*0830*/  @!P1 IMAD.IADD R0, R0, 0x1, -R7 ;  /* 0x0000000100009824 */ /* 0x000fe200078e0a07 */
[----:B--2---:R-:W2:Y:S01]  /*0840*/  MUFU.RCP R6, R6 ;  /* 0x0000000600067308 */ /* 0x004ea20000001000 */
[----:B------:R-:W-:Y:S01]  /*0850*/  @!P1 VIADD R2, R2, 0x1 ;  /* 0x0000000102029836 */ /* 0x000fe20000000000 */
[----:B------:R-:W-:-:S02]  /*0860*/  ISETP.NE.AND P1, PT, R9, RZ, PT ;  /* 0x000000ff0900720c */ /* 0x000fc40003f25270 */
[----:B------:R-:W-:Y:S02]  /*0870*/  ISETP.GE.U32.AND P0, PT, R0, R7, PT ;  /* 0x000000070000720c */ /* 0x000fe40003f06070 */
[----:B------:R-:W-:Y:S01]  /*0880*/  LOP3.LUT R0, R10, R9, RZ, 0x3c, !PT ;  /* 0x000000090a007212 */ /* 0x000fe200078e3cff */
[----:B-1----:R-:W-:-:S03]  /*0890*/  VIADD R3, R4, 0xffffffe ;  /* 0x0ffffffe04037836 */ /* 0x002fc60000000000 */
[----:B------:R-:W-:Y:S02]  /*08a0*/  ISETP.GE.AND P2, PT, R0, RZ, PT ;  /* 0x000000ff0000720c */ /* 0x000fe40003f46270 */
[----:B------:R-:W-:Y:S01]  /*08b0*/  SHF.R.U32.HI R0, RZ, 0x5, R43 ;  /* 0x00000005ff007819 */ /* 0x000fe2000001162b */
[----:B------:R-:W1:Y:S01]  /*08c0*/  F2I.FTZ.U32.TRUNC.NTZ R3, R3 ;  /* 0x0000000300037305 */ /* 0x000e62000021f000 */
[----:B--2---:R-:W-:Y:S01]  /*08d0*/  VIADD R7, R6, 0xffffffe ;  /* 0x0ffffffe06077836 */ /* 0x004fe20000000000 */
[----:B------:R-:W-:Y:S02]  /*08e0*/  LOP3.LUT R6, R43, 0x60, RZ, 0xc0, !PT ;  /* 0x000000602b067812 */ /* 0x000fe400078ec0ff */
[----:B------:R-:W-:Y:S02]  /*08f0*/  @P0 VIADD R2, R2, 0x1 ;  /* 0x0000000102020836 */ /* 0x000fe40000000000 */
[----:B------:R-:W-:Y:S02]  /*0900*/  R2UR UR30, R6 ;  /* 0x00000000061e72ca */ /* 0x000fe400000e0000 */
[----:B------:R-:W2:Y:S02]  /*0910*/  F2I.FTZ.U32.TRUNC.NTZ R7, R7 ;  /* 0x0000000700077305 */ /* 0x000ea4000021f000 */
[----:B------:R-:W-:Y:S01]  /*0920*/  @!P2 IMAD.MOV R2, RZ, RZ, -R2 ;  /* 0x000000ffff02a224 */ /* 0x000fe200078e0a02 */
[----:B------:R-:W-:-:S05]  /*0930*/  @!P1 LOP3.LUT R2, RZ, R9, RZ, 0x33, !PT ;  /* 0x00000009ff029212 */ /* 0x000fca00078e33ff */
[----:B------:R-:W-:Y:S02]  /*0940*/  IMAD.MOV R4, RZ, RZ, -R2 ;  /* 0x000000ffff047224 */ /* 0x000fe400078e0a02 */
[----:B-1----:R-:W-:Y:S02]  /*0950*/  IMAD.MOV R11, RZ, RZ, -R3 ;  /* 0x000000ffff0b7224 */ /* 0x002fe400078e0a03 */
[----:B------:R-:W-:Y:S01]  /*0960*/  IMAD R4, R9, R4, R10 ;  /* 0x0000000409047224 */ /* 0x000fe200078e020a */
[----:B------:R-:W-:Y:S01]  /*0970*/  SGXT.U32 R9, R0, 0x2 ;  /* 0x000000020009781a */ /* 0x000fe20000000000 */
[----:B------:R-:W-:Y:S02]  /*0980*/  IMAD.SHL.U32 R0, R2, 0x100, RZ ;  /* 0x0000010002007824 */ /* 0x000fe400078e00ff */
[----:B------:R-:W-:Y:S02]  /*0990*/  IMAD R11, R11, R12, RZ ;  /* 0x0000000c0b0b7224 */ /* 0x000fe400078e02ff */
[----:B------:R-:W-:Y:S01]  /*09a0*/  IMAD.MOV.U32 R2, RZ, RZ, RZ ;  /* 0x000000ffff027224 */ /* 0x000fe200078e00ff */
[----:B------:R-:W-:Y:S01]  /*09b0*/  LOP3.LUT R9, R0, R9, RZ, 0xfc, !PT ;  /* 0x0000000900097212 */ /* 0x000fe200078efcff */
[----:B--2---:R-:W-:-:S02]  /*09c0*/  IMAD.MOV R6, RZ, RZ, -R7 ;  /* 0x000000ffff067224 */ /* 0x004fc400078e0a07 */
[----:B------:R-:W-:Y:S01]  /*09d0*/  IMAD.HI.U32 R2, R3, R11, R2 ;  /* 0x0000000b03027227 */ /* 0x000fe200078e0002 */
[----:B------:R-:W-:Y:S02]  /*09e0*/  LOP3.LUT R3, R43, 0x3f, RZ, 0xc0, !PT ;  /* 0x0000003f2b037812 */ /* 0x000fe400078ec0ff */
[C---:B------:R-:W-:Y:S01]  /*09f0*/  LOP3.LUT R16, R9.reuse, 0xfc, RZ, 0xfc, !PT ;  /* 0x000000fc09107812 */ /* 0x040fe200078efcff */
[----:B------:R-:W-:Y:S01]  /*0a00*/  IMAD R11, R6, R5, RZ ;  /* 0x00000005060b7224 */ /* 0x000fe200078e02ff */
[----:B------:R-:W-:Y:S01]  /*0a10*/  LOP3.LUT R14, R9, 0x4, RZ, 0xfc, !PT ;  /* 0x00000004090e7812 */ /* 0x000fe200078efcff */
[----:B------:R-:W-:Y:S01]  /*0a20*/  IMAD.IADD R4, R8, 0x1, R4 ;  /* 0x0000000108047824 */ /* 0x000fe200078e0204 */
[----:B------:R-:W-:Y:S01]  /*0a30*/  IABS R250, R16 ;  /* 0x0000001000fa7213 */ /* 0x000fe20000000000 */
[----:B------:R-:W-:Y:S01]  /*0a40*/  IMAD.MOV.U32 R6, RZ, RZ, RZ ;  /* 0x000000ffff067224 */ /* 0x000fe200078e00ff */
[----:B------:R-:W-:Y:S01]  /*0a50*/  IABS R251, R14 ;  /* 0x0000000e00fb7213 */ /* 0x000fe20000000000 */
[----:B------:R-:W-:Y:S01]  /*0a60*/  IMAD R41, R4, 0x40, R3 ;  /* 0x0000004004297824 */ /* 0x000fe200078e0203 */
[----:B------:R-:W-:Y:S01]  /*0a70*/  SHF.R.U32.HI R4, RZ, 0x5, R43 ;  /* 0x00000005ff047819 */ /* 0x000fe2000001162b */
[----:B------:R-:W-:Y:S01]  /*0a80*/  IMAD.HI.U32 R8, R7, R11, R6 ;  /* 0x0000000b07087227 */ /* 0x000fe200078e0006 */
[----:B------:R-:W-:-:S02]  /*0a90*/  LOP3.LUT R6, R13, 0x70, RZ, 0xc0, !PT ;  /* 0x000000700d067812 */ /* 0x000fc400078ec0ff */
[----:B------:R-:W-:Y:S01]  /*0aa0*/  R2UR UR16, R4 ;  /* 0x00000000041072ca */ /* 0x000fe200000e0000 */
[----:B------:R-:W-:Y:S01]  /*0ab0*/  STL [R1], R41 ;  /* 0x0000002901007387 */ /* 0x000fe20000100800 */
[----:B------:R-:W-:Y:S01]  /*0ac0*/  IABS R7, R41 ;  /* 0x0000002900077213 */ /* 0x000fe20000000000 */
[----:B------:R-:W-:Y:S01]  /*0ad0*/  IMAD.HI.U32 R4, R8, R250, RZ ;  /* 0x000000fa08047227 */ /* 0x000fe200078e00ff */
[----:B------:R-:W-:Y:S02]  /*0ae0*/  IABS R11, R9 ;  /* 0x00000009000b7213 */ /* 0x000fe40000000000 */
[C---:B------:R-:W-:Y:S01]  /*0af0*/  LOP3.LUT R15, R9.reuse, 0x8, RZ, 0xfc, !PT ;  /* 0x00000008090f7812 */ /* 0x040fe200078efcff */
[----:B------:R-:W-:Y:S01]  /*0b00*/  IMAD.MOV R13, RZ, RZ, -R4 ;  /* 0x000000ffff0d7224 */ /* 0x000fe200078e0a04 */
[C---:B------:R-:W-:Y:S01]  /*0b10*/  LOP3.LUT R17, R9.reuse, 0x18, RZ, 0xfc, !PT ;  /* 0x0000001809117812 */ /* 0x040fe200078efcff */
[----:B------:R-:W-:Y:S01]  /*0b20*/  IMAD.HI.U32 R2, R2, R7, RZ ;  /* 0x0000000702027227 */ /* 0x000fe200078e00ff */
[----:B------:R-:W-:-:S02]  /*0b30*/  LOP3.LUT R18, R9, 0x1c, RZ, 0xfc, !PT ;  /* 0x0000001c09127812 */ /* 0x000fc400078efcff */
[----:B------:R-:W-:Y:S01]  /*0b40*/  LOP3.LUT R19, R9, 0x20, RZ, 0xfc, !PT ;  /* 0x0000002009137812 */ /* 0x000fe200078efcff */
[C---:B------:R-:W-:Y:S01]  /*0b50*/  IMAD R250, R5.reuse, R13, R250 ;  /* 0x0000000d05fa7224 */ /* 0x040fe200078e02fa */
[----:B------:R-:W-:Y:S01]  /*0b60*/  IABS R13, R15 ;  /* 0x0000000f000d7213 */ /* 0x000fe20000000000 */
[----:B------:R-:W-:Y:S01]  /*0b70*/  IMAD.HI.U32 R4, R8, R11, RZ ;  /* 0x0000000b08047227 */ /* 0x000fe200078e00ff */
[----:B------:R-:W-:Y:S02]  /*0b80*/  IABS R244, R18 ;  /* 0x0000001200f47213 */ /* 0x000fe40000000000 */
[----:B------:R-:W-:Y:S01]  /*0b90*/  ISETP.GT.U32.AND P2, PT, R5, R250, PT ;  /* 0x000000fa0500720c */ /* 0x000fe20003f44070 */
[----:B------:R-:W-:Y:S01]  /*0ba0*/  IMAD R6, R3, 0x80, R6 ;  /* 0x0000008003067824 */ /* 0x000fe200078e0206 */
[----:B------:R-:W-:Y:S01]  /*0bb0*/  LOP3.LUT R3, R43, 0x40, RZ, 0xc0, !PT ;  /* 0x000000402b037812 */ /* 0x000fe200078ec0ff */
[----:B------:R-:W-:Y:S01]  /*0bc0*/  IMAD.MOV R10, RZ, RZ, -R2 ;  /* 0x000000ffff0a7224 */ /* 0x000fe200078e0a02 */
[----:B------:R-:W-:Y:S01]  /*0bd0*/  LOP3.LUT R20, R9, 0x24, RZ, 0xfc, !PT ;  /* 0x0000002409147812 */ /* 0x000fe200078efcff */
[----:B------:R-:W-:Y:S01]  /*0be0*/  IMAD.MOV R4, RZ, RZ, -R4 ;  /* 0x000000ffff047224 */ /* 0x000fe200078e0a04 */
[----:B------:R-:W-:Y:S01]  /*0bf0*/  LEA.HI R2, R3, R6, RZ, 0x1c ;  /* 0x0000000603027211 */ /* 0x000fe200078fe0ff */
[----:B------:R-:W-:Y:S01]  /*0c00*/  IMAD R7, R12, R10, R7 ;  /* 0x0000000a0c077224 */ /* 0x000fe200078e0207 */
[----:B------:R-:W-:Y:S01]  /*0c10*/  SHF.R.U32.HI R3, RZ, 0x6, R43 ;  /* 0x00000006ff037819 */ /* 0x000fe2000001162b */
[----:B------:R-:W-:Y:S01]  /*0c20*/  IMAD R6, R5, R4, R11 ;  /* 0x0000000405067224 */ /* 0x000fe200078e020b */
[----:B------:R-:W-:Y:S01]  /*0c30*/  IABS R242, R20 ;  /* 0x0000001400f27213 */ /* 0x000fe20000000000 */
[----:B------:R-:W-:Y:S01]  /*0c40*/  IMAD.HI.U32 R10, R8, R251, RZ ;  /* 0x000000fb080a7227 */ /* 0x000fe200078e00ff */
[----:B------:R-:W-:-:S02]  /*0c50*/  ISETP.GT.U32.AND P1, PT, R12, R7, PT ;  /* 0x000000070c00720c */ /* 0x000fc40003f24070 */
[----:B------:R-:W-:Y:S01]  /*0c60*/  ISETP.GT.U32.AND P0, PT, R5, R6, PT ;  /* 0x000000060500720c */ /* 0x000fe20003f04070 */
[----:B------:R-:W-:Y:S01]  /*0c70*/  @!P2 IMAD.IADD R250, R250, 0x1, -R5 ;  /* 0x00000001fafaa824 */ /* 0x000fe200078e0a05 */
[----:B------:R-:W-:Y:S01]  /*0c80*/  SGXT.U32 R3, R3, 0x1 ;  /* 0x000000010303781a */ /* 0x000fe20000000000 */
[----:B------:R-:W-:Y:S01]  /*0c90*/  IMAD.MOV R10, RZ, RZ, -R10 ;  /* 0x000000ffff0a7224 */ /* 0x000fe200078e0a0a */
[----:B------:R-:W-:Y:S01]  /*0ca0*/  ISETP.GE.AND P2, PT, R14, RZ, PT ;  /* 0x000000ff0e00720c */ /* 0x000fe20003f46270 */
[----:B------:R-:W-:Y:S01]  /*0cb0*/  IMAD.U32 R4, RZ, RZ, UR4 ;  /* 0x00000004ff047e24 */ /* 0x000fe2000f8e00ff */
[C---:B------:R-:W-:Y:S01]  /*0cc0*/  ISETP.GT.U32.AND P5, PT, R5.reuse, R250, PT ;  /* 0x000000fa0500720c */ /* 0x040fe20003fa4070 */
[----:B------:R-:W-:Y:S01]  /*0cd0*/  IMAD R251, R5, R10, R251 ;  /* 0x0000000a05fb7224 */ /* 0x000fe200078e02fb */
[----:B------:R-:W-:Y:S01]  /*0ce0*/  ISETP.GE.AND P3, PT, R3, UR7, PT ;  /* 0x0000000703007c0c */ /* 0x000fe2000bf66270 */
[----:B------:R-:W1:Y:S01]  /*0cf0*/  LDCU UR4, c[0x0][0x3a4] ;  /* 0x00007480ff0477ac */ /* 0x000e620008000800 */
[----:B------:R-:W-:Y:S01]  /*0d00*/  LOP3.LUT R22, R9, 0x3c, RZ, 0xfc, !PT ;  /* 0x0000003c09167812 */ /* 0x000fe200078efcff */
[----:B------:R-:W-:Y:S01]  /*0d10*/  @!P1 IMAD.IADD R7, R7, 0x1, -R12 ;  /* 0x0000000107079824 */ /* 0x000fe200078e0a0c */
[----:B------:R-:W-:Y:S01]  /*0d20*/  SEL R11, R4, RZ, !P3 ;  /* 0x000000ff040b7207 */ /* 0x000fe20005800000 */
[----:B------:R-:W-:Y:S01]  /*0d30*/  @!P0 IMAD.IADD R6, R6, 0x1, -R5 ;  /* 0x0000000106068824 */ /* 0x000fe200078e0a05 */
[----:B------:R-:W-:-:S02]  /*0d40*/  ISETP.GE.AND P1, PT, R16, RZ, PT ;  /* 0x000000ff1000720c */ /* 0x000fc40003f26270 */
[----:B------:R-:W-:Y:S01]  /*0d50*/  ISETP.NE.U32.AND P3, PT, R11, RZ, PT ;  /* 0x000000ff0b00720c */ /* 0x000fe20003f65070 */
[----:B------:R-:W-:Y:S01]  /*0d60*/  IMAD.HI.U32 R11, R8, R13, RZ ;  /* 0x0000000d080b7227 */ /* 0x000fe200078e00ff */
[----:B------:R-:W-:Y:S02]  /*0d70*/  ISETP.GT.U32.AND P4, PT, R12, R7, PT ;  /* 0x000000070c00720c */ /* 0x000fe40003f84070 */
[C---:B------:R-:W-:Y:S01]  /*0d80*/  ISETP.GT.U32.AND P6, PT, R5.reuse, R6, PT ;  /* 0x000000060500720c */ /* 0x040fe20003fc4070 */
[----:B------:R-:W-:Y:S01]  /*0d90*/  @!P5 IMAD.IADD R250, R250, 0x1, -R5 ;  /* 0x00000001fafad824 */ /* 0x000fe200078e0a05 */
[----:B------:R-:W-:Y:S01]  /*0da0*/  ISETP.GT.U32.AND P5, PT, R5, R251, PT ;  /* 0x000000fb0500720c */ /* 0x000fe20003fa4070 */
[----:B------:R-:W-:Y:S01]  /*0db0*/  IMAD.MOV R14, RZ, RZ, -R11 ;  /* 0x000000ffff0e7224 */ /* 0x000fe200078e0a0b */
[C---:B------:R-:W-:Y:S02]  /*0dc0*/  LOP3.LUT R11, R9.reuse, 0xc, RZ, 0xfc, !PT ;  /* 0x0000000c090b7812 */ /* 0x040fe400078efcff */
[----:B------:R-:W-:Y:S01]  /*0dd0*/  LOP3.LUT R16, R9, 0x14, RZ, 0xfc, !PT ;  /* 0x0000001409107812 */ /* 0x000fe200078efcff */
[----:B------:R-:W-:Y:S01]  /*0de0*/  IMAD R10, R5, R14, R13 ;  /* 0x0000000e050a7224 */ /* 0x000fe200078e020d */
[----:B------:R-:W-:Y:S01]  /*0df0*/  IABS R248, R11 ;  /* 0x0000000b00f87213 */ /* 0x000fe20000000000 */
[----:B------:R-:W-:Y:S01]  /*0e00*/  @!P1 IMAD.MOV R250, RZ, RZ, -R250 ;  /* 0x000000fffffa9224 */ /* 0x000fe200078e0afa */
[----:B------:R-:W-:Y:S01]  /*0e10*/  ISETP.GE.AND P1, PT, R9, RZ, PT ;  /* 0x000000ff0900720c */ /* 0x000fe20003f26270 */
[----:B------:R-:W-:Y:S01]  /*0e20*/  @!P4 IMAD.IADD R7, R7, 0x1, -R12 ;  /* 0x000000010707c824 */ /* 0x000fe200078e0a0c */
[----:B------:R-:W-:Y:S01]  /*0e30*/  ISETP.GE.AND P4, PT, R11, RZ, PT ;  /* 0x000000ff0b00720c */ /* 0x000fe20003f86270 */
[--C-:B------:R-:W-:Y:S01]  /*0e40*/  @!P6 IMAD.IADD R6, R6, 0x1, -R5.reuse ;  /* 0x000000010606e824 */ /* 0x100fe200078e0a05 */
[----:B------:R-:W-:Y:S01]  /*0e50*/  ISETP.GT.U32.AND P6, PT, R5, R10, PT ;  /* 0x0000000a0500720c */ /* 0x000fe20003fc4070 */
[----:B------:R-:W-:Y:S01]  /*0e60*/  @!P5 IMAD.IADD R251, R251, 0x1, -R5 ;  /* 0x00000001fbfbd824 */ /* 0x000fe200078e0a05 */
[----:B------:R-:W-:Y:S01]  /*0e70*/  LOP3.LUT R14, R9, 0x10, RZ, 0xfc, !PT ;  /* 0x00000010090e7812 */ /* 0x000fe200078efcff */
[----:B------:R-:W-:Y:S01]  /*0e80*/  IMAD.HI.U32 R11, R8, R248, RZ ;  /* 0x000000f8080b7227 */ /* 0x000fe200078e00ff */
[----:B------:R-:W-:-:S02]  /*0e90*/  IABS R246, R16 ;  /* 0x0000001000f67213 */ /* 0x000fc40000000000 */
[C---:B------:R-:W-:Y:S01]  /*0ea0*/  ISETP.GT.U32.AND P5, PT, R5.reuse, R251, PT ;  /* 0x000000fb0500720c */ /* 0x040fe20003fa4070 */
[----:B------:R-:W-:Y:S01]  /*0eb0*/  IMAD.MOV R12, RZ, RZ, -R11 ;  /* 0x000000ffff0c7224 */ /* 0x000fe200078e0a0b */
[----:B------:R-:W-:Y:S01]  /*0ec0*/  IABS R13, R14 ;  /* 0x0000000e000d7213 */ /* 0x000fe20000000000 */
[----:B------:R-:W-:Y:S01]  /*0ed0*/  @!P1 IMAD.MOV R6, RZ, RZ, -R6 ;  /* 0x000000ffff069224 */ /* 0x000fe200078e0a06 */
[----:B------:R-:W-:Y:S01]  /*0ee0*/  ISETP.GE.AND P1, PT, R14, RZ, PT ;  /* 0x000000ff0e00720c */ /* 0x000fe20003f26270 */
[----:B------:R-:W-:Y:S01]  /*0ef0*/  IMAD R248, R5, R12, R248 ;  /* 0x0000000c05f87224 */ /* 0x000fe200078e02f8 */
[----:B------:R-:W-:Y:S01]  /*0f00*/  ISETP.GE.AND P0, PT, R15, RZ, PT ;  /* 0x000000ff0f00720c */ /* 0x000fe20003f06270 */
[----:B------:R-:W-:Y:S01]  /*0f10*/  @!P6 IMAD.IADD R10, R10, 0x1, -R5 ;  /* 0x000000010a0ae824 */ /* 0x000fe200078e0a05 */
[----:B------:R-:W-:Y:S01]  /*0f20*/  IABS R15, R19 ;  /* 0x00000013000f7213 */ /* 0x000fe20000000000 */
[----:B------:R-:W-:Y:S01]  /*0f30*/  IMAD.HI.U32 R11, R8, R13, RZ ;  /* 0x0000000d080b7227 */ /* 0x000fe200078e00ff */
[----:B------:R-:W-:-:S02]  /*0f40*/  LOP3.LUT R24, R9, 0x44, RZ, 0xfc, !PT ;  /* 0x0000004409187812 */ /* 0x000fc400078efcff */
[----:B------:R-:W-:Y:S01]  /*0f50*/  ISETP.GT.U32.AND P6, PT, R5, R10, PT ;  /* 0x0000000a0500720c */ /* 0x000fe20003fc4070 */
[----:B------:R-:W-:Y:S01]  /*0f60*/  @!P5 IMAD.IADD R251, R251, 0x1, -R5 ;  /* 0x00000001fbfbd824 */ /* 0x000fe200078e0a05 */
[----:B------:R-:W-:Y:S01]  /*0f70*/  ISETP.GT.U32.AND P5, PT, R5, R248, PT ;  /* 0x000000f80500720c */ /* 0x000fe20003fa4070 */
[----:B------:R-:W-:Y:S01]  /*0f80*/  IMAD.MOV R14, RZ, RZ, -R11 ;  /* 0x000000ffff0e7224 */ /* 0x000fe200078e0a0b */
[----:B------:R-:W-:Y:S01]  /*0f90*/  LOP3.LUT R25, R9, 0x48, RZ, 0xfc, !PT ;  /* 0x0000004809197812 */ /* 0x000fe200078efcff */
[----:B------:R-:W-:Y:S01]  /*0fa0*/  IMAD.HI.U32 R12, R8, R246, RZ ;  /* 0x000000f6080c7227 */ /* 0x000fe200078e00ff */
[----:B------:R-:W-:Y:S02]  /*0fb0*/  IABS R236, R22 ;  /* 0x0000001600ec7213 */ /* 0x000fe40000000000 */
[----:B------:R-:W-:Y:S01]  /*0fc0*/  IABS R234, R24 ;  /* 0x0000001800ea7213 */ /* 0x000fe20000000000 */
[C---:B------:R-:W-:Y:S01]  /*0fd0*/  IMAD R11, R5.reuse, R14, R13 ;  /* 0x0000000e050b7224 */ /* 0x040fe200078e020d */
[----:B------:R-:W-:Y:S01]  /*0fe0*/  IABS R14, R17 ;  /* 0x00000011000e7213 */ /* 0x000fe20000000000 */
[----:B------:R-:W-:Y:S01]  /*0ff0*/  IMAD.MOV R12, RZ, RZ, -R12 ;  /* 0x000000ffff0c7224 */ /* 0x000fe200078e0a0c */
[----:B------:R-:W-:Y:S01]  /*1000*/  IABS R233, R25 ;  /* 0x0000001900e97213 */ /* 0x000fe20000000000 */
[--C-:B------:R-:W-:Y:S01]  /*1010*/  @!P6 IMAD.IADD R10, R10, 0x1, -R5.reuse ;  /* 0x000000010a0ae824 */ /* 0x100fe200078e0a05 */
[----:B------:R-:W-:Y:S01]  /*1020*/  ISETP.GT.U32.AND P6, PT, R5, R11, PT ;  /* 0x0000000b0500720c */ /* 0x000fe20003fc4070 */
[----:B------:R-:W-:Y:S01]  /*1030*/  @!P5 IMAD.IADD R248, R248, 0x1, -R5 ;  /* 0x00000001f8f8d824 */ /* 0x000fe200078e0a05 */
[C---:B------:R-:W-:Y:S01]  /*1040*/  LOP3.LUT R23, R9.reuse, 0x40, RZ, 0xfc, !PT ;  /* 0x0000004009177812 */ /* 0x040fe200078efcff */
[----:B------:R-:W-:Y:S01]  /*1050*/  @!P2 IMAD.MOV R251, RZ, RZ, -R251 ;  /* 0x000000fffffba224 */ /* 0x000fe200078e0afb */
[----:B------:R-:W-:Y:S01]  /*1060*/  LOP3.LUT R27, R9, 0x54, RZ, 0xfc, !PT ;  /* 0x00000054091b7812 */ /* 0x000fe200078efcff */
[C---:B------:R-:W-:Y:S01]  /*1070*/  IMAD R246, R5.reuse, R12, R246 ;  /* 0x0000000c05f67224 */ /* 0x040fe200078e02f6 */
[----:B------:R-:W-:Y:S01]  /*1080*/  ISETP.GT.U32.AND P2, PT, R5, R248, PT ;  /* 0x000000f80500720c */ /* 0x000fe20003f44070 */
[----:B------:R-:W-:Y:S01]  /*1090*/  IMAD.HI.U32 R12, R8, R14, RZ ;  /* 0x0000000e080c7227 */ /* 0x000fe200078e00ff */
[----:B------:R-:W-:-:S02]  /*10a0*/  IABS R21, R23 ;  /* 0x0000001700157213 */ /* 0x000fc40000000000 */
[----:B------:R-:W-:Y:S01]  /*10b0*/  ISETP.GT.U32.AND P5, PT, R5, R246, PT ;  /* 0x000000f60500720c */ /* 0x000fe20003fa4070 */
[----:B------:R-:W-:Y:S01]  /*10c0*/  IMAD.MOV R12, RZ, RZ, -R12 ;  /* 0x000000ffff0c7224 */ /* 0x000fe200078e0a0c */
[----:B------:R-:W-:Y:S01]  /*10d0*/  IABS R230, R27 ;  /* 0x0000001b00e67213 */ /* 0x000fe20000000000 */
[--C-:B------:R-:W-:Y:S01]  /*10e0*/  @!P6 IMAD.IADD R11, R11, 0x1, -R5.reuse ;  /* 0x000000010b0be824 */ /* 0x100fe200078e0a05 */
[----:B------:R-:W-:Y:S01]  /*10f0*/  LOP3.LUT R26, R9, 0x50, RZ, 0xfc, !PT ;  /* 0x00000050091a7812 */ /* 0x000fe200078efcff */
[----:B------:R-:W-:Y:S01]  /*1100*/  IMAD R12, R5, R12, R14 ;  /* 0x0000000c050c7224 */ /* 0x000fe200078e020e */
[----:B------:R-:W-:Y:S01]  /*1110*/  LOP3.LUT R28, R9, 0x58, RZ, 0xfc, !PT ;  /* 0x00000058091c7812 */ /* 0x000fe200078efcff */
[----:B------:R-:W-:Y:S01]  /*1120*/  IMAD.HI.U32 R13, R8, R244, RZ ;  /* 0x000000f4080d7227 */ /* 0x000fe200078e00ff */
[C---:B------:R-:W-:Y:S02]  /*1130*/  ISETP.GT.U32.AND P6, PT, R5.reuse, R11, PT ;  /* 0x0000000b0500720c */ /* 0x040fe40003fc4070 */
[----:B------:R-:W-:Y:S01]  /*1140*/  IABS R231, R26 ;  /* 0x0000001a00e77213 */ /* 0x000fe20000000000 */
[--C-:B------:R-:W-:Y:S01]  /*1150*/  @!P2 IMAD.IADD R248, R248, 0x1, -R5.reuse ;  /* 0x00000001f8f8a824 */ /* 0x100fe200078e0a05 */
[----:B------:R-:W-:Y:S01]  /*1160*/  ISETP.GT.U32.AND P2, PT, R5, R12, PT ;  /* 0x0000000c0500720c */ /* 0x000fe20003f44070 */
[----:B------:R-:W-:Y:S01]  /*1170*/  @!P5 IMAD.IADD R246, R246, 0x1, -R5 ;  /* 0x00000001f6f6d824 */ /* 0x000fe200078e0a05 */
[----:B------:R-:W-:Y:S01]  /*1180*/  IABS R229, R28 ;  /* 0x0000001c00e57213 */ /* 0x000fe20000000000 */
[----:B------:R-:W-:Y:S01]  /*1190*/  IMAD.MOV R13, RZ, RZ, -R13 ;  /* 0x000000ffff0d7224 */ /* 0x000fe200078e0a0d */
[----:B------:R-:W-:Y:S01]  /*11a0*/  LOP3.LUT R29, R9, 0xc4, RZ, 0xfc, !PT ;  /* 0x000000c4091d7812 */ /* 0x000fe200078efcff */
[----:B------:R-:W-:Y:S01]  /*11b0*/  IMAD.HI.U32 R14, R8, R15, RZ ;  /* 0x0000000f080e7227 */ /* 0x000fe200078e00ff */
[----:B------:R-:W-:-:S02]  /*11c0*/  ISETP.GT.U32.AND P5, PT, R5, R246, PT ;  /* 0x000000f60500720c */ /* 0x000fc40003fa4070 */
[----:B------:R-:W-:Y:S01]  /*11d0*/  IABS R32, R29 ;  /* 0x0000001d00207213 */ /* 0x000fe20000000000 */
[----:B------:R-:W-:Y:S01]  /*11e0*/  IMAD R244, R5, R13, R244 ;  /* 0x0000000d05f47224 */ /* 0x000fe200078e02f4 */
[C---:B------:R-:W-:Y:S01]  /*11f0*/  LOP3.LUT R31, R9.reuse, 0xc8, RZ, 0xfc, !PT ;  /* 0x000000c8091f7812 */ /* 0x040fe200078efcff */
[----:B------:R-:W-:Y:S01]  /*1200*/  IMAD.MOV R14, RZ, RZ, -R14 ;  /* 0x000000ffff0e7224 */ /* 0x000fe200078e0a0e */
[C---:B------:R-:W-:Y:S01]  /*1210*/  LOP3.LUT R33, R9.reuse, 0xcc, RZ, 0xfc, !PT ;  /* 0x000000cc09217812 */ /* 0x040fe200078efcff */
[--C-:B------:R-:W-:Y:S01]  /*1220*/  @!P2 IMAD.IADD R12, R12, 0x1, -R5.reuse ;  /* 0x000000010c0ca824 */ /* 0x100fe200078e0a05 */
[----:B------:R-:W-:Y:S01]  /*1230*/  LOP3.LUT R37, R9, 0xd4, RZ, 0xfc, !PT ;  /* 0x000000d409257812 */ /* 0x000fe200078efcff */
[----:B------:R-:W-:Y:S01]  /*1240*/  @!P6 IMAD.IADD R11, R11, 0x1, -R5 ;  /* 0x000000010b0be824 */ /* 0x000fe200078e0a05 */
[C---:B------:R-:W-:Y:S01]  /*1250*/  ISETP.GT.U32.AND P6, PT, R5.reuse, R244, PT ;  /* 0x000000f40500720c */ /* 0x040fe20003fc4070 */
[----:B------:R-:W-:Y:S01]  /*1260*/  @!P4 IMAD.MOV R248, RZ, RZ, -R248 ;  /* 0x000000fffff8c224 */ /* 0x000fe200078e0af8 */
[C---:B------:R-:W-:Y:S01]  /*1270*/  ISETP.GT.U32.AND P2, PT, R5.reuse, R12, PT ;  /* 0x0000000c0500720c */ /* 0x040fe20003f44070 */
[----:B------:R-:W-:Y:S01]  /*1280*/  IMAD R13, R5, R14, R15 ;  /* 0x0000000e050d7224 */ /* 0x000fe200078e020f */
[----:B------:R-:W-:Y:S01]  /*1290*/  ISETP.GE.AND P4, PT, R17, RZ, PT ;  /* 0x000000ff1100720c */ /* 0x000fe20003f86270 */
[----:B------:R-:W-:Y:S01]  /*12a0*/  IMAD.HI.U32 R14, R8, R242, RZ ;  /* 0x000000f2080e7227 */ /* 0x000fe200078e00ff */
[----:B------:R-:W-:-:S02]  /*12b0*/  LOP3.LUT R17, R9, 0x28, RZ, 0xfc, !PT ;  /* 0x0000002809117812 */ /* 0x000fc400078efcff */
[----:B------:R-:W-:Y:S01]  /*12c0*/  IABS R48, R33 ;  /* 0x0000002100307213 */ /* 0x000fe20000000000 */
[--C-:B------:R-:W-:Y:S01]  /*12d0*/  @!P5 IMAD.IADD R246, R246, 0x1, -R5.reuse ;  /* 0x00000001f6f6d824 */ /* 0x100fe200078e0a05 */
[----:B------:R-:W-:Y:S01]  /*12e0*/  ISETP.GT.U32.AND P5, PT, R5, R13, PT ;  /* 0x0000000d0500720c */ /* 0x000fe20003fa4070 */
[----:B------:R-:W-:Y:S01]  /*12f0*/  IMAD.MOV R15, RZ, RZ, -R14 ;  /* 0x000000ffff0f7224 */ /* 0x000fe200078e0a0e */
[----:B------:R-:W-:Y:S01]  /*1300*/  LOP3.LUT R39, R9, 0xd8, RZ, 0xfc, !PT ;  /* 0x000000d809277812 */ /* 0x000fe200078efcff */
[--C-:B------:R-:W-:Y:S01]  /*1310*/  @!P6 IMAD.IADD R244, R244, 0x1, -R5.reuse ;  /* 0x00000001f4f4e824 */ /* 0x100fe200078e0a05 */
[----:B------:R-:W-:Y:S01]  /*1320*/  LOP3.LUT R47, R3, 0x2, RZ, 0xfc, !PT ;  /* 0x00000002032f7812 */ /* 0x000fe200078efcff */
[----:B------:R-:W-:Y:S01]  /*1330*/  @!P2 IMAD.IADD R12, R12, 0x1, -R5 ;  /* 0x000000010c0ca824 */ /* 0x000fe200078e0a05 */
[----:B------:R-:W-:Y:S01]  /*1340*/  ISETP.GE.AND P2, PT, R20, RZ, PT ;  /* 0x000000ff1400720c */ /* 0x000fe20003f46270 */
[C---:B------:R-:W-:Y:S01]  /*1350*/  IMAD R242, R5.reuse, R15, R242 ;  /* 0x0000000f05f27224 */ /* 0x040fe200078e02f2 */
[----:B------:R-:W-:Y:S01]  /*1360*/  ISETP.GT.U32.AND P6, PT, R5, R244, PT ;  /* 0x000000f40500720c */ /* 0x000fe20003fc4070 */
[----:B------:R-:W-:Y:S01]  /*1370*/  @!P4 IMAD.MOV R12, RZ, RZ, -R12 ;  /* 0x000000ffff0cc224 */ /* 0x000fe200078e0a0c */
[----:B------:R-:W-:Y:S01]  /*1380*/  LOP3.LUT R15, R9, 0x2c, RZ, 0xfc, !PT ;  /* 0x0000002c090f7812 */ /* 0x000fe200078efcff */
[----:B------:R-:W-:Y:S01]  /*1390*/  @!P0 IMAD.MOV R10, RZ, RZ, -R10 ;  /* 0x000000ffff0a8224 */ /* 0x000fe200078e0a0a */
[----:B------:R-:W-:Y:S01]  /*13a0*/  ISETP.GT.U32.AND P4, PT, R5, R242, PT ;  /* 0x000000f20500720c */ /* 0x000fe20003f84070 */
[----:B------:R-:W-:Y:S01]  /*13b0*/  @!P1 IMAD.MOV R11, RZ, RZ, -R11 ;  /* 0x000000ffff0b9224 */ /* 0x000fe200078e0a0b */
[----:B------:R-:W-:Y:S01]  /*13c0*/  ISETP.GE.AND P0, PT, R16, RZ, PT ;  /* 0x000000ff1000720c */ /* 0x000fe20003f06270 */
[----:B------:R-:W-:Y:S01]  /*13d0*/  @!P5 IMAD.IADD R13, R13, 0x1, -R5 ;  /* 0x000000010d0dd824 */ /* 0x000fe200078e0a05 */
[----:B------:R-:W-:-:S02]  /*13e0*/  ISETP.GE.AND P1, PT, R18, RZ, PT ;  /* 0x000000ff1200720c */ /* 0x000fc40003f26270 */
[----:B------:R-:W-:Y:S02]  /*13f0*/  IABS R16, R17 ;  /* 0x0000001100107213 */ /* 0x000fe40000000000 */
[----:B------:R-:W-:Y:S01]  /*1400*/  ISETP.GT.U32.AND P5, PT, R5, R13, PT ;  /* 0x0000000d0500720c */ /* 0x000fe20003fa4070 */
[--C-:B------:R-:W-:Y:S01]  /*1410*/  @!P6 IMAD.IADD R244, R244, 0x1, -R5.reuse ;  /* 0x00000001f4f4e824 */ /* 0x100fe200078e0a05 */
[----:B------:R-:W-:Y:S01]  /*1420*/  IABS R240, R15 ;  /* 0x0000000f00f07213 */ /* 0x000fe20000000000 */
[----:B------:R-:W-:Y:S01]  /*1430*/  IMAD.HI.U32 R14, R8, R16, RZ ;  /* 0x00000010080e7227 */ /* 0x000fe200078e00ff */
[----:B------:R-:W-:Y:S02]  /*1440*/  ISETP.GE.AND P6, PT, R17, RZ, PT ;  /* 0x000000ff1100720c */ /* 0x000fe40003fc6270 */
[----:B------:R-:W-:Y:S01]  /*1450*/  LOP3.LUT R20, R9, 0x34, RZ, 0xfc, !PT ;  /* 0x0000003409147812 */ /* 0x000fe200078efcff */
[----:B------:R-:W-:Y:S01]  /*1460*/  IMAD.MOV R14, RZ, RZ, -R14 ;  /* 0x000000ffff0e7224 */ /* 0x000fe200078e0a0e */
[----:B------:R-:W-:Y:S01]  /*1470*/  LOP3.LUT R45, R3, 0x4, RZ, 0xfc, !PT ;  /* 0x00000004032d7812 */ /* 0x000fe200078efcff */
[--C-:B------:R-:W-:Y:S01]  /*1480*/  @!P4 IMAD.IADD R242, R242, 0x1, -R5.reuse ;  /* 0x00000001f2f2c824 */ /* 0x100fe200078e0a05 */
[----:B------:R-:W-:Y:S01]  /*1490*/  ISETP.GE.AND P4, PT, R15, RZ, PT ;  /* 0x000000ff0f00720c */ /* 0x000fe20003f86270 */
[C---:B------:R-:W-:Y:S01]  /*14a0*/  IMAD R14, R5.reuse, R14, R16 ;  /* 0x0000000e050e7224 */ /* 0x040fe200078e0210 */
[----:B------:R-:W-:Y:S01]  /*14b0*/  IABS R238, R20 ;  /* 0x0000001400ee7213 */ /* 0x000fe20000000000 */
[----:B------:R-:W-:Y:S01]  /*14c0*/  @!P1 IMAD.MOV R244, RZ, RZ, -R244 ;  /* 0x000000fffff49224 */ /* 0x000fe200078e0af4 */
[----:B------:R-:W-:Y:S01]  /*14d0*/  ISETP.GT.U32.AND P1, PT, R5, R242, PT ;  /* 0x000000f20500720c */ /* 0x000fe20003f24070 */
[----:B------:R-:W-:Y:S01]  /*14e0*/  @!P5 IMAD.IADD R13, R13, 0x1, -R5 ;  /* 0x000000010d0dd824 */ /* 0x000fe200078e0a05 */
[----:B------:R-:W-:Y:S01]  /*14f0*/  ISETP.GT.U32.AND P5, PT, R5, R14, PT ;  /* 0x0000000e0500720c */ /* 0x000fe20003fa4070 */
[----:B------:R-:W-:-:S04]  /*1500*/  IMAD.HI.U32 R15, R8, R240, RZ ;  /* 0x000000f0080f7227 */ /* 0x000fc800078e00ff */
[----:B------:R-:W-:Y:S02]  /*1510*/  IMAD.MOV R15, RZ, RZ, -R15 ;  /* 0x000000ffff0f7224 */ /* 0x000fe400078e0a0f */
[----:B------:R-:W-:Y:S01]  /*1520*/  @!P0 IMAD.MOV R246, RZ, RZ, -R246 ;  /* 0x000000fffff68224 */ /* 0x000fe200078e0af6 */
[----:B------:R-:W-:Y:S01]  /*1530*/  ISETP.GE.AND P0, PT, R19, RZ, PT ;  /* 0x000000ff1300720c */ /* 0x000fe20003f06270 */
[----:B------:R-:W-:Y:S01]  /*1540*/  IMAD R240, R5, R15, R240 ;  /* 0x0000000f05f07224 */ /* 0x000fe200078e02f0 */
[----:B------:R-:W-:Y:S01]  /*1550*/  LOP3.LUT R19, R9, 0x30, RZ, 0xfc, !PT ;  /* 0x0000003009137812 */ /* 0x000fe200078efcff */
[--C-:B------:R-:W-:Y:S01]  /*1560*/  @!P1 IMAD.IADD R242, R242, 0x1, -R5.reuse ;  /* 0x00000001f2f29824 */ /* 0x100fe200078e0a05 */
[----:B------:R-:W-:Y:S01]  /*1570*/  ISETP.GE.AND P1, PT, R20, RZ, PT ;  /* 0x000000ff1400720c */ /* 0x000fe20003f26270 */
[----:B------:R-:W-:Y:S01]  /*1580*/  @!P5 IMAD.IADD R14, R14, 0x1, -R5 ;  /* 0x000000010e0ed824 */ /* 0x000fe200078e0a05 */
[----:B------:R-:W-:Y:S01]  /*1590*/  IABS R18, R19 ;  /* 0x0000001300127213 */ /* 0x000fe20000000000 */
[----:B------:R-:W-:Y:S01]  /*15a0*/  @!P2 IMAD.MOV R242, RZ, RZ, -R242 ;  /* 0x000000fffff2a224 */ /* 0x000fe200078e0af2 */
[C---:B------:R-:W-:Y:S01]  /*15b0*/  ISETP.GT.U32.AND P2, PT, R5.reuse, R240, PT ;  /* 0x000000f00500720c */ /* 0x040fe20003f44070 */
[----:B------:R-:W-:Y:S01]  /*15c0*/  IMAD.HI.U32 R17, R8, R238, RZ ;  /* 0x000000ee08117227 */ /* 0x000fe200078e00ff */
[----:B------:R-:W-:-:S03]  /*15d0*/  ISETP.GT.U32.AND P5, PT, R5, R14, PT ;  /* 0x0000000e0500720c */ /* 0x000fc60003fa4070 */
[----:B------:R-:W-:-:S04]  /*15e0*/  IMAD.HI.U32 R16, R8, R18, RZ ;  /* 0x0000001208107227 */ /* 0x000fc800078e00ff */
[----:B------:R-:W-:Y:S02]  /*15f0*/  IMAD.MOV R16, RZ, RZ, -R16 ;  /* 0x000000ffff107224 */ /* 0x000fe400078e0a10 */
[----:B------:R-:W-:Y:S02]  /*1600*/  IMAD.MOV R17, RZ, RZ, -R17 ;  /* 0x000000ffff117224 */ /* 0x000fe400078e0a11 */
[--C-:B------:R-:W-:Y:S02]  /*1610*/  @!P2 IMAD.IADD R240, R240, 0x1, -R5.reuse ;  /* 0x00000001f0f0a824 */ /* 0x100fe400078e0a05 */
[----:B------:R-:W-:Y:S01]  /*1620*/  IMAD R15, R5, R16, R18 ;  /* 0x00000010050f7224 */ /* 0x000fe200078e0212 */
[----:B------:R-:W-:Y:S01]  /*1630*/  LOP3.LUT R16, R9, 0x38, RZ, 0xfc, !PT ;  /* 0x0000003809107812 */ /* 0x000fe200078efcff */
[----:B------:R-:W-:Y:S01]  /*1640*/  @!P5 IMAD.IADD R14, R14, 0x1, -R5 ;  /* 0x000000010e0ed824 */ /* 0x000fe200078e0a05 */
[C---:B------:R-:W-:Y:S01]  /*1650*/  ISETP.GT.U32.AND P2, PT, R5.reuse, R240, PT ;  /* 0x000000f00500720c */ /* 0x040fe20003f44070 */
[C---:B------:R-:W-:Y:S01]  /*1660*/  IMAD R238, R5.reuse, R17, R238 ;  /* 0x0000001105ee7224 */ /* 0x040fe200078e02ee */
[----:B------:R-:W-:Y:S01]  /*1670*/  IABS R20, R16 ;  /* 0x0000001000147213 */ /* 0x000fe20000000000 */
[----:B------:R-:W-:Y:S01]  /*1680*/  @!P6 IMAD.MOV R14, RZ, RZ, -R14 ;  /* 0x000000ffff0ee224 */ /* 0x000fe200078e0a0e */
[----:B------:R-:W-:Y:S01]  /*1690*/  ISETP.GT.U32.AND P6, PT, R5, R15, PT ;  /* 0x0000000f0500720c */ /* 0x000fe20003fc4070 */
[----:B------:R-:W-:Y:S01]  /*16a0*/  @!P0 IMAD.MOV R13, RZ, RZ, -R13 ;  /* 0x000000ffff0d8224 */ /* 0x000fe200078e0a0d */
[----:B------:R-:W-:Y:S01]  /*16b0*/  ISETP.GE.AND P5, PT, R16, RZ, PT ;  /* 0x000000ff1000720c */ /* 0x000fe20003fa6270 */
[----:B------:R-:W-:Y:S01]  /*16c0*/  IMAD.HI.U32 R16, R8, R20, RZ ;  /* 0x0000001408107227 */ /* 0x000fe200078e00ff */
[----:B------:R-:W-:-:S03]  /*16d0*/  ISETP.GE.AND P0, PT, R19, RZ, PT ;  /* 0x000000ff1300720c */ /* 0x000fc60003f06270 */
[----:B------:R-:W-:Y:S02]  /*16e0*/  IMAD.MOV R16, RZ, RZ, -R16 ;  /* 0x000000ffff107224 */ /* 0x000fe400078e0a10 */
[--C-:B------:R-:W-:Y:S01]  /*16f0*/  @!P2 IMAD.IADD R240, R240, 0x1, -R5.reuse ;  /* 0x00000001f0f0a824 */ /* 0x100fe200078e0a05 */
[C---:B------:R-:W-:Y:S01]  /*1700*/  ISETP.GT.U32.AND P2, PT, R5.reuse, R238, PT ;  /* 0x000000ee0500720c */ /* 0x040fe20003f44070 */
[----:B------:R-:W-:Y:S02]  /*1710*/  IMAD R16, R5, R16, R20 ;  /* 0x0000001005107224 */ /* 0x000fe400078e0214 */
[----:B------:R-:W-:Y:S02]  /*1720*/  @!P6 IMAD.IADD R15, R15, 0x1, -R5 ;  /* 0x000000010f0fe824 */ /* 0x000fe400078e0a05 */
[----:B------:R-:W-:-:S03]  /*1730*/  IMAD.HI.U32 R17, R8, R236, RZ ;  /* 0x000000ec08117227 */ /* 0x000fc600078e00ff */
[----:B------:R-:W-:Y:S01]  /*1740*/  ISETP.GT.U32.AND P6, PT, R5, R15, PT ;  /* 0x0000000f0500720c */ /* 0x000fe20003fc4070 */
[----:B------:R-:W-:-:S04]  /*1750*/  IMAD.HI.U32 R19, R8, R234, RZ ;  /* 0x000000ea08137227 */ /* 0x000fc800078e00ff */
[----:B------:R-:W-:Y:S02]  /*1760*/  @!P2 IMAD.IADD R238, R238, 0x1, -R5 ;  /* 0x00000001eeeea824 */ /* 0x000fe400078e0a05 */
[----:B------:R-:W-:-:S03]  /*1770*/  IMAD.HI.U32 R20, R8, R233, RZ ;  /* 0x000000e908147227 */ /* 0x000fc600078e00ff */
[----:B------:R-:W-:Y:S01]  /*1780*/  ISETP.GT.U32.AND P2, PT, R5, R238, PT ;  /* 0x000000ee0500720c */ /* 0x000fe20003f44070 */
[----:B------:R-:W-:Y:S02]  /*1790*/  IMAD.MOV R17, RZ, RZ, -R17 ;  /* 0x000000ffff117224 */ /* 0x000fe400078e0a11 */
[----:B------:R-:W-:Y:S01]  /*17a0*/  @!P6 IMAD.IADD R15, R15, 0x1, -R5 ;  /* 0x000000010f0fe824 */ /* 0x000fe200078e0a05 */
[C---:B------:R-:W-:Y:S01]  /*17b0*/  ISETP.GT.U32.AND P6, PT, R5.reuse, R16, PT ;  /* 0x000000100500720c */ /* 0x040fe20003fc4070 */
[----:B------:R-:W-:Y:S02]  /*17c0*/  IMAD.MOV R19, RZ, RZ, -R19 ;  /* 0x000000ffff137224 */ /* 0x000fe400078e0a13 */
[C---:B------:R-:W-:Y:S02]  /*17d0*/  IMAD R236, R5.reuse, R17, R236 ;  /* 0x0000001105ec7224 */ /* 0x040fe400078e02ec */
[----:B------:R-:W-:Y:S02]  /*17e0*/  IMAD.MOV R20, RZ, RZ, -R20 ;  /* 0x000000ffff147224 */ /* 0x000fe400078e0a14 */
[----:B------:R-:W-:-:S02]  /*17f0*/  IMAD R234, R5, R19, R234 ;  /* 0x0000001305ea7224 */ /* 0x000fc400078e02ea */
[----:B------:R-:W-:-:S04]  /*1800*/  IMAD.HI.U32 R18, R8, R21, RZ ;  /* 0x0000001508127227 */ /* 0x000fc800078e00ff */
[C---:B------:R-:W-:Y:S02]  /*1810*/  IMAD R233, R5.reuse, R20, R233 ;  /* 0x0000001405e97224 */ /* 0x040fe400078e02e9 */
[----:B------:R-:W-:Y:S01]  /*1820*/  @!P4 IMAD.MOV R240, RZ, RZ, -R240 ;  /* 0x000000fffff0c224 */ /* 0x000fe200078e0af0 */
[C---:B------:R-:W-:Y:S01]  /*1830*/  ISETP.GT.U32.AND P4, PT, R5.reuse, R236, PT ;  /* 0x000000ec0500720c */ /* 0x040fe20003f84070 */
[--C-:B------:R-:W-:Y:S01]  /*1840*/  @!P2 IMAD.IADD R238, R238, 0x1, -R5.reuse ;  /* 0x00000001eeeea824 */ /* 0x100fe200078e0a05 */
[C---:B------:R-:W-:Y:S01]  /*1850*/  ISETP.GT.U32.AND P2, PT, R5.reuse, R234, PT ;  /* 0x000000ea0500720c */ /* 0x040fe20003f44070 */
[----:B------:R-:W-:Y:S02]  /*1860*/  IMAD.MOV R18, RZ, RZ, -R18 ;  /* 0x000000ffff127224 */ /* 0x000fe400078e0a12 */
[----:B------:R-:W-:Y:S01]  /*1870*/  @!P6 IMAD.IADD R16, R16, 0x1, -R5 ;  /* 0x000000011010e824 */ /* 0x000fe200078e0a05 */
[C---:B------:R-:W-:Y:S01]  /*1880*/  ISETP.GT.U32.AND P6, PT, R5.reuse, R233, PT ;  /* 0x000000e90500720c */ /* 0x040fe20003fc4070 */
[----:B------:R-:W-:Y:S01]  /*1890*/  IMAD R17, R5, R18, R21 ;  /* 0x0000001205117224 */ /* 0x000fe200078e0215 */
[----:B------:R-:W-:Y:S01]  /*18a0*/  LOP3.LUT R21, R9, 0x4c, RZ, 0xfc, !PT ;  /* 0x0000004c09157812 */ /* 0x000fe200078efcff */
[----:B------:R-:W-:-:S02]  /*18b0*/  @!P0 IMAD.MOV R15, RZ, RZ, -R15 ;  /* 0x000000ffff0f8224 */ /* 0x000fc400078e0a0f */
[----:B------:R-:W-:Y:S01]  /*18c0*/  IMAD.HI.U32 R19, R8, R231, RZ ;  /* 0x000000e708137227 */ /* 0x000fe200078e00ff */
[----:B------:R-:W-:Y:S02]  /*18d0*/  IABS R232, R21 ;  /* 0x0000001500e87213 */ /* 0x000fe40000000000 */
[C---:B------:R-:W-:Y:S01]  /*18e0*/  ISETP.GT.U32.AND P0, PT, R5.reuse, R17, PT ;  /* 0x000000110500720c */ /* 0x040fe20003f04070 */
[--C-:B------:R-:W-:Y:S01]  /*18f0*/  @!P4 IMAD.IADD R236, R236, 0x1, -R5.reuse ;  /* 0x00000001ececc824 */ /* 0x100fe200078e0a05 */
[----:B------:R-:W-:Y:S01]  /*1900*/  ISETP.GT.U32.AND P4, PT, R5, R16, PT ;  /* 0x000000100500720c */ /* 0x000fe20003f84070 */
[----:B------:R-:W-:Y:S02]  /*1910*/  @!P2 IMAD.IADD R234, R234, 0x1, -R5 ;  /* 0x00000001eaeaa824 */ /* 0x000fe400078e0a05 */
[----:B------:R-:W-:-:S04]  /*1920*/  IMAD.HI.U32 R18, R8, R232, RZ ;  /* 0x000000e808127227 */ /* 0x000fc800078e00ff */
[----:B------:R-:W-:Y:S01]  /*1930*/  @!P6 IMAD.IADD R233, R233, 0x1, -R5 ;  /* 0x00000001e9e9e824 */ /* 0x000fe200078e0a05 */
[----:B------:R-:W-:Y:S01]  /*1940*/  ISETP.GT.U32.AND P6, PT, R5, R234, PT ;  /* 0x000000ea0500720c */ /* 0x000fe20003fc4070 */
[----:B------:R-:W-:Y:S02]  /*1950*/  IMAD.MOV R20, RZ, RZ, -R18 ;  /* 0x000000ffff147224 */ /* 0x000fe400078e0a12 */
[----:B------:R-:W-:-:S04]  /*1960*/  IMAD.HI.U32 R18, R8, R230, RZ ;  /* 0x000000e608127227 */ /* 0x000fc800078e00ff */
[C---:B------:R-:W-:Y:S02]  /*1970*/  IMAD R232, R5.reuse, R20, R232 ;  /* 0x0000001405e87224 */ /* 0x040fe400078e02e8 */
[----:B------:R-:W-:Y:S02]  /*1980*/  IMAD.MOV R18, RZ, RZ, -R18 ;  /* 0x000000ffff127224 */ /* 0x000fe400078e0a12 */
[--C-:B------:R-:W-:Y:S01]  /*1990*/  @!P4 IMAD.IADD R16, R16, 0x1, -R5.reuse ;  /* 0x000000011010c824 */ /* 0x100fe200078e0a05 */
[C---:B------:R-:W-:Y:S01]  /*19a0*/  ISETP.GT.U32.AND P4, PT, R5.reuse, R232, PT ;  /* 0x000000e80500720c */ /* 0x040fe20003f84070 */
[----:B------:R-:W-:Y:S02]  /*19b0*/  IMAD R230, R5, R18, R230 ;  /* 0x0000001205e67224 */ /* 0x000fe400078e02e6 */
[--C-:B------:R-:W-:Y:S02]  /*19c0*/  @!P6 IMAD.IADD R234, R234, 0x1, -R5.reuse ;  /* 0x00000001eaeae824 */ /* 0x100fe400078e0a05 */
[----:B------:R-:W-:Y:S01]  /*19d0*/  @!P0 IMAD.IADD R17, R17, 0x1, -R5 ;  /* 0x0000000111118824 */ /* 0x000fe200078e0a05 */
[C---:B------:R-:W-:Y:S01]  /*19e0*/  ISETP.GT.U32.AND P6, PT, R5.reuse, R230, PT ;  /* 0x000000e60500720c */ /* 0x040fe20003fc4070 */
[----:B------:R-:W-:Y:S01]  /*19f0*/  @!P1 IMAD.MOV R238, RZ, RZ, -R238 ;  /* 0x000000ffffee9224 */ /* 0x000fe200078e0aee */
[C---:B------:R-:W-:Y:S01]  /*1a00*/  ISETP.GT.U32.AND P0, PT, R5.reuse, R236, PT ;  /* 0x000000ec0500720c */ /* 0x040fe20003f04070 */
[----:B------:R-:W-:Y:S01]  /*1a10*/  IMAD.MOV R20, RZ, RZ, -R19 ;  /* 0x000000ffff147224 */ /* 0x000fe200078e0a13 */
[C---:B------:R-:W-:Y:S01]  /*1a20*/  ISETP.GT.U32.AND P2, PT, R5.reuse, R17, PT ;  /* 0x000000110500720c */ /* 0x040fe20003f44070 */
[----:B------:R-:W-:Y:S01]  /*1a30*/  IMAD.HI.U32 R18, R8, R229, RZ ;  /* 0x000000e508127227 */ /* 0x000fe200078e00ff */
[----:B------:R-:W-:-:S02]  /*1a40*/  ISETP.GT.U32.AND P1, PT, R5, R233, PT ;  /* 0x000000e90500720c */ /* 0x000fc40003f24070 */
[----:B------:R-:W-:Y:S01]  /*1a50*/  LOP3.LUT R19, R9, 0x5c, RZ, 0xfc, !PT ;  /* 0x0000005c09137812 */ /* 0x000fe200078efcff */
[----:B------:R-:W-:Y:S01]  /*1a60*/  @!P4 IMAD.IADD R232, R232, 0x1, -R5 ;  /* 0x00000001e8e8c824 */ /* 0x000fe200078e0a05 */
[----:B------:R-:W-:Y:S01]  /*1a70*/  ISETP.GE.AND P4, PT, R24, RZ, PT ;  /* 0x000000ff1800720c */ /* 0x000fe20003f86270 */
[C---:B------:R-:W-:Y:S01]  /*1a80*/  IMAD R231, R5.reuse, R20, R231 ;  /* 0x0000001405e77224 */ /* 0x040fe200078e02e7 */
[----:B------:R-:W-:Y:S01]  /*1a90*/  IABS R228, R19 ;  /* 0x0000001300e47213 */ /* 0x000fe20000000000 */
[--C-:B------:R-:W-:Y:S01]  /*1aa0*/  @!P6 IMAD.IADD R230, R230, 0x1, -R5.reuse ;  /* 0x00000001e6e6e824 */ /* 0x100fe200078e0a05 */
[C---:B------:R-:W-:Y:S01]  /*1ab0*/  ISETP.GT.U32.AND P6, PT, R5.reuse, R232, PT ;  /* 0x000000e80500720c */ /* 0x040fe20003fc4070 */
[--C-:B------:R-:W-:Y:S01]  /*1ac0*/  @!P0 IMAD.IADD R236, R236, 0x1, -R5.reuse ;  /* 0x00000001ecec8824 */ /* 0x100fe200078e0a05 */
[----:B------:R-:W-:Y:S01]  /*1ad0*/  ISETP.GT.U32.AND P0, PT, R5, R231, PT ;  /* 0x000000e70500720c */ /* 0x000fe20003f04070 */
[----:B------:R-:W-:Y:S01]  /*1ae0*/  IMAD.MOV R18, RZ, RZ, -R18 ;  /* 0x000000ffff127224 */ /* 0x000fe200078e0a12 */
[----:B------:R-:W-:Y:S01]  /*1af0*/  LOP3.LUT R20, R9, 0x68, RZ, 0xfc, !PT ;  /* 0x0000006809147812 */ /* 0x000fe200078efcff */
[--C-:B------:R-:W-:Y:S01]  /*1b00*/  @!P2 IMAD.IADD R17, R17, 0x1, -R5.reuse ;  /* 0x000000011111a824 */ /* 0x100fe200078e0a05 */
[----:B------:R-:W-:Y:S01]  /*1b10*/  ISETP.GE.AND P2, PT, R22, RZ, PT ;  /* 0x000000ff1600720c */ /* 0x000fe20003f46270 */
[----:B------:R-:W-:Y:S01]  /*1b20*/  @!P1 IMAD.IADD R233, R233, 0x1, -R5 ;  /* 0x00000001e9e99824 */ /* 0x000fe200078e0a05 */
[----:B------:R-:W-:Y:S01]  /*1b30*/  ISETP.GE.AND P1, PT, R23, RZ, PT ;  /* 0x000000ff1700720c */ /* 0x000fe20003f26270 */
[----:B------:R-:W-:Y:S01]  /*1b40*/  @!P5 IMAD.MOV R16, RZ, RZ, -R16 ;  /* 0x000000ffff10d224 */ /* 0x000fe200078e0a10 */
[C---:B------:R-:W-:Y:S01]  /*1b50*/  ISETP.GT.U32.AND P5, PT, R5.reuse, R230, PT ;  /* 0x000000e60500720c */ /* 0x040fe20003fa4070 */
[----:B------:R-:W-:Y:S01]  /*1b60*/  IMAD R229, R5, R18, R229 ;  /* 0x0000001205e57224 */ /* 0x000fe200078e02e5 */
[----:B------:R-:W-:Y:S01]  /*1b70*/  IABS R225, R20 ;  /* 0x0000001400e17213 */ /* 0x000fe20000000000 */
[----:B------:R-:W-:Y:S01]  /*1b80*/  @!P6 IMAD.IADD R232, R232, 0x1, -R5 ;  /* 0x00000001e8e8e824 */ /* 0x000fe200078e0a05 */
[----:B------:R-:W-:Y:S01]  /*1b90*/  ISETP.GE.AND P6, PT, R27, RZ, PT ;  /* 0x000000ff1b00720c */ /* 0x000fe20003fc6270 */
[----:B------:R-:W-:Y:S01]  /*1ba0*/  @!P4 IMAD.MOV R234, RZ, RZ, -R234 ;  /* 0x000000ffffeac224 */ /* 0x000fe200078e0aea */
[----:B------:R-:W-:Y:S01]  /*1bb0*/  ISETP.GT.U32.AND P4, PT, R5, R229, PT ;  /* 0x000000e50500720c */ /* 0x000fe20003f84070 */
[----:B------:R-:W-:Y:S01]  /*1bc0*/  IMAD.HI.U32 R18, R8, R228, RZ ;  /* 0x000000e408127227 */ /* 0x000fe200078e00ff */
[----:B------:R-:W-:-:S02]  /*1bd0*/  LOP3.LUT R23, R9, 0x6c, RZ, 0xfc, !PT ;  /* 0x0000006c09177812 */ /* 0x000fc400078efcff */
[----:B------:R-:W-:Y:S01]  /*1be0*/  LOP3.LUT R27, R9, 0x80, RZ, 0xfc, !PT ;  /* 0x00000080091b7812 */ /* 0x000fe200078efcff */
[----:B------:R-:W-:Y:S01]  /*1bf0*/  @!P0 IMAD.IADD R231, R231, 0x1, -R5 ;  /* 0x00000001e7e78824 */ /* 0x000fe200078e0a05 */
[----:B------:R-:W-:Y:S01]  /*1c00*/  ISETP.GE.AND P0, PT, R25, RZ, PT ;  /* 0x000000ff1900720c */ /* 0x000fe20003f06270 */
[----:B------:R-:W-:Y:S01]  /*1c10*/  IMAD.MOV R18, RZ, RZ, -R18 ;  /* 0x000000ffff127224 */ /* 0x000fe200078e0a12 */
[----:B------:R-:W-:Y:S01]  /*1c20*/  LOP3.LUT R25, R9, 0x70, RZ, 0xfc, !PT ;  /* 0x0000007009197812 */ /* 0x000fe200078efcff */
[----:B------:R-:W-:Y:S01]  /*1c30*/  @!P2 IMAD.MOV R236, RZ, RZ, -R236 ;  /* 0x000000ffffeca224 */ /* 0x000fe200078e0aec */
[----:B------:R-:W-:Y:S01]  /*1c40*/  ISETP.GT.U32.AND P2, PT, R5, R231, PT ;  /* 0x000000e70500720c */ /* 0x000fe20003f44070 */
[----:B------:R-:W-:Y:S01]  /*1c50*/  @!P1 IMAD.MOV R17, RZ, RZ, -R17 ;  /* 0x000000ffff119224 */ /* 0x000fe200078e0a11 */
[----:B------:R-:W-:Y:S01]  /*1c60*/  ISETP.GE.AND P1, PT, R21, RZ, PT ;  /* 0x000000ff1500720c */ /* 0x000fe20003f26270 */
[--C-:B------:R-:W-:Y:S01]  /*1c70*/  @!P5 IMAD.IADD R230, R230, 0x1, -R5.reuse ;  /* 0x00000001e6e6d824 */ /* 0x100fe200078e0a05 */
[----:B------:R-:W-:Y:S01]  /*1c80*/  ISETP.GE.AND P5, PT, R19, RZ, PT ;  /* 0x000000ff1300720c */ /* 0x000fe20003fa6270 */
[----:B------:R-:W-:Y:S01]  /*1c90*/  IMAD R228, R5, R18, R228 ;  /* 0x0000001205e47224 */ /* 0x000fe200078e02e4 */
[C---:B------:R-:W-:Y:S01]  /*1ca0*/  LOP3.LUT R18, R9.reuse, 0x60, RZ, 0xfc, !PT ;  /* 0x0000006009127812 */ /* 0x040fe200078efcff */
[----:B------:R-:W-:Y:S01]  /*1cb0*/  @!P6 IMAD.MOV R230, RZ, RZ, -R230 ;  /* 0x000000ffffe6e224 */ /* 0x000fe200078e0ae6 */
[----:B------:R-:W-:Y:S01]  /*1cc0*/  LOP3.LUT R19, R9, 0x64, RZ, 0xfc, !PT ;  /* 0x0000006409137812 */ /* 0x000fe200078efcff */
[----:B------:R-:W-:Y:S01]  /*1cd0*/  @!P4 IMAD.IADD R229, R229, 0x1, -R5 ;  /* 0x00000001e5e5c824 */ /* 0x000fe200078e0a05 */
[----:B------:R-:W-:Y:S01]  /*1ce0*/  ISETP.GT.U32.AND P6, PT, R5, R228, PT ;  /* 0x000000e40500720c */ /* 0x000fe20003fc4070 */
[----:B------:R-:W-:Y:S01]  /*1cf0*/  @!P0 IMAD.MOV R233, RZ, RZ, -R233 ;  /* 0x000000ffffe98224 */ /* 0x000fe200078e0ae9 */
[----:B------:R-:W-:Y:S01]  /*1d00*/  IABS R227, R18 ;  /* 0x0000001200e37213 */ /* 0x000fe20000000000 */
[----:B------:R-:W-:Y:S01]  /*1d10*/  @!P2 IMAD.IADD R231, R231, 0x1, -R5 ;  /* 0x00000001e7e7a824 */ /* 0x000fe200078e0a05 */
[----:B------:R-:W-:Y:S01]  /*1d20*/  ISETP.GT.U32.AND P4, PT, R5, R229, PT ;  /* 0x000000e50500720c */ /* 0x000fe20003f84070 */
[----:B------:R-:W-:Y:S01]  /*1d30*/  @!P1 IMAD.MOV R232, RZ, RZ, -R232 ;  /* 0x000000ffffe89224 */ /* 0x000fe200078e0ae8 */
[----:B------:R-:W-:-:S02]  /*1d40*/  ISETP.GE.AND P0, PT, R26, RZ, PT ;  /* 0x000000ff1a00720c */ /* 0x000fc40003f06270 */
[----:B------:R-:W-:Y:S02]  /*1d50*/  ISETP.GE.AND P2, PT, R28, RZ, PT ;  /* 0x000000ff1c00720c */ /* 0x000fe40003f46270 */
[----:B------:R-:W-:Y:S01]  /*1d60*/  ISETP.GE.AND P1, PT, R18, RZ, PT ;  /* 0x000000ff1200720c */ /* 0x000fe20003f26270 */
[----:B------:R-:W-:Y:S01]  /*1d70*/  IMAD.HI.U32 R18, R8, R227, RZ ;  /* 0x000000e308127227 */ /* 0x000fe200078e00ff */
[----:B------:R-:W-:Y:S02]  /*1d80*/  IABS R226, R19 ;  /* 0x0000001300e27213 */ /* 0x000fe40000000000 */
[----:B------:R-:W-:Y:S01]  /*1d90*/  IABS R223, R25 ;  /* 0x0000001900df7213 */ /* 0x000fe20000000000 */
[--C-:B------:R-:W-:Y:S01]  /*1da0*/  @!P6 IMAD.IADD R228, R228, 0x1, -R5.reuse ;  /* 0x00000001e4e4e824 */ /* 0x100fe200078e0a05 */
[----:B------:R-:W-:Y:S01]  /*1db0*/  IABS R224, R23 ;  /* 0x0000001700e07213 */ /* 0x000fe20000000000 */
[----:B------:R-:W-:Y:S01]  /*1dc0*/  IMAD.MOV R18, RZ, RZ, -R18 ;  /* 0x000000ffff127224 */ /* 0x000fe200078e0a12 */
[----:B------:R-:W-:Y:S01]  /*1dd0*/  LOP3.LUT R26, R9, 0x7c, RZ, 0xfc, !PT ;  /* 0x0000007c091a7812 */ /* 0x000fe200078efcff */
[----:B------:R-:W-:Y:S01]  /*1de0*/  @!P4 IMAD.IADD R229, R229, 0x1, -R5 ;  /* 0x00000001e5e5c824 */ /* 0x000fe200078e0a05 */
[C---:B------:R-:W-:Y:S01]  /*1df0*/  ISETP.GT.U32.AND P6, PT, R5.reuse, R228, PT ;  /* 0x000000e40500720c */ /* 0x040fe20003fc4070 */
[----:B------:R-:W-:Y:S01]  /*1e00*/  IMAD R227, R5, R18, R227 ;  /* 0x0000001205e37224 */ /* 0x000fe200078e02e3 */
[----:B------:R-:W-:Y:S01]  /*1e10*/  ISETP.GE.AND P4, PT, R20, RZ, PT ;  /* 0x000000ff1400720c */ /* 0x000fe20003f86270 */
[----:B------:R-:W-:Y:S01]  /*1e20*/  IMAD.HI.U32 R18, R8, R226, RZ ;  /* 0x000000e208127227 */ /* 0x000fe200078e00ff */
[----:B------:R-:W-:-:S02]  /*1e30*/  IABS R220, R26 ;  /* 0x0000001a00dc7213 */ /* 0x000fc40000000000 */
[----:B------:R-:W-:Y:S01]  /*1e40*/  IABS R219, R27 ;  /* 0x0000001b00db7213 */ /* 0x000fe20000000000 */
[----:B------:R-:W-:Y:S01]  /*1e50*/  @!P0 IMAD.MOV R231, RZ, RZ, -R231 ;  /* 0x000000ffffe78224 */ /* 0x000fe200078e0ae7 */
[----:B------:R-:W-:Y:S01]  /*1e60*/  ISETP.GE.AND P0, PT, R19, RZ, PT ;  /* 0x000000ff1300720c */ /* 0x000fe20003f06270 */
[----:B------:R-:W-:Y:S01]  /*1e70*/  @!P2 IMAD.MOV R229, RZ, RZ, -R229 ;  /* 0x000000ffffe5a224 */ /* 0x000fe200078e0ae5 */
[----:B------:R-:W-:Y:S01]  /*1e80*/  ISETP.GT.U32.AND P2, PT, R5, R227, PT ;  /* 0x000000e30500720c */ /* 0x000fe20003f44070 */
[----:B------:R-:W-:Y:S01]  /*1e90*/  IMAD.MOV R18, RZ, RZ, -R18 ;  /* 0x000000ffff127224 */ /* 0x000fe200078e0a12 */
[----:B------:R-:W-:Y:S01]  /*1ea0*/  LOP3.LUT R28, R9, 0x84, RZ, 0xfc, !PT ;  /* 0x00000084091c7812 */ /* 0x000fe200078efcff */
[----:B------:R-:W-:-:S03]  /*1eb0*/  IMAD.HI.U32 R19, R8, R225, RZ ;  /* 0x000000e108137227 */ /* 0x000fc600078e00ff */
[----:B------:R-:W-:Y:S01]  /*1ec0*/  IABS R218, R28 ;  /* 0x0000001c00da7213 */ /* 0x000fe20000000000 */
[C---:B------:R-:W-:Y:S02]  /*1ed0*/  IMAD R226, R5.reuse, R18, R226 ;  /* 0x0000001205e27224 */ /* 0x040fe400078e02e2 */
[----:B------:R-:W-:Y:S02]  /*1ee0*/  IMAD.MOV R22, RZ, RZ, -R19 ;  /* 0x000000ffff167224 */ /* 0x000fe400078e0a13 */
[----:B------:R-:W-:Y:S01]  /*1ef0*/  @!P6 IMAD.IADD R228, R228, 0x1, -R5 ;  /* 0x00000001e4e4e824 */ /* 0x000fe200078e0a05 */
[C---:B------:R-:W-:Y:S01]  /*1f00*/  ISETP.GT.U32.AND P6, PT, R5.reuse, R226, PT ;  /* 0x000000e20500720c */ /* 0x040fe20003fc4070 */
[----:B------:R-:W-:Y:S02]  /*1f10*/  IMAD R225, R5, R22, R225 ;  /* 0x0000001605e17224 */ /* 0x000fe400078e02e1 */
[----:B------:R-:W-:Y:S02]  /*1f20*/  @!P2 IMAD.IADD R227, R227, 0x1, -R5 ;  /* 0x00000001e3e3a824 */ /* 0x000fe400078e0a05 */
[----:B------:R-:W-:Y:S01]  /*1f30*/  IMAD.HI.U32 R21, R8, R223, RZ ;  /* 0x000000df08157227 */ /* 0x000fe200078e00ff */
[----:B------:R-:W-:-:S03]  /*1f40*/  ISETP.GT.U32.AND P2, PT, R5, R225, PT ;  /* 0x000000e10500720c */ /* 0x000fc60003f44070 */
[----:B------:R-:W-:Y:S01]  /*1f50*/  IMAD.MOV R24, RZ, RZ, -R21 ;  /* 0x000000ffff187224 */ /* 0x000fe200078e0a15 */
[----:B------:R-:W-:Y:S01]  /*1f60*/  LOP3.LUT R21, R9, 0x74, RZ, 0xfc, !PT ;  /* 0x0000007409157812 */ /* 0x000fe200078efcff */
[----:B------:R-:W-:-:S03]  /*1f70*/  IMAD.HI.U32 R20, R8, R224, RZ ;  /* 0x000000e008147227 */ /* 0x000fc600078e00ff */
[----:B------:R-:W-:Y:S01]  /*1f80*/  IABS R222, R21 ;  /* 0x0000001500de7213 */ /* 0x000fe20000000000 */
[--C-:B------:R-:W-:Y:S01]  /*1f90*/  @!P6 IMAD.IADD R226, R226, 0x1, -R5.reuse ;  /* 0x00000001e2e2e824 */ /* 0x100fe200078e0a05 */
[----:B------:R-:W-:Y:S01]  /*1fa0*/  ISETP.GT.U32.AND P6, PT, R5, R227, PT ;  /* 0x000000e30500720c */ /* 0x000fe20003fc4070 */
[----:B------:R-:W-:Y:S02]  /*1fb0*/  IMAD.MOV R20, RZ, RZ, -R20 ;  /* 0x000000ffff147224 */ /* 0x000fe400078e0a14 */
[----:B------:R-:W-:Y:S02]  /*1fc0*/  @!P2 IMAD.IADD R225, R225, 0x1, -R5 ;  /* 0x00000001e1e1a824 */ /* 0x000fe400078e0a05 */
[----:B------:R-:W-:Y:S01]  /*1fd0*/  IMAD R223, R5, R24, R223 ;  /* 0x0000001805df7224 */ /* 0x000fe200078e02df */
[----:B------:R-:W-:Y:S01]  /*1fe0*/  LOP3.LUT R24, R9, 0x78, RZ, 0xfc, !PT ;  /* 0x0000007809187812 */ /* 0x000fe200078efcff */
[C---:B------:R-:W-:Y:S01]  /*1ff0*/  IMAD R224, R5.reuse, R20, R224 ;  /* 0x0000001405e07224 */ /* 0x040fe200078e02e0 */
[----:B------:R-:W-:Y:S01]  /*2000*/  ISETP.GT.U32.AND P2, PT, R5, R225, PT ;  /* 0x000000e10500720c */ /* 0x000fe20003f44070 */
[----:B------:R-:W-:Y:S01]  /*2010*/  IMAD.HI.U32 R18, R8, R222, RZ ;  /* 0x000000de08127227 */ /* 0x000fe200078e00ff */
[----:B------:R-:W-:-:S03]  /*2020*/  IABS R221, R24 ;  /* 0x0000001800dd7213 */ /* 0x000fc60000000000 */
[----:B------:R-:W-:Y:S01]  /*2030*/  @!P6 IMAD.IADD R227, R227, 0x1, -R5 ;  /* 0x00000001e3e3e824 */ /* 0x000fe200078e0a05 */
[----:B------:R-:W-:Y:S01]  /*2040*/  ISETP.GT.U32.AND P6, PT, R5, R224, PT ;  /* 0x000000e00500720c */ /* 0x000fe20003fc4070 */
[----:B------:R-:W-:Y:S02]  /*2050*/  IMAD.MOV R18, RZ, RZ, -R18 ;  /* 0x000000ffff127224 */ /* 0x000fe400078e0a12 */
[----:B------:R-:W-:-:S04]  /*2060*/  IMAD.HI.U32 R19, R8, R221, RZ ;  /* 0x000000dd08137227 */ /* 0x000fc800078e00ff */
[----:B------:R-:W-:Y:S02]  /*2070*/  IMAD R222, R5, R18, R222 ;  /* 0x0000001205de7224 */ /* 0x000fe400078e02de */
[----:B------:R-:W-:Y:S02]  /*2080*/  IMAD.MOV R20, RZ, RZ, -R19 ;  /* 0x000000ffff147224 */ /* 0x000fe400078e0a13 */
[----:B------:R-:W-:Y:S01]  /*2090*/  @!P2 IMAD.IADD R225, R225, 0x1, -R5 ;  /* 0x00000001e1e1a824 */ /* 0x000fe200078e0a05 */
[C---:B------:R-:W-:Y:S01]  /*20a0*/  ISETP.GT.U32.AND P2, PT, R5.reuse, R222, PT ;  /* 0x000000de0500720c */ /* 0x040fe20003f44070 */
[----:B------:R-:W-:Y:S02]  /*20b0*/  IMAD R221, R5, R20, R221 ;  /* 0x0000001405dd7224 */ /* 0x000fe400078e02dd */
[----:B------:R-:W-:-:S04]  /*20c0*/  IMAD.HI.U32 R18, R8, R220, RZ ;  /* 0x000000dc08127227 */ /* 0x000fc800078e00ff */
[----:B------:R-:W-:Y:S01]  /*20d0*/  @!P5 IMAD.MOV R228, RZ, RZ, -R228 ;  /* 0x000000ffffe4d224 */ /* 0x000fe200078e0ae4 */
[C---:B------:R-:W-:Y:S01]  /*20e0*/  ISETP.GT.U32.AND P5, PT, R5.reuse, R226, PT ;  /* 0x000000e20500720c */ /* 0x040fe20003fa4070 */
[----:B------:R-:W-:Y:S02]  /*20f0*/  IMAD.MOV R18, RZ, RZ, -R18 ;  /* 0x000000ffff127224 */ /* 0x000fe400078e0a12 */
[----:B------:R-:W-:Y:S01]  /*2100*/  @!P6 IMAD.IADD R224, R224, 0x1, -R5 ;  /* 0x00000001e0e0e824 */ /* 0x000fe200078e0a05 */
[C---:B------:R-:W-:Y:S01]  /*2110*/  ISETP.GT.U32.AND P6, PT, R5.reuse, R221, PT ;  /* 0x000000dd0500720c */ /* 0x040fe20003fc4070 */
[C---:B------:R-:W-:Y:S02]  /*2120*/  IMAD R220, R5.reuse, R18, R220 ;  /* 0x0000001205dc7224 */ /* 0x040fe400078e02dc */
[----:B------:R-:W-:Y:S02]  /*2130*/  @!P4 IMAD.MOV R225, RZ, RZ, -R225 ;  /* 0x000000ffffe1c224 */ /* 0x000fe400078e0ae1 */
[----:B------:R-:W-:Y:S01]  /*2140*/  @!P2 IMAD.IADD R222, R222, 0x1, -R5 ;  /* 0x00000001dedea824 */ /* 0x000fe200078e0a05 */
[C---:B------:R-:W-:Y:S01]  /*2150*/  ISETP.GT.U32.AND P4, PT, R5.reuse, R220, PT ;  /* 0x000000dc0500720c */ /* 0x040fe20003f84070 */
[----:B------:R-:W-:Y:S01]  /*2160*/  IMAD.HI.U32 R19, R8, R219, RZ ;  /* 0x000000db08137227 */ /* 0x000fe200078e00ff */
[----:B------:R-:W-:-:S03]  /*2170*/  ISETP.GT.U32.AND P2, PT, R5, R224, PT ;  /* 0x000000e00500720c */ /* 0x000fc60003f44070 */
[----:B------:R-:W-:Y:S01]  /*2180*/  @!P5 IMAD.IADD R226, R226, 0x1, -R5 ;  /* 0x00000001e2e2d824 */ /* 0x000fe200078e0a05 */
[----:B------:R-:W-:Y:S01]  /*2190*/  ISETP.GT.U32.AND P5, PT, R5, R223, PT ;  /* 0x000000df0500720c */ /* 0x000fe20003fa4070 */
[----:B------:R-:W-:Y:S01]  /*21a0*/  IMAD.MOV R22, RZ, RZ, -R19 ;  /* 0x000000ffff167224 */ /* 0x000fe200078e0a13 */
[----:B------:R-:W-:Y:S01]  /*21b0*/  LOP3.LUT R19, R9, 0x88, RZ, 0xfc, !PT ;  /* 0x0000008809137812 */ /* 0x000fe200078efcff */
[----:B------:R-:W-:Y:S01]  /*21c0*/  @!P6 IMAD.IADD R221, R221, 0x1, -R5 ;  /* 0x00000001dddde824 */ /* 0x000fe200078e0a05 */
[C---:B------:R-:W-:Y:S01]  /*21d0*/  ISETP.GT.U32.AND P6, PT, R5.reuse, R222, PT ;  /* 0x000000de0500720c */ /* 0x040fe20003fc4070 */
[----:B------:R-:W-:Y:S01]  /*21e0*/  @!P0 IMAD.MOV R226, RZ, RZ, -R226 ;  /* 0x000000ffffe28224 */ /* 0x000fe200078e0ae2 */
[----:B------:R-:W-:Y:S01]  /*21f0*/  IABS R217, R19 ;  /* 0x0000001300d97213 */ /* 0x000fe20000000000 */
[----:B------:R-:W-:Y:S01]  /*2200*/  IMAD.HI.U32 R20, R8, R218, RZ ;  /* 0x000000da08147227 */ /* 0x000fe200078e00ff */
[----:B------:R-:W-:-:S03]  /*2210*/  ISETP.GT.U32.AND P0, PT, R5, R221, PT ;  /* 0x000000dd0500720c */ /* 0x000fc60003f04070 */
[----:B------:R-:W-:Y:S01]  /*2220*/  IMAD R219, R5, R22, R219 ;  /* 0x0000001605db7224 */ /* 0x000fe200078e02db */
[----:B------:R-:W-:Y:S01]  /*2230*/  LOP3.LUT R22, R9, 0x8c, RZ, 0xfc, !PT ;  /* 0x0000008c09167812 */ /* 0x000fe200078efcff */
[--C-:B------:R-:W-:Y:S01]  /*2240*/  @!P4 IMAD.IADD R220, R220, 0x1, -R5.reuse ;  /* 0x00000001dcdcc824 */ /* 0x100fe200078e0a05 */
[----:B------:R-:W-:Y:S01]  /*2250*/  ISETP.GE.AND P4, PT, R24, RZ, PT ;  /* 0x000000ff1800720c */ /* 0x000fe20003f86270 */
[----:B------:R-:W-:Y:S01]  /*2260*/  IMAD.MOV R20, RZ, RZ, -R20 ;  /* 0x000000ffff147224 */ /* 0x000fe200078e0a14 */
[----:B------:R-:W-:Y:S01]  /*2270*/  IABS R216, R22 ;  /* 0x0000001600d87213 */ /* 0x000fe20000000000 */
[----:B------:R-:W-:Y:S01]  /*2280*/  @!P2 IMAD.IADD R224, R224, 0x1, -R5 ;  /* 0x00000001e0e0a824 */ /* 0x000fe200078e0a05 */
[----:B------:R-:W-:Y:S01]  /*2290*/  ISETP.GT.U32.AND P2, PT, R5, R219, PT ;  /* 0x000000db0500720c */ /* 0x000fe20003f44070 */
[----:B------:R-:W-:Y:S01]  /*22a0*/  IMAD.HI.U32 R18, R8, R217, RZ ;  /* 0x000000d908127227 */ /* 0x000fe200078e00ff */
[----:B------:R-:W-:-:S03]  /*22b0*/  LOP3.LUT R24, R9, 0xa0, RZ, 0xfc, !PT ;  /* 0x000000a009187812 */ /* 0x000fc600078efcff */
[--C-:B------:R-:W-:Y:S01]  /*22c0*/  @!P5 IMAD.IADD R223, R223, 0x1, -R5.reuse ;  /* 0x00000001dfdfd824 */ /* 0x100fe200078e0a05 */
[----:B------:R-:W-:Y:S01]  /*22d0*/  ISETP.GE.AND P5, PT, R23, RZ, PT ;  /* 0x000000ff1700720c */ /* 0x000fe20003fa6270 */
[----:B------:R-:W-:Y:S01]  /*22e0*/  IMAD R218, R5, R20, R218 ;  /* 0x0000001405da7224 */ /* 0x000fe200078e02da */
[----:B------:R-:W-:Y:S01]  /*22f0*/  LOP3.LUT R23, R9, 0x94, RZ, 0xfc, !PT ;  /* 0x0000009409177812 */ /* 0x000fe200078efcff */
[----:B------:R-:W-:Y:S01]  /*2300*/  IMAD.MOV R20, RZ, RZ, -R18 ;  /* 0x000000ffff147224 */ /* 0x000fe200078e0a12 */
[----:B------:R-:W-:Y:S01]  /*2310*/  IABS R211, R24 ;  /* 0x0000001800d37213 */ /* 0x000fe20000000000 */
[----:B------:R-:W-:Y:S01]  /*2320*/  @!P0 IMAD.IADD R221, R221, 0x1, -R5 ;  /* 0x00000001dddd8824 */ /* 0x000fe200078e0a05 */
[----:B------:R-:W-:Y:S01]  /*2330*/  ISETP.GE.AND P0, PT, R21, RZ, PT ;  /* 0x000000ff1500720c */ /* 0x000fe20003f06270 */
[----:B------:R-:W-:Y:S01]  /*2340*/  IMAD R217, R5, R20, R217 ;  /* 0x0000001405d97224 */ /* 0x000fe200078e02d9 */
[----:B------:R-:W-:Y:S01]  /*2350*/  LOP3.LUT R21, R9, 0x90, RZ, 0xfc, !PT ;  /* 0x0000009009157812 */ /* 0x000fe200078efcff */
[----:B------:R-:W-:Y:S01]  /*2360*/  @!P1 IMAD.MOV R227, RZ, RZ, -R227 ;  /* 0x000000ffffe39224 */ /* 0x000fe200078e0ae3 */
[C---:B------:R-:W-:Y:S01]  /*2370*/  ISETP.GT.U32.AND P1, PT, R5.reuse, R223, PT ;  /* 0x000000df0500720c */ /* 0x040fe20003f24070 */
[----:B------:R-:W-:Y:S01]  /*2380*/  @!P4 IMAD.MOV R221, RZ, RZ, -R221 ;  /* 0x000000ffffddc224 */ /* 0x000fe200078e0add */
[----:B------:R-:W-:Y:S01]  /*2390*/  ISETP.GT.U32.AND P4, PT, R5, R217, PT ;  /* 0x000000d90500720c */ /* 0x000fe20003f84070 */
[----:B------:R-:W-:Y:S01]  /*23a0*/  @!P2 IMAD.IADD R219, R219, 0x1, -R5 ;  /* 0x00000001dbdba824 */ /* 0x000fe200078e0a05 */
[----:B------:R-:W-:Y:S01]  /*23b0*/  IABS R215, R21 ;  /* 0x0000001500d77213 */ /* 0x000fe20000000000 */
[----:B------:R-:W-:Y:S01]  /*23c0*/  @!P5 IMAD.MOV R224, RZ, RZ, -R224 ;  /* 0x000000ffffe0d224 */ /* 0x000fe200078e0ae0 */
[----:B------:R-:W-:Y:S01]  /*23d0*/  IABS R214, R23 ;  /* 0x0000001700d67213 */ /* 0x000fe20000000000 */
[----:B------:R-:W-:Y:S01]  /*23e0*/  IMAD.HI.U32 R18, R8, R216, RZ ;  /* 0x000000d808127227 */ /* 0x000fe200078e00ff */
[----:B------:R-:W-:-:S02]  /*23f0*/  ISETP.GT.U32.AND P5, PT, R5, R219, PT ;  /* 0x000000db0500720c */ /* 0x000fc40003fa4070 */
[----:B------:R-:W-:Y:S01]  /*2400*/  ISETP.GE.AND P2, PT, R26, RZ, PT ;  /* 0x000000ff1a00720c */ /* 0x000fe20003f46270 */
[--C-:B------:R-:W-:Y:S01]  /*2410*/  @!P6 IMAD.IADD R222, R222, 0x1, -R5.reuse ;  /* 0x00000001dedee824 */ /* 0x100fe200078e0a05 */
[----:B------:R-:W-:Y:S01]  /*2420*/  ISETP.GT.U32.AND P6, PT, R5, R218, PT ;  /* 0x000000da0500720c */ /* 0x000fe20003fc4070 */
[----:B------:R-:W-:Y:S01]  /*2430*/  IMAD.MOV R18, RZ, RZ, -R18 ;  /* 0x000000ffff127224 */ /* 0x000fe200078e0a12 */
[----:B------:R-:W-:Y:S01]  /*2440*/  LOP3.LUT R26, R9, 0xa8, RZ, 0xfc, !PT ;  /* 0x000000a8091a7812 */ /* 0x000fe200078efcff */
[--C-:B------:R-:W-:Y:S01]  /*2450*/  @!P1 IMAD.IADD R223, R223, 0x1, -R5.reuse ;  /* 0x00000001dfdf9824 */ /* 0x100fe200078e0a05 */
[----:B------:R-:W-:Y:S01]  /*2460*/  ISETP.GE.AND P1, PT, R25, RZ, PT ;  /* 0x000000ff1900720c */ /* 0x000fe20003f26270 */
[--C-:B------:R-:W-:Y:S01]  /*2470*/  @!P4 IMAD.IADD R217, R217, 0x1, -R5.reuse ;  /* 0x00000001d9d9c824 */ /* 0x100fe200078e0a05 */
[----:B------:R-:W-:Y:S01]  /*2480*/  LOP3.LUT R25, R9, 0xa4, RZ, 0xfc, !PT ;  /* 0x000000a409197812 */ /* 0x000fe200078efcff */
[----:B------:R-:W-:Y:S02]  /*2490*/  IMAD R216, R5, R18, R216 ;  /* 0x0000001205d87224 */ /* 0x000fe400078e02d8 */
[----:B------:R-:W-:Y:S01]  /*24a0*/  @!P5 IMAD.IADD R219, R219, 0x1, -R5 ;  /* 0x00000001dbdbd824 */ /* 0x000fe200078e0a05 */
[C---:B------:R-:W-:Y:S01]  /*24b0*/  ISETP.GT.U32.AND P4, PT, R5.reuse, R217, PT ;  /* 0x000000d90500720c */ /* 0x040fe20003f84070 */
[----:B------:R-:W-:Y:S01]  /*24c0*/  IMAD.HI.U32 R18, R8, R215, RZ ;  /* 0x000000d708127227 */ /* 0x000fe200078e00ff */
[----:B------:R-:W-:-:S02]  /*24d0*/  ISETP.GT.U32.AND P5, PT, R5, R216, PT ;  /* 0x000000d80500720c */ /* 0x000fc40003fa4070 */
[----:B------:R-:W-:Y:S01]  /*24e0*/  IABS R210, R25 ;  /* 0x0000001900d27213 */ /* 0x000fe20000000000 */
[----:B------:R-:W-:Y:S01]  /*24f0*/  @!P6 IMAD.IADD R218, R218, 0x1, -R5 ;  /* 0x00000001dadae824 */ /* 0x000fe200078e0a05 */
[C---:B------:R-:W-:Y:S01]  /*2500*/  ISETP.GT.U32.AND P6, PT, R5.reuse, R220, PT ;  /* 0x000000dc0500720c */ /* 0x040fe20003fc4070 */
[----:B------:R-:W-:Y:S02]  /*2510*/  IMAD.MOV R20, RZ, RZ, -R18 ;  /* 0x000000ffff147224 */ /* 0x000fe400078e0a12 */
[----:B------:R-:W-:Y:S01]  /*2520*/  @!P1 IMAD.MOV R223, RZ, RZ, -R223 ;  /* 0x000000ffffdf9224 */ /* 0x000fe200078e0adf */
[C---:B------:R-:W-:Y:S01]  /*2530*/  ISETP.GT.U32.AND P1, PT, R5.reuse, R218, PT ;  /* 0x000000da0500720c */ /* 0x040fe20003f24070 */
[----:B------:R-:W-:Y:S02]  /*2540*/  IMAD R215, R5, R20, R215 ;  /* 0x0000001405d77224 */ /* 0x000fe400078e02d7 */
[--C-:B------:R-:W-:Y:S02]  /*2550*/  @!P4 IMAD.IADD R217, R217, 0x1, -R5.reuse ;  /* 0x00000001d9d9c824 */ /* 0x100fe400078e0a05 */
[----:B------:R-:W-:Y:S01]  /*2560*/  @!P5 IMAD.IADD R216, R216, 0x1, -R5 ;  /* 0x00000001d8d8d824 */ /* 0x000fe200078e0a05 */
[----:B------:R-:W-:Y:S01]  /*2570*/  ISETP.GT.U32.AND P4, PT, R5, R215, PT ;  /* 0x000000d70500720c */ /* 0x000fe20003f84070 */
[----:B------:R-:W-:-:S03]  /*2580*/  IMAD.HI.U32 R18, R8, R214, RZ ;  /* 0x000000d608127227 */ /* 0x000fc600078e00ff */
[----:B------:R-:W-:Y:S01]  /*2590*/  ISETP.GT.U32.AND P5, PT, R5, R216, PT ;  /* 0x000000d80500720c */ /* 0x000fe20003fa4070 */
[----:B------:R-:W-:Y:S02]  /*25a0*/  IMAD.MOV R18, RZ, RZ, -R18 ;  /* 0x000000ffff127224 */ /* 0x000fe400078e0a12 */
[--C-:B------:R-:W-:Y:S01]  /*25b0*/  @!P1 IMAD.IADD R218, R218, 0x1, -R5.reuse ;  /* 0x00000001dada9824 */ /* 0x100fe200078e0a05 */
[----:B------:R-:W-:Y:S01]  /*25c0*/  ISETP.GE.AND P1, PT, R19, RZ, PT ;  /* 0x000000ff1300720c */ /* 0x000fe20003f26270 */
[----:B------:R-:W-:Y:S01]  /*25d0*/  @!P0 IMAD.MOV R222, RZ, RZ, -R222 ;  /* 0x000000ffffde8224 */ /* 0x000fe200078e0ade */
[----:B------:R-:W-:Y:S01]  /*25e0*/  LOP3.LUT R19, R9, 0x98, RZ, 0xfc, !PT ;  /* 0x0000009809137812 */ /* 0x000fe200078efcff */
[----:B------:R-:W-:Y:S01]  /*25f0*/  IMAD R214, R5, R18, R214 ;  /* 0x0000001205d67224 */ /* 0x000fe200078e02d6 */
[----:B------:R-:W-:Y:S01]  /*2600*/  ISETP.GE.AND P0, PT, R27, RZ, PT ;  /* 0x000000ff1b00720c */ /* 0x000fe20003f06270 */
[----:B------:R-:W-:Y:S01]  /*2610*/  @!P4 IMAD.IADD R215, R215, 0x1, -R5 ;  /* 0x00000001d7d7c824 */ /* 0x000fe200078e0a05 */
[----:B------:R-:W-:Y:S01]  /*2620*/  IABS R213, R19 ;  /* 0x0000001300d57213 */ /* 0x000fe20000000000 */
[----:B------:R-:W-:Y:S01]  /*2630*/  IMAD.HI.U32 R20, R8, R211, RZ ;  /* 0x000000d308147227 */ /* 0x000fe200078e00ff */
[----:B------:R-:W-:-:S02]  /*2640*/  LOP3.LUT R27, R9, 0xac, RZ, 0xfc, !PT ;  /* 0x000000ac091b7812 */ /* 0x000fc400078efcff */
[C---:B------:R-:W-:Y:S01]  /*2650*/  ISETP.GT.U32.AND P4, PT, R5.reuse, R215, PT ;  /* 0x000000d70500720c */ /* 0x040fe20003f84070 */
        /* <DEDUP_REMOVED lines=8> */
[--C-:B------:R-:W-:Y:S02]  /*26e0*/  @!P4 IMAD.IADD R215, R215, 0x1, -R5.reuse ;  /* 0x00000001d7d7c824 */ /* 0x100fe400078e0a05 */
[--C-:B------:R-:W-:Y:S01]  /*26f0*/  @!P5 IMAD.IADD R214, R214, 0x1, -R5.reuse ;  /* 0x00000001d6d6d824 */ /* 0x100fe200078e0a05 */
[----:B------:R-:W-:Y:S01]  /*2700*/  ISETP.GT.U32.AND P4, PT, R5, R213, PT ;  /* 0x000000d50500720c */ /* 0x000fe20003f84070 */
[----:B------:R-:W-:Y:S01]  /*2710*/  IMAD.MOV R20, RZ, RZ, -R20 ;  /* 0x000000ffff147224 */ /* 0x000fe200078e0a14 */
[----:B------:R-:W-:Y:S01]  /*2720*/  IABS R212, R21 ;  /* 0x0000001500d47213 */ /* 0x000fe20000000000 */
[----:B------:R-:W-:Y:S01]  /*2730*/  @!P6 IMAD.IADD R220, R220, 0x1, -R5 ;  /* 0x00000001dcdce824 */ /* 0x000fe200078e0a05 */
[----:B------:R-:W-:Y:S01]  /*2740*/  ISETP.GE.AND P6, PT, R28, RZ, PT ;  /* 0x000000ff1c00720c */ /* 0x000fe20003fc6270 */
[----:B------:R-:W-:Y:S01]  /*2750*/  @!P1 IMAD.MOV R217, RZ, RZ, -R217 ;  /* 0x000000ffffd99224 */ /* 0x000fe200078e0ad9 */
[----:B------:R-:W-:Y:S01]  /*2760*/  ISETP.GE.AND P1, PT, R19, RZ, PT ;  /* 0x000000ff1300720c */ /* 0x000fe20003f26270 */
[C---:B------:R-:W-:Y:S01]  /*2770*/  IMAD R211, R5.reuse, R20, R211 ;  /* 0x0000001405d37224 */ /* 0x040fe200078e02d3 */
[----:B------:R-:W-:Y:S01]  /*2780*/  ISETP.GT.U32.AND P5, PT, R5, R214, PT ;  /* 0x000000d60500720c */ /* 0x000fe20003fa4070 */
[----:B------:R-:W-:Y:S01]  /*2790*/  IMAD.HI.U32 R19, R8, R212, RZ ;  /* 0x000000d408137227 */ /* 0x000fe200078e00ff */
[----:B------:R-:W-:-:S03]  /*27a0*/  LOP3.LUT R28, R9, 0xb0, RZ, 0xfc, !PT ;  /* 0x000000b0091c7812 */ /* 0x000fc600078efcff */
[----:B------:R-:W-:Y:S01]  /*27b0*/  @!P0 IMAD.MOV R215, RZ, RZ, -R215 ;  /* 0x000000ffffd78224 */ /* 0x000fe200078e0ad7 */
[----:B------:R-:W-:Y:S01]  /*27c0*/  ISETP.GT.U32.AND P0, PT, R5, R211, PT ;  /* 0x000000d30500720c */ /* 0x000fe20003f04070 */
[----:B------:R-:W-:Y:S02]  /*27d0*/  IMAD.MOV R19, RZ, RZ, -R19 ;  /* 0x000000ffff137224 */ /* 0x000fe400078e0a13 */
[----:B------:R-:W-:Y:S01]  /*27e0*/  @!P2 IMAD.MOV R220, RZ, RZ, -R220 ;  /* 0x000000ffffdca224 */ /* 0x000fe200078e0adc */
[----:B------:R-:W-:Y:S01]  /*27f0*/  ISETP.GE.AND P2, PT, R22, RZ, PT ;  /* 0x000000ff1600720c */ /* 0x000fe20003f46270 */
[--C-:B------:R-:W-:Y:S01]  /*2800*/  @!P4 IMAD.IADD R213, R213, 0x1, -R5.reuse ;  /* 0x00000001d5d5c824 */ /* 0x100fe200078e0a05 */
[----:B------:R-:W-:Y:S01]  /*2810*/  IABS R22, R27 ;  /* 0x0000001b00167213 */ /* 0x000fe20000000000 */
[----:B------:R-:W-:Y:S02]  /*2820*/  IMAD R212, R5, R19, R212 ;  /* 0x0000001305d47224 */ /* 0x000fe400078e02d4 */
[----:B------:R-:W-:Y:S01]  /*2830*/  @!P6 IMAD.MOV R218, RZ, RZ, -R218 ;  /* 0x000000ffffdae224 */ /* 0x000fe200078e0ada */
[----:B------:R-:W-:Y:S01]  /*2840*/  ISETP.GE.AND P6, PT, R23, RZ, PT ;  /* 0x000000ff1700720c */ /* 0x000fe20003fc6270 */
[----:B------:R-:W-:Y:S01]  /*2850*/  @!P5 IMAD.IADD R214, R214, 0x1, -R5 ;  /* 0x00000001d6d6d824 */ /* 0x000fe200078e0a05 */
[C---:B------:R-:W-:Y:S01]  /*2860*/  ISETP.GT.U32.AND P4, PT, R5.reuse, R213, PT ;  /* 0x000000d50500720c */ /* 0x040fe20003f84070 */
[----:B------:R-:W-:Y:S01]  /*2870*/  IMAD.HI.U32 R18, R8, R210, RZ ;  /* 0x000000d208127227 */ /* 0x000fe200078e00ff */
[----:B------:R-:W-:-:S02]  /*2880*/  ISETP.GT.U32.AND P5, PT, R5, R212, PT ;  /* 0x000000d40500720c */ /* 0x000fc40003fa4070 */
[----:B------:R-:W-:Y:S01]  /*2890*/  IABS R23, R28 ;  /* 0x0000001c00177213 */ /* 0x000fe20000000000 */
[----:B------:R-:W-:Y:S02]  /*28a0*/  IMAD.MOV R18, RZ, RZ, -R18 ;  /* 0x000000ffff127224 */ /* 0x000fe400078e0a12 */
[----:B------:R-:W-:Y:S02]  /*28b0*/  @!P0 IMAD.IADD R211, R211, 0x1, -R5 ;  /* 0x00000001d3d38824 */ /* 0x000fe400078e0a05 */
[----:B------:R-:W-:Y:S01]  /*28c0*/  @!P2 IMAD.MOV R216, RZ, RZ, -R216 ;  /* 0x000000ffffd8a224 */ /* 0x000fe200078e0ad8 */
[----:B------:R-:W-:Y:S01]  /*28d0*/  ISETP.GE.AND P2, PT, R21, RZ, PT ;  /* 0x000000ff1500720c */ /* 0x000fe20003f46270 */
[C---:B------:R-:W-:Y:S01]  /*28e0*/  IMAD R210, R5.reuse, R18, R210 ;  /* 0x0000001205d27224 */ /* 0x040fe200078e02d2 */
[----:B------:R-:W-:Y:S01]  /*28f0*/  IABS R21, R26 ;  /* 0x0000001a00157213 */ /* 0x000fe20000000000 */
[----:B------:R-:W-:Y:S01]  /*2900*/  IMAD.HI.U32 R19, R8, R22, RZ ;  /* 0x0000001608137227 */ /* 0x000fe200078e00ff */
[----:B------:R-:W-:-:S03]  /*2910*/  ISETP.GT.U32.AND P0, PT, R5, R211, PT ;  /* 0x000000d30500720c */ /* 0x000fc60003f04070 */
[----:B------:R-:W-:Y:S01]  /*2920*/  @!P6 IMAD.MOV R214, RZ, RZ, -R214 ;  /* 0x000000ffffd6e224 */ /* 0x000fe200078e0ad6 */
[----:B------:R-:W-:Y:S01]  /*2930*/  ISETP.GE.AND P6, PT, R24, RZ, PT ;  /* 0x000000ff1800720c */ /* 0x000fe20003fc6270 */
[--C-:B------:R-:W-:Y:S01]  /*2940*/  @!P4 IMAD.IADD R213, R213, 0x1, -R5.reuse ;  /* 0x00000001d5d5c824 */ /* 0x100fe200078e0a05 */
[----:B------:R-:W-:Y:S01]  /*2950*/  ISETP.GT.U32.AND P4, PT, R5, R210, PT ;  /* 0x000000d20500720c */ /* 0x000fe20003f84070 */
[----:B------:R-:W-:Y:S02]  /*2960*/  @!P5 IMAD.IADD R212, R212, 0x1, -R5 ;  /* 0x00000001d4d4d824 */ /* 0x000fe400078e0a05 */
[----:B------:R-:W-:-:S03]  /*2970*/  IMAD.HI.U32 R20, R8, R23, RZ ;  /* 0x0000001708147227 */ /* 0x000fc600078e00ff */
[----:B------:R-:W-:Y:S01]  /*2980*/  ISETP.GT.U32.AND P5, PT, R5, R212, PT ;  /* 0x000000d40500720c */ /* 0x000fe20003fa4070 */
[----:B------:R-:W-:-:S04]  /*2990*/  IMAD.HI.U32 R18, R8, R21, RZ ;  /* 0x0000001508127227 */ /* 0x000fc800078e00ff */
[----:B------:R-:W-:Y:S02]  /*29a0*/  IMAD.MOV R19, RZ, RZ, -R19 ;  /* 0x000000ffff137224 */ /* 0x000fe400078e0a13 */
[----:B------:R-:W-:Y:S02]  /*29b0*/  IMAD.MOV R24, RZ, RZ, -R20 ;  /* 0x000000ffff187224 */ /* 0x000fe400078e0a14 */
[----:B------:R-:W-:Y:S02]  /*29c0*/  IMAD.MOV R18, RZ, RZ, -R18 ;  /* 0x000000ffff127224 */ /* 0x000fe400078e0a12 */
[C---:B------:R-:W-:Y:S02]  /*29d0*/  IMAD R20, R5.reuse, R19, R22 ;  /* 0x0000001305147224 */ /* 0x040fe400078e0216 */
[----:B------:R-:W-:Y:S01]  /*29e0*/  IMAD R18, R5, R18, R21 ;  /* 0x0000001205127224 */ /* 0x000fe200078e0215 */
[----:B------:R-:W-:Y:S01]  /*29f0*/  LOP3.LUT R21, R9, 0xb4, RZ, 0xfc, !PT ;  /* 0x000000b409157812 */ /* 0x000fe200078efcff */
[----:B------:R-:W-:Y:S01]  /*2a00*/  IMAD R22, R5, R24, R23 ;  /* 0x0000001805167224 */ /* 0x000fe200078e0217 */
[----:B------:R-:W-:Y:S01]  /*2a10*/  LOP3.LUT R23, R9, 0xb8, RZ, 0xfc, !PT ;  /* 0x000000b809177812 */ /* 0x000fe200078efcff */
[--C-:B------:R-:W-:Y:S01]  /*2a20*/  @!P0 IMAD.IADD R211, R211, 0x1, -R5.reuse ;  /* 0x00000001d3d38824 */ /* 0x100fe200078e0a05 */
[C---:B------:R-:W-:Y:S01]  /*2a30*/  ISETP.GT.U32.AND P0, PT, R5.reuse, R20, PT ;  /* 0x000000140500720c */ /* 0x040fe20003f04070 */
[----:B------:R-:W-:Y:S01]  /*2a40*/  @!P4 IMAD.IADD R210, R210, 0x1, -R5 ;  /* 0x00000001d2d2c824 */ /* 0x000fe200078e0a05 */
[C---:B------:R-:W-:Y:S01]  /*2a50*/  ISETP.GT.U32.AND P4, PT, R5.reuse, R18, PT ;  /* 0x000000120500720c */ /* 0x040fe20003f84070 */
[----:B------:R-:W-:Y:S01]  /*2a60*/  @!P6 IMAD.MOV R211, RZ, RZ, -R211 ;  /* 0x000000ffffd3e224 */ /* 0x000fe200078e0ad3 */
[C---:B------:R-:W-:Y:S01]  /*2a70*/  ISETP.GT.U32.AND P6, PT, R5.reuse, R22, PT ;  /* 0x000000160500720c */ /* 0x040fe20003fc4070 */
[----:B------:R-:W-:Y:S01]  /*2a80*/  @!P5 IMAD.IADD R212, R212, 0x1, -R5 ;  /* 0x00000001d4d4d824 */ /* 0x000fe200078e0a05 */
[----:B------:R-:W-:Y:S01]  /*2a90*/  IABS R24, R21 ;  /* 0x0000001500187213 */ /* 0x000fe20000000000 */
[----:B------:R-:W-:Y:S01]  /*2aa0*/  @!P1 IMAD.MOV R213, RZ, RZ, -R213 ;  /* 0x000000ffffd59224 */ /* 0x000fe200078e0ad5 */
[----:B------:R-:W-:Y:S01]  /*2ab0*/  ISETP.GT.U32.AND P1, PT, R5, R210, PT ;  /* 0x000000d20500720c */ /* 0x000fe20003f24070 */
[----:B------:R-:W-:Y:S01]  /*2ac0*/  @!P2 IMAD.MOV R212, RZ, RZ, -R212 ;  /* 0x000000ffffd4a224 */ /* 0x000fe200078e0ad4 */
[----:B------:R-:W-:Y:S01]  /*2ad0*/  ISETP.GE.AND P2, PT, R26, RZ, PT ;  /* 0x000000ff1a00720c */ /* 0x000fe20003f46270 */
[----:B------:R-:W-:Y:S01]  /*2ae0*/  IMAD.HI.U32 R19, R8, R24, RZ ;  /* 0x0000001808137227 */ /* 0x000fe200078e00ff */
[----:B------:R-:W-:-:S02]  /*2af0*/  IABS R26, R23 ;  /* 0x00000017001a7213 */ /* 0x000fc40000000000 */
[----:B------:R-:W-:Y:S01]  /*2b00*/  ISETP.GE.AND P5, PT, R25, RZ, PT ;  /* 0x000000ff1900720c */ /* 0x000fe20003fa6270 */
[----:B------:R-:W-:Y:S01]  /*2b10*/  @!P0 IMAD.IADD R20, R20, 0x1, -R5 ;  /* 0x0000000114148824 */ /* 0x000fe200078e0a05 */
[----:B------:R-:W-:Y:S01]  /*2b20*/  LOP3.LUT R25, R9, 0xbc, RZ, 0xfc, !PT ;  /* 0x000000bc09197812 */ /* 0x000fe200078efcff */
[----:B------:R-:W-:Y:S02]  /*2b30*/  IMAD.MOV R19, RZ, RZ, -R19 ;  /* 0x000000ffff137224 */ /* 0x000fe400078e0a13 */
[--C-:B------:R-:W-:Y:S01]  /*2b40*/  @!P4 IMAD.IADD R18, R18, 0x1, -R5.reuse ;  /* 0x000000011212c824 */ /* 0x100fe200078e0a05 */
[----:B------:R-:W-:Y:S01]  /*2b50*/  ISETP.GE.AND P4, PT, R28, RZ, PT ;  /* 0x000000ff1c00720c */ /* 0x000fe20003f86270 */
[----:B------:R-:W-:Y:S01]  /*2b60*/  @!P6 IMAD.IADD R22, R22, 0x1, -R5 ;  /* 0x000000011616e824 */ /* 0x000fe200078e0a05 */
[C---:B------:R-:W-:Y:S01]  /*2b70*/  ISETP.GT.U32.AND P6, PT, R5.reuse, R20, PT ;  /* 0x000000140500720c */ /* 0x040fe20003fc4070 */
[C---:B------:R-:W-:Y:S01]  /*2b80*/  IMAD R24, R5.reuse, R19, R24 ;  /* 0x0000001305187224 */ /* 0x040fe200078e0218 */
[----:B------:R-:W-:Y:S01]  /*2b90*/  ISETP.GT.U32.AND P0, PT, R5, R18, PT ;  /* 0x000000120500720c */ /* 0x000fe20003f04070 */
[----:B------:R-:W-:Y:S01]  /*2ba0*/  IMAD.HI.U32 R19, R8, R26, RZ ;  /* 0x0000001a08137227 */ /* 0x000fe200078e00ff */
[----:B------:R-:W-:-:S03]  /*2bb0*/  IABS R28, R25 ;  /* 0x00000019001c7213 */ /* 0x000fc60000000000 */
[----:B------:R-:W-:Y:S02]  /*2bc0*/  IMAD.MOV R19, RZ, RZ, -R19 ;  /* 0x000000ffff137224 */ /* 0x000fe400078e0a13 */
[--C-:B------:R-:W-:Y:S01]  /*2bd0*/  @!P1 IMAD.IADD R210, R210, 0x1, -R5.reuse ;  /* 0x00000001d2d29824 */ /* 0x100fe200078e0a05 */
[----:B------:R-:W-:Y:S01]  /*2be0*/  ISETP.GE.AND P1, PT, R27, RZ, PT ;  /* 0x000000ff1b00720c */ /* 0x000fe20003f26270 */
[----:B------:R-:W-:Y:S01]  /*2bf0*/  IMAD R26, R5, R19, R26 ;  /* 0x00000013051a7224 */ /* 0x000fe200078e021a */
[----:B------:R-:W-:Y:S01]  /*2c00*/  LOP3.LUT R27, R9, 0xc0, RZ, 0xfc, !PT ;  /* 0x000000c0091b7812 */ /* 0x000fe200078efcff */
[----:B------:R-:W-:Y:S01]  /*2c10*/  @!P5 IMAD.MOV R210, RZ, RZ, -R210 ;  /* 0x000000ffffd2d224 */ /* 0x000fe200078e0ad2 */
[C---:B------:R-:W-:Y:S01]  /*2c20*/  ISETP.GT.U32.AND P5, PT, R5.reuse, R22, PT ;  /* 0x000000160500720c */ /* 0x040fe20003fa4070 */
[--C-:B------:R-:W-:Y:S01]  /*2c30*/  @!P6 IMAD.IADD R20, R20, 0x1, -R5.reuse ;  /* 0x000000011414e824 */ /* 0x100fe200078e0a05 */
[C---:B------:R-:W-:Y:S01]  /*2c40*/  ISETP.GT.U32.AND P6, PT, R5.reuse, R26, PT ;  /* 0x0000001a0500720c */ /* 0x040fe20003fc4070 */
[----:B------:R-:W-:Y:S01]  /*2c50*/  @!P0 IMAD.IADD R18, R18, 0x1, -R5 ;  /* 0x0000000112128824 */ /* 0x000fe200078e0a05 */
[----:B------:R-:W-:Y:S01]  /*2c60*/  ISETP.GT.U32.AND P0, PT, R5, R24, PT ;  /* 0x000000180500720c */ /* 0x000fe20003f04070 */
[----:B------:R-:W-:Y:S01]  /*2c70*/  IMAD.HI.U32 R19, R8, R28, RZ ;  /* 0x0000001c08137227 */ /* 0x000fe200078e00ff */
[----:B------:R-:W-:-:S03]  /*2c80*/  IABS R30, R27 ;  /* 0x0000001b001e7213 */ /* 0x000fc60000000000 */
[----:B------:R-:W-:Y:S02]  /*2c90*/  @!P2 IMAD.MOV R18, RZ, RZ, -R18 ;  /* 0x000000ffff12a224 */ /* 0x000fe400078e0a12 */
[----:B------:R-:W-:Y:S02]  /*2ca0*/  IMAD.MOV R19, RZ, RZ, -R19 ;  /* 0x000000ffff137224 */ /* 0x000fe400078e0a13 */
[--C-:B------:R-:W-:Y:S01]  /*2cb0*/  @!P5 IMAD.IADD R22, R22, 0x1, -R5.reuse ;  /* 0x000000011616d824 */ /* 0x100fe200078e0a05 */
[----:B------:R-:W-:Y:S01]  /*2cc0*/  ISETP.GE.AND P5, PT, R21, RZ, PT ;  /* 0x000000ff1500720c */ /* 0x000fe20003fa6270 */
[----:B------:R-:W-:Y:S02]  /*2cd0*/  @!P6 IMAD.IADD R26, R26, 0x1, -R5 ;  /* 0x000000011a1ae824 */ /* 0x000fe400078e0a05 */
[----:B------:R-:W-:-:S03]  /*2ce0*/  IMAD.HI.U32 R21, R8, R30, RZ ;  /* 0x0000001e08157227 */ /* 0x000fc600078e00ff */
[----:B------:R-:W-:Y:S01]  /*2cf0*/  ISETP.GT.U32.AND P6, PT, R5, R26, PT ;  /* 0x0000001a0500720c */ /* 0x000fe20003fc4070 */
[----:B------:R-:W-:Y:S01]  /*2d00*/  @!P0 IMAD.IADD R24, R24, 0x1, -R5 ;  /* 0x0000000118188824 */ /* 0x000fe200078e0a05 */
[----:B------:R-:W-:Y:S01]  /*2d10*/  ISETP.GE.AND P0, PT, R23, RZ, PT ;  /* 0x000000ff1700720c */ /* 0x000fe20003f06270 */
[----:B------:R-:W-:-:S03]  /*2d20*/  IMAD.HI.U32 R23, R8, R32, RZ ;  /* 0x0000002008177227 */ /* 0x000fc600078e00ff */
[C---:B------:R-:W-:Y:S01]  /*2d30*/  ISETP.GT.U32.AND P2, PT, R5.reuse, R24, PT ;  /* 0x000000180500720c */ /* 0x040fe20003f44070 */
[----:B------:R-:W-:Y:S02]  /*2d40*/  IMAD.MOV R21, RZ, RZ, -R21 ;  /* 0x000000ffff157224 */ /* 0x000fe400078e0a15 */
[----:B------:R-:W-:Y:S02]  /*2d50*/  IMAD.MOV R23, RZ, RZ, -R23 ;  /* 0x000000ffff177224 */ /* 0x000fe400078e0a17 */
[C---:B------:R-:W-:Y:S01]  /*2d60*/  IMAD R30, R5.reuse, R21, R30 ;  /* 0x00000015051e7224 */ /* 0x040fe200078e021e */
[----:B------:R-:W-:Y:S01]  /*2d70*/  IABS R21, R31 ;  /* 0x0000001f00157213 */ /* 0x000fe20000000000 */
[C---:B------:R-:W-:Y:S01]  /*2d80*/  IMAD R32, R5.reuse, R23, R32 ;  /* 0x0000001705207224 */ /* 0x040fe200078e0220 */
[----:B------:R-:W-:Y:S01]  /*2d90*/  IABS R23, R37 ;  /* 0x0000002500177213 */ /* 0x000fe20000000000 */
[----:B------:R-:W-:Y:S01]  /*2da0*/  @!P4 IMAD.MOV R22, RZ, RZ, -R22 ;  /* 0x000000ffff16c224 */ /* 0x000fe200078e0a16 */
[C---:B------:R-:W-:Y:S01]  /*2db0*/  ISETP.GT.U32.AND P4, PT, R5.reuse, R30, PT ;  /* 0x0000001e0500720c */ /* 0x040fe20003f84070 */
[----:B------:R-:W-:Y:S01]  /*2dc0*/  @!P6 IMAD.IADD R26, R26, 0x1, -R5 ;  /* 0x000000011a1ae824 */ /* 0x000fe200078e0a05 */
[C---:B------:R-:W-:Y:S01]  /*2dd0*/  ISETP.GT.U32.AND P6, PT, R5.reuse, R32, PT ;  /* 0x000000200500720c */ /* 0x040fe20003fc4070 */
[----:B------:R-:W-:-:S02]  /*2de0*/  IMAD R28, R5, R19, R28 ;  /* 0x00000013051c7224 */ /* 0x000fc400078e021c */
[----:B------:R-:W-:Y:S01]  /*2df0*/  @!P2 IMAD.IADD R24, R24, 0x1, -R5 ;  /* 0x000000011818a824 */ /* 0x000fe200078e0a05 */
[----:B------:R-:W-:Y:S01]  /*2e00*/  ISETP.GE.AND P2, PT, R25, RZ, PT ;  /* 0x000000ff1900720c */ /* 0x000fe20003f46270 */
[----:B------:R-:W-:Y:S01]  /*2e10*/  @!P1 IMAD.MOV R20, RZ, RZ, -R20 ;  /* 0x000000ffff149224 */ /* 0x000fe200078e0a14 */
[----:B------:R-:W-:Y:S01]  /*2e20*/  ISETP.GT.U32.AND P1, PT, R5, R28, PT ;  /* 0x0000001c0500720c */ /* 0x000fe20003f24070 */
[----:B------:R-:W-:Y:S01]  /*2e30*/  IMAD.HI.U32 R19, R8, R21, RZ ;  /* 0x0000001508137227 */ /* 0x000fe200078e00ff */
[----:B------:R-:W-:-:S03]  /*2e40*/  IABS R25, R39 ;  /* 0x0000002700197213 */ /* 0x000fc60000000000 */
[--C-:B------:R-:W-:Y:S02]  /*2e50*/  @!P4 IMAD.IADD R30, R30, 0x1, -R5.reuse ;  /* 0x000000011e1ec824 */ /* 0x100fe400078e0a05 */
[----:B------:R-:W-:Y:S02]  /*2e60*/  IMAD.MOV.U32 R36, RZ, RZ, R24 ;  /* 0x000000ffff247224 */ /* 0x000fe400078e0018 */
[----:B------:R-:W-:Y:S01]  /*2e70*/  @!P6 IMAD.IADD R32, R32, 0x1, -R5 ;  /* 0x000000012020e824 */ /* 0x000fe200078e0a05 */
[----:B------:R-:W-:Y:S01]  /*2e80*/  ISETP.GT.U32.AND P6, PT, R5, R30, PT ;  /* 0x0000001e0500720c */ /* 0x000fe20003fc4070 */
[----:B------:R-:W-:Y:S02]  /*2e90*/  IMAD.MOV R24, RZ, RZ, -R19 ;  /* 0x000000ffff187224 */ /* 0x000fe400078e0a13 */
[----:B------:R-:W-:-:S04]  /*2ea0*/  IMAD.HI.U32 R19, R8, R48, RZ ;  /* 0x0000003008137227 */ /* 0x000fc800078e00ff */
[----:B------:R-:W-:Y:S02]  /*2eb0*/  IMAD.MOV R19, RZ, RZ, -R19 ;  /* 0x000000ffff137224 */ /* 0x000fe400078e0a13 */
[--C-:B------:R-:W-:Y:S01]  /*2ec0*/  @!P1 IMAD.IADD R28, R28, 0x1, -R5.reuse ;  /* 0x000000011c1c9824 */ /* 0x100fe200078e0a05 */
[----:B------:R-:W-:Y:S01]  /*2ed0*/  ISETP.GE.AND P1, PT, R27, RZ, PT ;  /* 0x000000ff1b00720c */ /* 0x000fe20003f26270 */
[----:B------:R-:W-:Y:S01]  /*2ee0*/  IMAD R48, R5, R19, R48 ;  /* 0x0000001305307224 */ /* 0x000fe200078e0230 */
[----:B------:R-:W-:Y:S01]  /*2ef0*/  LOP3.LUT R27, R9, 0xd0, RZ, 0xfc, !PT ;  /* 0x000000d0091b7812 */ /* 0x000fe200078efcff */
[----:B------:R-:W-:Y:S01]  /*2f00*/  @!P6 IMAD.IADD R30, R30, 0x1, -R5 ;  /* 0x000000011e1ee824 */ /* 0x000fe200078e0a05 */
[C---:B------:R-:W-:Y:S01]  /*2f10*/  ISETP.GT.U32.AND P4, PT, R5.reuse, R28, PT ;  /* 0x0000001c0500720c */ /* 0x040fe20003f84070 */
[C---:B------:R-:W-:Y:S01]  /*2f20*/  IMAD R24, R5.reuse, R24, R21 ;  /* 0x0000001805187224 */ /* 0x040fe200078e0215 */
[C---:B------:R-:W-:Y:S01]  /*2f30*/  ISETP.GT.U32.AND P6, PT, R5.reuse, R48, PT ;  /* 0x000000300500720c */ /* 0x040fe20003fc4070 */
[----:B------:R-:W-:Y:S01]  /*2f40*/  IMAD.MOV.U32 R38, RZ, RZ, R26 ;  /* 0x000000ffff267224 */ /* 0x000fe200078e001a */
[----:B------:R-:W-:Y:S01]  /*2f50*/  IABS R50, R27 ;  /* 0x0000001b00327213 */ /* 0x000fe20000000000 */
[----:B------:R-:W-:Y:S01]  /*2f60*/  @!P5 IMAD.MOV R36, RZ, RZ, -R36 ;  /* 0x000000ffff24d224 */ /* 0x000fe200078e0a24 */
[----:B------:R-:W-:Y:S01]  /*2f70*/  ISETP.GT.U32.AND P5, PT, R5, R32, PT ;  /* 0x000000200500720c */ /* 0x000fe20003fa4070 */
[----:B------:R-:W-:-:S02]  /*2f80*/  @!P0 IMAD.MOV R38, RZ, RZ, -R38 ;  /* 0x000000ffff268224 */ /* 0x000fc400078e0a26 */
[----:B------:R-:W-:-:S04]  /*2f90*/  IMAD.HI.U32 R19, R8, R50, RZ ;  /* 0x0000003208137227 */ /* 0x000fc800078e00ff */
[--C-:B------:R-:W-:Y:S01]  /*2fa0*/  @!P4 IMAD.IADD R28, R28, 0x1, -R5.reuse ;  /* 0x000000011c1cc824 */ /* 0x100fe200078e0a05 */
[C---:B------:R-:W-:Y:S01]  /*2fb0*/  ISETP.GT.U32.AND P4, PT, R5.reuse, R24, PT ;  /* 0x000000180500720c */ /* 0x040fe20003f84070 */
[----:B------:R-:W-:Y:S02]  /*2fc0*/  @!P6 IMAD.IADD R48, R48, 0x1, -R5 ;  /* 0x000000013030e824 */ /* 0x000fe400078e0a05 */
[----:B------:R-:W-:Y:S02]  /*2fd0*/  IMAD.MOV R21, RZ, RZ, -R19 ;  /* 0x000000ffff157224 */ /* 0x000fe400078e0a13 */
[----:B------:R-:W-:Y:S01]  /*2fe0*/  IMAD.HI.U32 R19, R8, R23, RZ ;  /* 0x0000001708137227 */ /* 0x000fe200078e00ff */
[----:B------:R-:W-:-:S03]  /*2ff0*/  ISETP.GT.U32.AND P6, PT, R5, R48, PT ;  /* 0x000000300500720c */ /* 0x000fc60003fc4070 */
[C---:B------:R-:W-:Y:S02]  /*3000*/  IMAD R50, R5.reuse, R21, R50 ;  /* 0x0000001505327224 */ /* 0x040fe400078e0232 */
[----:B------:R-:W-:Y:S02]  /*3010*/  IMAD.MOV R26, RZ, RZ, -R19 ;  /* 0x000000ffff1a7224 */ /* 0x000fe400078e0a13 */
[----:B------:R-:W-:Y:S02]  /*3020*/  IMAD.MOV.U32 R40, RZ, RZ, R28 ;  /* 0x000000ffff287224 */ /* 0x000fe400078e001c */
[C---:B------:R-:W-:Y:S02]  /*3030*/  IMAD R26, R5.reuse, R26, R23 ;  /* 0x0000001a051a7224 */ /* 0x040fe400078e0217 */
[----:B------:R-:W-:Y:S01]  /*3040*/  @!P2 IMAD.MOV R40, RZ, RZ, -R40 ;  /* 0x000000ffff28a224 */ /* 0x000fe200078e0a28 */
[----:B------:R-:W-:Y:S01]  /*3050*/  ISETP.GT.U32.AND P2, PT, R5, R50, PT ;  /* 0x000000320500720c */ /* 0x000fe20003f44070 */
[----:B------:R-:W-:Y:S01]  /*3060*/  @!P4 IMAD.IADD R24, R24, 0x1, -R5 ;  /* 0x000000011818c824 */ /* 0x000fe200078e0a05 */
[----:B------:R-:W-:Y:S01]  /*3070*/  ISETP.GE.AND P4, PT, R31, RZ, PT ;  /* 0x000000ff1f00720c */ /* 0x000fe20003f86270 */
[----:B------:R-:W-:Y:S01]  /*3080*/  IMAD.MOV.U32 R21, RZ, RZ, R25 ;  /* 0x000000ffff157224 */ /* 0x000fe200078e0019 */
[----:B------:R-:W-:Y:S01]  /*3090*/  LOP3.LUT R25, R9, 0xdc, RZ, 0xfc, !PT ;  /* 0x000000dc09197812 */ /* 0x000fe200078efcff */
[----:B------:R-:W-:Y:S01]  /*30a0*/  @!P6 IMAD.IADD R48, R48, 0x1, -R5 ;  /* 0x000000013030e824 */ /* 0x000fe200078e0a05 */
[C---:B------:R-:W-:Y:S01]  /*30b0*/  ISETP.GT.U32.AND P6, PT, R5.reuse, R26, PT ;  /* 0x0000001a0500720c */ /* 0x040fe20003fc4070 */
[----:B------:R-:W-:Y:S01]  /*30c0*/  IMAD.HI.U32 R19, R8, R21, RZ ;  /* 0x0000001508137227 */ /* 0x000fe200078e00ff */
[----:B------:R-:W-:-:S02]  /*30d0*/  ISETP.GT.U32.AND P0, PT, R5, R24, PT ;  /* 0x000000180500720c */ /* 0x000fc40003f04070 */
[----:B------:R-:W-:Y:S01]  /*30e0*/  LOP3.LUT R31, R9, 0xe8, RZ, 0xfc, !PT ;  /* 0x000000e8091f7812 */ /* 0x000fe200078efcff */
[----:B------:R-:W-:Y:S02]  /*30f0*/  IMAD.MOV.U32 R42, RZ, RZ, R30 ;  /* 0x000000ffff2a7224 */ /* 0x000fe400078e001e */
[----:B------:R-:W-:Y:S01]  /*3100*/  IMAD.MOV R28, RZ, RZ, -R19 ;  /* 0x000000ffff1c7224 */ /* 0x000fe200078e0a13 */
[----:B------:R-:W-:Y:S01]  /*3110*/  IABS R19, R25 ;  /* 0x0000001900137213 */ /* 0x000fe20000000000 */
[----:B------:R-:W-:Y:S01]  /*3120*/  @!P1 IMAD.MOV R42, RZ, RZ, -R42 ;  /* 0x000000ffff2a9224 */ /* 0x000fe200078e0a2a */
[----:B------:R-:W-:Y:S01]  /*3130*/  ISETP.GE.AND P1, PT, R33, RZ, PT ;  /* 0x000000ff2100720c */ /* 0x000fe20003f26270 */
[----:B------:R-:W-:Y:S01]  /*3140*/  @!P2 IMAD.IADD R50, R50, 0x1, -R5 ;  /* 0x000000013232a824 */ /* 0x000fe200078e0a05 */
[----:B------:R-:W-:Y:S01]  /*3150*/  IABS R58, R31 ;  /* 0x0000001f003a7213 */ /* 0x000fe20000000000 */
[----:B------:R-:W-:Y:S01]  /*3160*/  IMAD R28, R5, R28, R21 ;  /* 0x0000001c051c7224 */ /* 0x000fe200078e0215 */
[----:B------:R-:W-:Y:S01]  /*3170*/  ISETP.GE.AND P2, PT, R39, RZ, PT ;  /* 0x000000ff2700720c */ /* 0x000fe20003f46270 */
[----:B------:R-:W-:Y:S01]  /*3180*/  IMAD.MOV.U32 R21, RZ, RZ, R19 ;  /* 0x000000ffff157224 */ /* 0x000fe200078e0013 */
[----:B------:R-:W-:Y:S01]  /*3190*/  LOP3.LUT R33, R9, 0xf4, RZ, 0xfc, !PT ;  /* 0x000000f409217812 */ /* 0x000fe200078efcff */
[--C-:B------:R-:W-:Y:S01]  /*31a0*/  @!P5 IMAD.IADD R32, R32, 0x1, -R5.reuse ;  /* 0x000000012020d824 */ /* 0x100fe200078e0a05 */
[----:B------:R-:W-:Y:S01]  /*31b0*/  ISETP.GE.AND P5, PT, R29, RZ, PT ;  /* 0x000000ff1d00720c */ /* 0x000fe20003fa6270 */
[--C-:B------:R-:W-:Y:S01]  /*31c0*/  @!P6 IMAD.IADD R26, R26, 0x1, -R5.reuse ;  /* 0x000000011a1ae824 */ /* 0x100fe200078e0a05 */
[----:B------:R-:W-:Y:S01]  /*31d0*/  ISETP.GT.U32.AND P6, PT, R5, R50, PT ;  /* 0x000000320500720c */ /* 0x000fe20003fc4070 */
[----:B------:R-:W-:Y:S01]  /*31e0*/  @!P0 IMAD.IADD R24, R24, 0x1, -R5 ;  /* 0x0000000118188824 */ /* 0x000fe200078e0a05 */
[----:B------:R-:W-:Y:S01]  /*31f0*/  LOP3.LUT R29, R9, 0xe4, RZ, 0xfc, !PT ;  /* 0x000000e4091d7812 */ /* 0x000fe200078efcff */
[----:B------:R-:W-:Y:S01]  /*3200*/  IMAD.HI.U32 R19, R8, R21, RZ ;  /* 0x0000001508137227 */ /* 0x000fe200078e00ff */
[----:B------:R-:W-:-:S02]  /*3210*/  ISETP.GE.AND P0, PT, R37, RZ, PT ;  /* 0x000000ff2500720c */ /* 0x000fc40003f06270 */
[----:B------:R-:W-:Y:S01]  /*3220*/  IABS R62, R33 ;  /* 0x00000021003e7213 */ /* 0x000fe20000000000 */
[----:B------:R-:W-:Y:S02]  /*3230*/  IMAD.MOV.U32 R46, RZ, RZ, R24 ;  /* 0x000000ffff2e7224 */ /* 0x000fe400078e0018 */
[----:B------:R-:W-:Y:S02]  /*3240*/  IMAD.MOV R24, RZ, RZ, -R19 ;  /* 0x000000ffff187224 */ /* 0x000fe400078e0a13 */
[----:B------:R-:W-:Y:S01]  /*3250*/  IMAD.MOV.U32 R44, RZ, RZ, R32 ;  /* 0x000000ffff2c7224 */ /* 0x000fe200078e0020 */
[----:B------:R-:W-:Y:S01]  /*3260*/  IABS R32, R29 ;  /* 0x0000001d00207213 */ /* 0x000fe20000000000 */
[----:B------:R-:W-:Y:S01]  /*3270*/  @!P1 IMAD.MOV R48, RZ, RZ, -R48 ;  /* 0x000000ffff309224 */ /* 0x000fe200078e0a30 */
[C---:B------:R-:W-:Y:S01]  /*3280*/  ISETP.GT.U32.AND P1, PT, R5.reuse, R28, PT ;  /* 0x0000001c0500720c */ /* 0x040fe20003f24070 */
[----:B------:R-:W-:Y:S02]  /*3290*/  IMAD R24, R5, R24, R21 ;  /* 0x0000001805187224 */ /* 0x000fe400078e0215 */
[----:B------:R-:W-:Y:S01]  /*32a0*/  @!P5 IMAD.MOV R44, RZ, RZ, -R44 ;  /* 0x000000ffff2cd224 */ /* 0x000fe200078e0a2c */
[----:B------:R-:W-:Y:S01]  /*32b0*/  ISETP.GE.AND P5, PT, R27, RZ, PT ;  /* 0x000000ff1b00720c */ /* 0x000fe20003fa6270 */
[----:B------:R-:W-:Y:S01]  /*32c0*/  @!P6 IMAD.IADD R50, R50, 0x1, -R5 ;  /* 0x000000013232e824 */ /* 0x000fe200078e0a05 */
[----:B------:R-:W-:Y:S01]  /*32d0*/  ISETP.GT.U32.AND P6, PT, R5, R24, PT ;  /* 0x000000180500720c */ /* 0x000fe20003fc4070 */
[----:B------:R-:W-:Y:S01]  /*32e0*/  @!P4 IMAD.MOV R46, RZ, RZ, -R46 ;  /* 0x000000ffff2ec224 */ /* 0x000fe200078e0a2e */
[----:B------:R-:W-:Y:S01]  /*32f0*/  LOP3.LUT R27, R9, 0xe0, RZ, 0xfc, !PT ;  /* 0x000000e0091b7812 */ /* 0x000fe200078efcff */
[----:B------:R-:W-:Y:S01]  /*3300*/  IMAD.HI.U32 R21, R8, R32, RZ ;  /* 0x0000002008157227 */ /* 0x000fe200078e00ff */
[----:B------:R-:W-:-:S02]  /*3310*/  ISETP.GT.U32.AND P4, PT, R5, R26, PT ;  /* 0x0000001a0500720c */ /* 0x000fc40003f84070 */
[----:B------:R-:W-:Y:S01]  /*3320*/  IABS R30, R27 ;  /* 0x0000001b001e7213 */ /* 0x000fe20000000000 */
[----:B------:R-:W-:Y:S01]  /*3330*/  @!P1 IMAD.IADD R28, R28, 0x1, -R5 ;  /* 0x000000011c1c9824 */ /* 0x000fe200078e0a05 */
[----:B------:R-:W-:Y:S01]  /*3340*/  ISETP.GE.AND P1, PT, R27, RZ, PT ;  /* 0x000000ff1b00720c */ /* 0x000fe20003f26270 */
[----:B------:R-:W-:Y:S01]  /*3350*/  IMAD.HI.U32 R23, R8, R58, RZ ;  /* 0x0000003a08177227 */ /* 0x000fe200078e00ff */
[----:B------:R-:W-:-:S03]  /*3360*/  LOP3.LUT R27, R9, 0xf0, RZ, 0xfc, !PT ;  /* 0x000000f0091b7812 */ /* 0x000fc600078efcff */
[----:B------:R-:W-:Y:S02]  /*3370*/  @!P6 IMAD.IADD R24, R24, 0x1, -R5 ;  /* 0x000000011818e824 */ /* 0x000fe400078e0a05 */
[----:B------:R-:W-:Y:S01]  /*3380*/  @!P5 IMAD.MOV R50, RZ, RZ, -R50 ;  /* 0x000000ffff32d224 */ /* 0x000fe200078e0a32 */
[C---:B------:R-:W-:Y:S01]  /*3390*/  ISETP.GT.U32.AND P5, PT, R5.reuse, R28, PT ;  /* 0x0000001c0500720c */ /* 0x040fe20003fa4070 */
[----:B------:R-:W-:Y:S01]  /*33a0*/  IMAD.HI.U32 R19, R8, R30, RZ ;  /* 0x0000001e08137227 */ /* 0x000fe200078e00ff */
[----:B------:R-:W-:-:S03]  /*33b0*/  ISETP.GT.U32.AND P6, PT, R5, R24, PT ;  /* 0x000000180500720c */ /* 0x000fc60003fc4070 */
[----:B------:R-:W-:Y:S01]  /*33c0*/  @!P4 IMAD.IADD R26, R26, 0x1, -R5 ;  /* 0x000000011a1ac824 */ /* 0x000fe200078e0a05 */
[----:B------:R-:W-:Y:S01]  /*33d0*/  ISETP.GE.AND P4, PT, R25, RZ, PT ;  /* 0x000000ff1900720c */ /* 0x000fe20003f86270 */
[----:B------:R-:W-:Y:S01]  /*33e0*/  IMAD.MOV R19, RZ, RZ, -R19 ;  /* 0x000000ffff137224 */ /* 0x000fe200078e0a13 */
[----:B------:R-:W-:Y:S01]  /*33f0*/  LOP3.LUT R25, R9, 0xec, RZ, 0xfc, !PT ;  /* 0x000000ec09197812 */ /* 0x000fe200078efcff */
[----:B------:R-:W-:Y:S02]  /*3400*/  IMAD.MOV R21, RZ, RZ, -R21 ;  /* 0x000000ffff157224 */ /* 0x000fe400078e0a15 */
[----:B------:R-:W-:Y:S02]  /*3410*/  IMAD R30, R5, R19, R30 ;  /* 0x00000013051e7224 */ /* 0x000fe400078e021e */
[----:B------:R-:W-:Y:S01]  /*3420*/  IMAD.MOV.U32 R52, RZ, RZ, R26 ;  /* 0x000000ffff347224 */ /* 0x000fe200078e001a */
[----:B------:R-:W-:Y:S01]  /*3430*/  IABS R26, R25 ;  /* 0x00000019001a7213 */ /* 0x000fe20000000000 */
[----:B------:R-:W-:-:S02]  /*3440*/  IMAD.MOV R23, RZ, RZ, -R23 ;  /* 0x000000ffff177224 */ /* 0x000fc400078e0a17 */
[C---:B------:R-:W-:Y:S01]  /*3450*/  IMAD R32, R5.reuse, R21, R32 ;  /* 0x0000001505207224 */ /* 0x040fe200078e0220 */
[----:B------:R-:W-:Y:S01]  /*3460*/  IABS R21, R27 ;  /* 0x0000001b00157213 */ /* 0x000fe20000000000 */
[----:B------:R-:W-:Y:S01]  /*3470*/  @!P0 IMAD.MOV R52, RZ, RZ, -R52 ;  /* 0x000000ffff348224 */ /* 0x000fe200078e0a34 */
[C---:B------:R-:W-:Y:S01]  /*3480*/  ISETP.GT.U32.AND P0, PT, R5.reuse, R30, PT ;  /* 0x0000001e0500720c */ /* 0x040fe20003f04070 */
[----:B------:R-:W-:Y:S01]  /*3490*/  IMAD R58, R5, R23, R58 ;  /* 0x00000017053a7224 */ /* 0x000fe200078e023a */
[----:B------:R-:W-:Y:S01]  /*34a0*/  LOP3.LUT R23, R9, 0xf8, RZ, 0xfc, !PT ;  /* 0x000000f809177812 */ /* 0x000fe200078efcff */
[--C-:B------:R-:W-:Y:S01]  /*34b0*/  @!P5 IMAD.IADD R28, R28, 0x1, -R5.reuse ;  /* 0x000000011c1cd824 */ /* 0x100fe200078e0a05 */
[C---:B------:R-:W-:Y:S01]  /*34c0*/  ISETP.GT.U32.AND P5, PT, R5.reuse, R32, PT ;  /* 0x000000200500720c */ /* 0x040fe20003fa4070 */
[----:B------:R-:W-:Y:S01]  /*34d0*/  @!P6 IMAD.IADD R24, R24, 0x1, -R5 ;  /* 0x000000011818e824 */ /* 0x000fe200078e0a05 */
[----:B------:R-:W-:Y:S01]  /*34e0*/  ISETP.GT.U32.AND P6, PT, R5, R58, PT ;  /* 0x0000003a0500720c */ /* 0x000fe20003fc4070 */
[----:B------:R-:W-:Y:S01]  /*34f0*/  IMAD.HI.U32 R9, R8, R26, RZ ;  /* 0x0000001a08097227 */ /* 0x000fe200078e00ff */
[----:B------:R-:W-:-:S03]  /*3500*/  IABS R64, R23 ;  /* 0x0000001700407213 */ /* 0x000fc60000000000 */
[----:B------:R-:W-:-:S04]  /*3510*/  IMAD.HI.U32 R19, R8, R21, RZ ;  /* 0x0000001508137227 */ /* 0x000fc800078e00ff */
[--C-:B------:R-:W-:Y:S01]  /*3520*/  @!P0 IMAD.IADD R30, R30, 0x1, -R5.reuse ;  /* 0x000000011e1e8824 */ /* 0x100fe200078e0a05 */
[----:B------:R-:W-:Y:S01]  /*3530*/  ISETP.GE.AND P0, PT, R29, RZ, PT ;  /* 0x000000ff1d00720c */ /* 0x000fe20003f06270 */
[--C-:B------:R-:W-:Y:S02]  /*3540*/  @!P5 IMAD.IADD R32, R32, 0x1, -R5.reuse ;  /* 0x000000012020d824 */ /* 0x100fe400078e0a05 */
[----:B------:R-:W-:Y:S01]  /*3550*/  @!P6 IMAD.IADD R58, R58, 0x1, -R5 ;  /* 0x000000013a3ae824 */ /* 0x000fe200078e0a05 */
[C---:B------:R-:W-:Y:S01]  /*3560*/  ISETP.GT.U32.AND P5, PT, R5.reuse, R30, PT ;  /* 0x0000001e0500720c */ /* 0x040fe20003fa4070 */
[----:B------:R-:W-:Y:S01]  /*3570*/  IMAD.MOV R9, RZ, RZ, -R9 ;  /* 0x000000ffff097224 */ /* 0x000fe200078e0a09 */
[----:B------:R-:W-:Y:S01]  /*3580*/  ISETP.GT.U32.AND P6, PT, R5, R32, PT ;  /* 0x000000200500720c */ /* 0x000fe20003fc4070 */
[----:B------:R-:W-:Y:S02]  /*3590*/  IMAD.MOV.U32 R54, RZ, RZ, R28 ;  /* 0x000000ffff367224 */ /* 0x000fe400078e001c */
[----:B------:R-:W-:-:S02]  /*35a0*/  IMAD.MOV R56, RZ, RZ, -R19 ;  /* 0x000000ffff387224 */ /* 0x000fc400078e0a13 */
[----:B------:R-:W-:Y:S01]  /*35b0*/  @!P2 IMAD.MOV R54, RZ, RZ, -R54 ;  /* 0x000000ffff36a224 */ /* 0x000fe200078e0a36 */
[C---:B------:R-:W-:Y:S01]  /*35c0*/  ISETP.GT.U32.AND P2, PT, R5.reuse, R58, PT ;  /* 0x0000003a0500720c */ /* 0x040fe20003f44070 */
[C---:B------:R-:W-:Y:S02]  /*35d0*/  IMAD R26, R5.reuse, R9, R26 ;  /* 0x00000009051a7224 */ /* 0x040fe400078e021a */
[C---:B------:R-:W-:Y:S02]  /*35e0*/  IMAD R28, R5.reuse, R56, R21 ;  /* 0x00000038051c7224 */ /* 0x040fe400078e0215 */
[--C-:B------:R-:W-:Y:S01]  /*35f0*/  @!P5 IMAD.IADD R30, R30, 0x1, -R5.reuse ;  /* 0x000000011e1ed824 */ /* 0x100fe200078e0a05 */
[C---:B------:R-:W-:Y:S01]  /*3600*/  ISETP.GT.U32.AND P5, PT, R5.reuse, R26, PT ;  /* 0x0000001a0500720c */ /* 0x040fe20003fa4070 */
[----:B------:R-:W-:Y:S01]  /*3610*/  @!P6 IMAD.IADD R32, R32, 0x1, -R5 ;  /* 0x000000012020e824 */ /* 0x000fe200078e0a05 */
[----:B------:R-:W-:Y:S01]  /*3620*/  ISETP.GT.U32.AND P6, PT, R5, R28, PT ;  /* 0x0000001c0500720c */ /* 0x000fe20003fc4070 */
[C---:B------:R-:W-:Y:S01]  /*3630*/  IMAD.HI.U32 R9, R8.reuse, R62, RZ ;  /* 0x0000003e08097227 */ /* 0x040fe200078e00ff */
[----:B------:R-:W2:Y:S03]  /*3640*/  LDS R21, [UR12] ;  /* 0x0000000cff157984 */ /* 0x000ea60008000800 */
[----:B------:R-:W-:-:S04]  /*3650*/  IMAD.HI.U32 R8, R8, R64, RZ ;  /* 0x0000004008087227 */ /* 0x000fc800078e00ff */
[----:B------:R-:W-:Y:S01]  /*3660*/  @!P2 IMAD.IADD R58, R58, 0x1, -R5 ;  /* 0x000000013a3aa824 */ /* 0x000fe200078e0a05 */
[----:B------:R-:W-:Y:S01]  /*3670*/  ISETP.GE.AND P2, PT, R31, RZ, PT ;  /* 0x000000ff1f00720c */ /* 0x000fe20003f46270 */
[----:B------:R-:W-:Y:S02]  /*3680*/  IMAD.MOV R8, RZ, RZ, -R8 ;  /* 0x000000ffff087224 */ /* 0x000fe400078e0a08 */
[----:B------:R-:W-:Y:S02]  /*3690*/  IMAD.MOV R9, RZ, RZ, -R9 ;  /* 0x000000ffff097224 */ /* 0x000fe400078e0a09 */
[--C-:B------:R-:W-:Y:S01]  /*36a0*/  @!P5 IMAD.IADD R26, R26, 0x1, -R5.reuse ;  /* 0x000000011a1ad824 */ /* 0x100fe200078e0a05 */
[----:B------:R-:W-:Y:S01]  /*36b0*/  ISETP.GE.AND P5, PT, R47, UR7, PT ;  /* 0x000000072f007c0c */ /* 0x000fe2000bfa6270 */
[----:B------:R-:W-:Y:S01]  /*36c0*/  @!P6 IMAD.IADD R28, R28, 0x1, -R5 ;  /* 0x000000011c1ce824 */ /* 0x000fe200078e0a05 */
[----:B------:R-:W-:Y:S01]  /*36d0*/  ISETP.GE.AND P6, PT, R45, UR7, PT ;  /* 0x000000072d007c0c */ /* 0x000fe2000bfc6270 */
[----:B------:R-:W-:-:S02]  /*36e0*/  IMAD R64, R5, R8, R64 ;  /* 0x0000000805407224 */ /* 0x000fc400078e0240 */
[----:B------:R-:W-:Y:S01]  /*36f0*/  IMAD.MOV.U32 R8, RZ, RZ, R24 ;  /* 0x000000ffff087224 */ /* 0x000fe200078e0018 */
[C---:B------:R-:W-:Y:S01]  /*3700*/  SEL R19, R4.reuse, RZ, !P6 ;  /* 0x000000ff04137207 */ /* 0x040fe20007000000 */
[C---:B------:R-:W-:Y:S01]  /*3710*/  IMAD R62, R5.reuse, R9, R62 ;  /* 0x00000009053e7224 */ /* 0x040fe200078e023e */
[----:B------:R-:W-:Y:S01]  /*3720*/  SEL R9, R4, RZ, !P5 ;  /* 0x000000ff04097207 */ /* 0x000fe20006800000 */
[----:B------:R-:W-:Y:S01]  /*3730*/  @!P4 IMAD.MOV R8, RZ, RZ, -R8 ;  /* 0x000000ffff08c224 */ /* 0x000fe200078e0a08 */
[C---:B------:R-:W-:Y:S01]  /*3740*/  ISETP.GT.U32.AND P5, PT, R5.reuse, R28, PT ;  /* 0x0000001c0500720c */ /* 0x040fe20003fa4070 */
[----:B------:R-:W-:Y:S01]  /*3750*/  @!P2 IMAD.MOV R58, RZ, RZ, -R58 ;  /* 0x000000ffff3aa224 */ /* 0x000fe200078e0a3a */
[C---:B------:R-:W-:Y:S01]  /*3760*/  ISETP.GT.U32.AND P4, PT, R5.reuse, R26, PT ;  /* 0x0000001a0500720c */ /* 0x040fe20003f84070 */
[----:B------:R-:W-:Y:S01]  /*3770*/  IMAD.MOV.U32 R56, RZ, RZ, R30 ;  /* 0x000000ffff387224 */ /* 0x000fe200078e001e */
[C---:B------:R-:W-:Y:S01]  /*3780*/  ISETP.GT.U32.AND P2, PT, R5.reuse, R64, PT ;  /* 0x000000400500720c */ /* 0x040fe20003f44070 */
[----:B------:R-:W-:Y:S01]  /*3790*/  IMAD.U32 R24, RZ, RZ, UR26 ;  /* 0x0000001aff187e24 */ /* 0x000fe2000f8e00ff */
[----:B------:R-:W-:Y:S01]  /*37a0*/  ISETP.GT.U32.AND P6, PT, R5, R62, PT ;  /* 0x0000003e0500720c */ /* 0x000fe20003fc4070 */
[----:B------:R-:W-:Y:S01]  /*37b0*/  @!P1 IMAD.MOV R56, RZ, RZ, -R56 ;  /* 0x000000ffff389224 */ /* 0x000fe200078e0a38 */
[----:B------:R-:W-:Y:S01]  /*37c0*/  ISETP.NE.U32.AND P1, PT, R9, RZ, PT ;  /* 0x000000ff0900720c */ /* 0x000fe20003f25070 */
[C---:B------:R-:W-:Y:S01]  /*37d0*/  IMAD R37, R3.reuse, UR26, RZ ;  /* 0x0000001a03257c24 */ /* 0x040fe2000f8e02ff */
[----:B------:R-:W-:Y:S01]  /*37e0*/  LOP3.LUT R9, R3, 0x6, RZ, 0xfc, !PT ;  /* 0x0000000603097812 */ /* 0x000fe200078efcff */
[----:B------:R-:W-:-:S02]  /*37f0*/  IMAD.U32 R30, RZ, RZ, UR26 ;  /* 0x0000001aff1e7e24 */ /* 0x000fc4000f8e00ff */
[--C-:B------:R-:W-:Y:S01]  /*3800*/  @!P5 IMAD.IADD R28, R28, 0x1, -R5.reuse ;  /* 0x000000011c1cd824 */ /* 0x100fe200078e0a05 */
[----:B------:R-:W-:Y:S01]  /*3810*/  ISETP.GE.AND P5, PT, R27, RZ, PT ;  /* 0x000000ff1b00720c */ /* 0x000fe20003fa6270 */
[----:B------:R-:W-:Y:S01]  /*3820*/  @!P4 IMAD.IADD R26, R26, 0x1, -R5 ;  /* 0x000000011a1ac824 */ /* 0x000fe200078e0a05 */
[----:B------:R-:W-:Y:S01]  /*3830*/  ISETP.GE.AND P4, PT, R25, RZ, PT ;  /* 0x000000ff1900720c */ /* 0x000fe20003f86270 */
[----:B------:R-:W-:Y:S01]  /*3840*/  IMAD.U32 R25, RZ, RZ, UR26 ;  /* 0x0000001aff197e24 */ /* 0x000fe2000f8e00ff */
[----:B--2---:R-:W-:Y:S01]  /*3850*/  R2UR UR29, R21 ;  /* 0x00000000151d72ca */ /* 0x004fe200000e0000 */
[----:B------:R-:W-:Y:S01]  /*3860*/  IMAD R24, R24, 0x2, R37 ;  /* 0x0000000218187824 */ /* 0x000fe200078e0225 */
[----:B------:R2:W-:Y:S01]  /*3870*/  STL [R1+0x4], R37 ;  /* 0x0000042501007387 */ /* 0x0005e20000100800 */
[--C-:B------:R-:W-:Y:S01]  /*3880*/  @!P2 IMAD.IADD R64, R64, 0x1, -R5.reuse ;  /* 0x000000014040a824 */ /* 0x100fe200078e0a05 */
[----:B------:R-:W-:Y:S01]  /*3890*/  ISETP.GE.AND P2, PT, R9, UR7, PT ;  /* 0x0000000709007c0c */ /* 0x000fe2000bf46270 */
[----:B------:R-:W-:Y:S01]  /*38a0*/  @!P6 IMAD.IADD R62, R62, 0x1, -R5 ;  /* 0x000000013e3ee824 */ /* 0x000fe200078e0a05 */
[----:B------:R-:W-:Y:S01]  /*38b0*/  ISETP.GE.AND P6, PT, R41, RZ, PT ;  /* 0x000000ff2900720c */ /* 0x000fe20003fc6270 */
[----:B------:R-:W-:Y:S01]  /*38c0*/  IMAD R25, R25, 0x2, R24 ;  /* 0x0000000219197824 */ /* 0x000fe200078e0218 */
[----:B------:R-:W-:Y:S01]  /*38d0*/  SEL R9, R4, RZ, !P2 ;  /* 0x000000ff04097207 */ /* 0x000fe20005000000 */
[----:B------:R-:W-:Y:S01]  /*38e0*/  IMAD.MOV.U32 R60, RZ, RZ, R28 ;  /* 0x000000ffff3c7224 */ /* 0x000fe200078e001c */
[----:B------:R-:W-:Y:S01]  /*38f0*/  ISETP.GT.U32.AND P2, PT, R5, R62, PT ;  /* 0x0000003e0500720c */ /* 0x000fe20003f44070 */
[----:B------:R-:W-:Y:S01]  /*3900*/  IMAD.MOV.U32 R194, RZ, RZ, R26 ;  /* 0x000000ffffc27224 */ /* 0x000fe200078e001a */
[----:B------:R-:W-:Y:S01]  /*3910*/  LOP3.LUT R41, R43, 0x1f, RZ, 0xc0, !PT ;  /* 0x0000001f2b297812 */ /* 0x000fe200078ec0ff */
[----:B------:R-:W-:-:S02]  /*3920*/  IMAD.U32 R27, RZ, RZ, UR26 ;  /* 0x0000001aff1b7e24 */ /* 0x000fc4000f8e00ff */
[----:B------:R-:W-:Y:S02]  /*3930*/  IMAD R26, R30, 0x2, R25 ;  /* 0x000000021e1a7824 */ /* 0x000fe400078e0219 */
[----:B------:R-:W-:Y:S01]  /*3940*/  @!P5 IMAD.MOV R60, RZ, RZ, -R60 ;  /* 0x000000ffff3cd224 */ /* 0x000fe200078e0a3c */
[----:B------:R-:W-:Y:S01]  /*3950*/  ISETP.GE.AND P5, PT, R33, RZ, PT ;  /* 0x000000ff2100720c */ /* 0x000fe20003fa6270 */
[----:B------:R-:W-:Y:S02]  /*3960*/  IMAD.U32 R28, RZ, RZ, UR26 ;  /* 0x0000001aff1c7e24 */ /* 0x000fe4000f8e00ff */
[----:B------:R-:W-:Y:S02]  /*3970*/  IMAD R27, R27, 0x2, R26 ;  /* 0x000000021b1b7824 */ /* 0x000fe400078e021a */
[----:B------:R-:W-:Y:S02]  /*3980*/  IMAD.U32 R29, RZ, RZ, UR26 ;  /* 0x0000001aff1d7e24 */ /* 0x000fe4000f8e00ff */
[----:B------:R-:W-:-:S02]  /*3990*/  IMAD R28, R28, 0x2, R27 ;  /* 0x000000021c1c7824 */ /* 0x000fc400078e021b */
[----:B------:R-:W-:Y:S01]  /*39a0*/  @!P6 IMAD.MOV R7, RZ, RZ, -R7 ;  /* 0x000000ffff07e224 */ /* 0x000fe200078e0a07 */
[----:B------:R-:W-:Y:S01]  /*39b0*/  BAR.SYNC.DEFER_BLOCKING 0x0 ;  /* 0x0000000000007b1d */ /* 0x000fe20000010000 */
[----:B------:R-:W-:Y:S01]  /*39c0*/  ISETP.GT.U32.AND P6, PT, R5, R64, PT ;  /* 0x000000400500720c */ /* 0x000fe20003fc4070 */
[----:B------:R-:W-:Y:S01]  /*39d0*/  @!P2 IMAD.IADD R62, R62, 0x1, -R5 ;  /* 0x000000013e3ea824 */ /* 0x000fe200078e0a05 */
[----:B------:R-:W-:Y:S01]  /*39e0*/  ISETP.GE.AND P2, PT, R23, RZ, PT ;  /* 0x000000ff1700720c */ /* 0x000fe20003f46270 */
[----:B------:R-:W-:Y:S01]  /*39f0*/  IMAD R29, R29, 0x2, R28 ;  /* 0x000000021d1d7824 */ /* 0x000fe200078e021c */
[----:B------:R-:W-:Y:S01]  /*3a00*/  LOP3.LUT R23, R3, 0x8, RZ, 0xfc, !PT ;  /* 0x0000000803177812 */ /* 0x000fe200078efcff */
[----:B------:R-:W-:Y:S02]  /*3a10*/  IMAD.U32 R31, RZ, RZ, UR26 ;  /* 0x0000001aff1f7e24 */ /* 0x000fe4000f8e00ff */
[----:B------:R-:W-:Y:S02]  /*3a20*/  IMAD R30, R30, 0x2, R29 ;  /* 0x000000021e1e7824 */ /* 0x000fe400078e021d */
[----:B------:R-:W-:Y:S01]  /*3a30*/  @!P5 IMAD.MOV R62, RZ, RZ, -R62 ;  /* 0x000000ffff3ed224 */ /* 0x000fe200078e0a3e */
[----:B------:R-:W-:Y:S01]  /*3a40*/  ISETP.NE.AND P5, PT, R34, RZ, PT ;  /* 0x000000ff2200720c */ /* 0x000fe20003fa5270 */
[----:B------:R-:W-:-:S02]  /*3a50*/  IMAD.MOV.U32 R190, RZ, RZ, R32 ;  /* 0x000000ffffbe7224 */ /* 0x000fc400078e0020 */
[----:B------:R-:W-:Y:S02]  /*3a60*/  IMAD.U32 R32, RZ, RZ, UR26 ;  /* 0x0000001aff207e24 */ /* 0x000fe4000f8e00ff */
[----:B------:R-:W-:Y:S02]  /*3a70*/  IMAD R31, R31, 0x2, R30 ;  /* 0x000000021f1f7824 */ /* 0x000fe400078e021e */
[----:B------:R-:W-:Y:S02]  /*3a80*/  IMAD.U32 R33, RZ, RZ, UR26 ;  /* 0x0000001aff217e24 */ /* 0x000fe4000f8e00ff */
[----:B------:R-:W-:Y:S02]  /*3a90*/  IMAD R32, R32, 0x2, R31 ;  /* 0x0000000220207824 */ /* 0x000fe400078e021f */
[----:B------:R-:W-:Y:S01]  /*3aa0*/  @!P6 IMAD.IADD R64, R64, 0x1, -R5 ;  /* 0x000000014040e824 */ /* 0x000fe200078e0a05 */
[----:B------:R-:W-:Y:S01]  /*3ab0*/  ISETP.NE.AND P6, PT, R35, RZ, PT ;  /* 0x000000ff2300720c */ /* 0x000fe20003fc5270 */
[----:B------:R-:W-:Y:S01]  /*3ac0*/  IMAD R33, R33, 0x2, R32 ;  /* 0x0000000221217824 */ /* 0x000fe200078e0220 */
[----:B------:R-:W-:Y:S01]  /*3ad0*/  LOP3.LUT R35, RZ, R35, RZ, 0x33, !PT ;  /* 0x00000023ff237212 */ /* 0x000fe200078e33ff */
[----:B------:R-:W-:Y:S01]  /*3ae0*/  @!P0 IMAD.MOV R190, RZ, RZ, -R190 ;  /* 0x000000ffffbe8224 */ /* 0x000fe200078e0abe */
[----:B------:R-:W-:Y:S01]  /*3af0*/  @!P5 LOP3.LUT R7, RZ, R34, RZ, 0x33, !PT ;  /* 0x00000022ff07d212 */ /* 0x000fe200078e33ff */
[----:B------:R-:W-:Y:S01]  /*3b00*/  @!P4 IMAD.MOV R194, RZ, RZ, -R194 ;  /* 0x000000ffffc2c224 */ /* 0x000fe200078e0ac2 */
[----:B------:R-:W-:Y:S01]  /*3b10*/  ISETP.NE.U32.AND P4, PT, R9, RZ, PT ;  /* 0x000000ff0900720c */ /* 0x000fe20003f85070 */
[----:B------:R-:W-:Y:S01]  /*3b20*/  @!P2 IMAD.MOV R64, RZ, RZ, -R64 ;  /* 0x000000ffff40a224 */ /* 0x000fe200078e0a40 */
[----:B------:R-:W-:Y:S01]  /*3b30*/  ISETP.NE.U32.AND P0, PT, R19, RZ, PT ;  /* 0x000000ff1300720c */ /* 0x000fe20003f05070 */
[----:B------:R-:W-:Y:S01]  /*3b40*/  IMAD.U32 R9, RZ, RZ, UR26 ;  /* 0x0000001aff097e24 */ /* 0x000fe2000f8e00ff */
[C---:B------:R-:W-:Y:S01]  /*3b50*/  SEL R208, R35.reuse, R20, !P6 ;  /* 0x0000001423d07207 */ /* 0x040fe20007000000 */
[----:B------:R-:W-:Y:S01]  /*3b60*/  IMAD R34, R66, 0x2, R33 ;  /* 0x0000000242227824 */ /* 0x000fe200078e0221 */
[----:B------:R-:W-:-:S02]  /*3b70*/  SEL R249, R35, R10, !P6 ;  /* 0x0000000a23f97207 */ /* 0x000fc40007000000 */
[C---:B------:R-:W-:Y:S02]  /*3b80*/  SEL R247, R35.reuse, R11, !P6 ;  /* 0x0000000b23f77207 */ /* 0x040fe40007000000 */
[C---:B------:R-:W-:Y:S02]  /*3b90*/  SEL R245, R35.reuse, R12, !P6 ;  /* 0x0000000c23f57207 */ /* 0x040fe40007000000 */
[C---:B------:R-:W-:Y:S02]  /*3ba0*/  SEL R243, R35.reuse, R13, !P6 ;  /* 0x0000000d23f37207 */ /* 0x040fe40007000000 */
[C---:B------:R-:W-:Y:S02]  /*3bb0*/  SEL R209, R35.reuse, R18, !P6 ;  /* 0x0000001223d17207 */ /* 0x040fe40007000000 */
[C---:B------:R-:W-:Y:S02]  /*3bc0*/  SEL R172, R35.reuse, R22, !P6 ;  /* 0x0000001623ac7207 */ /* 0x040fe40007000000 */
[----:B------:R-:W-:-:S02]  /*3bd0*/  SEL R20, R35, R46, !P6 ;  /* 0x0000002e23147207 */ /* 0x000fc40007000000 */
[C---:B------:R-:W-:Y:S02]  /*3be0*/  SEL R19, R35.reuse, R50, !P6 ;  /* 0x0000003223137207 */ /* 0x040fe40007000000 */
[----:B------:R-:W-:Y:S01]  /*3bf0*/  SEL R252, R35, R6, !P6 ;  /* 0x0000000623fc7207 */ /* 0x000fe20007000000 */
[----:B------:R-:W-:Y:S01]  /*3c00*/  IMAD R6, R9, 0x2, R34 ;  /* 0x0000000209067824 */ /* 0x000fe200078e0222 */
[C---:B------:R-:W-:Y:S02]  /*3c10*/  SEL R251, R35.reuse, R251, !P6 ;  /* 0x000000fb23fb7207 */ /* 0x040fe40007000000 */
[C---:B------:R-:W-:Y:S01]  /*3c20*/  SEL R248, R35.reuse, R248, !P6 ;  /* 0x000000f823f87207 */ /* 0x040fe20007000000 */
[----:B------:R-:W-:Y:S01]  /*3c30*/  IMAD R252, R252, UR17, RZ ;  /* 0x00000011fcfc7c24 */ /* 0x000fe2000f8e02ff */
[C---:B------:R-:W-:Y:S02]  /*3c40*/  SEL R246, R35.reuse, R246, !P6 ;  /* 0x000000f623f67207 */ /* 0x040fe40007000000 */
[----:B------:R-:W-:-:S02]  /*3c50*/  SEL R244, R35, R244, !P6 ;  /* 0x000000f423f47207 */ /* 0x000fc40007000000 */
[C---:B------:R-:W-:Y:S02]  /*3c60*/  SEL R242, R35.reuse, R242, !P6 ;  /* 0x000000f223f27207 */ /* 0x040fe40007000000 */
[C---:B------:R-:W-:Y:S02]  /*3c70*/  SEL R241, R35.reuse, R14, !P6 ;  /* 0x0000000e23f17207 */ /* 0x040fe40007000000 */
[C---:B------:R-:W-:Y:S02]  /*3c80*/  SEL R240, R35.reuse, R240, !P6 ;  /* 0x000000f023f07207 */ /* 0x040fe40007000000 */
[C---:B------:R-:W-:Y:S01]  /*3c90*/  SEL R239, R35.reuse, R15, !P6 ;  /* 0x0000000f23ef7207 */ /* 0x040fe20007000000 */
[----:B------:R-:W-:Y:S01]  /*3ca0*/  IMAD.U32 R15, RZ, RZ, UR26 ;  /* 0x0000001aff0f7e24 */ /* 0x000fe2000f8e00ff */
[C---:B------:R-:W-:Y:S02]  /*3cb0*/  SEL R238, R35.reuse, R238, !P6 ;  /* 0x000000ee23ee7207 */ /* 0x040fe40007000000 */
        /* <DEDUP_REMOVED lines=28> */
[----:B------:R-:W-:Y:S01]  /*3e80*/  SEL R45, R35, R36, !P6 ;  /* 0x00000024232d7207 */ /* 0x000fe20007000000 */
[----:B------:R-:W-:Y:S01]  /*3e90*/  IMAD R36, R41, UR27, RZ ;  /* 0x0000001b29247c24 */ /* 0x000fe2000f8e02ff */
[C---:B------:R-:W-:Y:S02]  /*3ea0*/  SEL R22, R35.reuse, R38, !P6 ;  /* 0x0000002623167207 */ /* 0x040fe40007000000 */
[----:B------:R-:W-:-:S02]  /*3eb0*/  SEL R13, R35, R40, !P6 ;  /* 0x00000028230d7207 */ /* 0x000fc40007000000 */
[C---:B------:R-:W-:Y:S02]  /*3ec0*/  SEL R21, R35.reuse, R42, !P6 ;  /* 0x0000002a23157207 */ /* 0x040fe40007000000 */
[C---:B------:R-:W-:Y:S02]  /*3ed0*/  SEL R12, R35.reuse, R44, !P6 ;  /* 0x0000002c230c7207 */ /* 0x040fe40007000000 */
[C---:B------:R-:W-:Y:S02]  /*3ee0*/  SEL R11, R35.reuse, R48, !P6 ;  /* 0x00000030230b7207 */ /* 0x040fe40007000000 */
[C---:B------:R-:W-:Y:S02]  /*3ef0*/  SEL R10, R35.reuse, R52, !P6 ;  /* 0x00000034230a7207 */ /* 0x040fe40007000000 */
[C---:B------:R-:W-:Y:S02]  /*3f00*/  SEL R18, R35.reuse, R54, !P6 ;  /* 0x0000003623127207 */ /* 0x040fe40007000000 */
[C---:B------:R-:W-:Y:S01]  /*3f10*/  SEL R5, R35.reuse, R8, !P6 ;  /* 0x0000000823057207 */ /* 0x040fe20007000000 */
[----:B------:R-:W-:Y:S01]  /*3f20*/  IMAD.U32 R8, RZ, RZ, UR26 ;  /* 0x0000001aff087e24 */ /* 0x000fe2000f8e00ff */
[----:B------:R-:W-:-:S02]  /*3f30*/  SEL R51, R35, R56, !P6 ;  /* 0x0000003823337207 */ /* 0x000fc40007000000 */
[C---:B------:R-:W-:Y:S02]  /*3f40*/  SEL R190, R35.reuse, R190, !P6 ;  /* 0x000000be23be7207 */ /* 0x040fe40007000000 */
[C---:B------:R-:W-:Y:S02]  /*3f50*/  SEL R50, R35.reuse, R58, !P6 ;  /* 0x0000003a23327207 */ /* 0x040fe40007000000 */
[C---:B------:R-:W-:Y:S02]  /*3f60*/  SEL R194, R35.reuse, R194, !P6 ;  /* 0x000000c223c27207 */ /* 0x040fe40007000000 */
[C---:B------:R-:W-:Y:S02]  /*3f70*/  SEL R47, R35.reuse, R60, !P6 ;  /* 0x0000003c232f7207 */ /* 0x040fe40007000000 */
[C---:B------:R-:W-:Y:S02]  /*3f80*/  SEL R198, R35.reuse, R62, !P6 ;  /* 0x0000003e23c67207 */ /* 0x040fe40007000000 */
[----:B------:R-:W-:-:S02]  /*3f90*/  SEL R46, R35, R64, !P6 ;  /* 0x00000040232e7207 */ /* 0x000fc40007000000 */
[----:B------:R-:W-:Y:S01]  /*3fa0*/  SEL R250, R35, R250, !P6 ;  /* 0x000000fa23fa7207 */ /* 0x000fe20007000000 */
[----:B-1----:R-:W-:Y:S01]  /*3fb0*/  IMAD R35, R7, UR4, RZ ;  /* 0x0000000407237c24 */ /* 0x002fe2000f8e02ff */
[----:B------:R-:W-:Y:S01]  /*3fc0*/  LOP3.LUT R14, R43, 0x7f, RZ, 0xc0, !PT ;  /* 0x0000007f2b0e7812 */ /* 0x000fe200078ec0ff */
[----:B------:R-:W-:Y:S01]  /*3fd0*/  IMAD R7, R15, 0x2, R6 ;  /* 0x000000020f077824 */ /* 0x000fe200078e0206 */
[----:B------:R-:W-:Y:S01]  /*3fe0*/  USHF.L.U32 UR4, UR16, 0x15, URZ ;  /* 0x0000001510047899 */ /* 0x000fe200080006ff */
[----:B------:R-:W-:Y:S02]  /*3ff0*/  LOP3.LUT R16, R3, 0xc, RZ, 0xfc, !PT ;  /* 0x0000000c03107812 */ /* 0x000fe400078efcff */
[----:B------:R-:W-:Y:S01]  /*4000*/  LEA R103, P2, R35, UR8, 0x2 ;  /* 0x0000000823677c11 */ /* 0x000fe2000f8410ff */
[----:B------:R-:W-:Y:S01]  /*4010*/  IMAD R8, R8, 0x2, R7 ;  /* 0x0000000208087824 */ /* 0x000fe200078e0207 */
[----:B------:R-:W-:Y:S01]  /*4020*/  LOP3.LUT R17, R3, 0xe, RZ, 0xfc, !PT ;  /* 0x0000000e03117812 */ /* 0x000fe200078efcff */
[----:B------:R-:W-:Y:S01]  /*4030*/  ULOP3.LUT UR4, UR4, 0x600000, URZ, 0xc0, !UPT ;  /* 0x0060000004047892 */ /* 0x000fe2000f8ec0ff */
[----:B------:R-:W-:Y:S01]  /*4040*/  LEA.HI.X.SX32 R15, R35, UR9, 0x2, P2 ;  /* 0x00000009230f7c11 */ /* 0x000fe200090f16ff */
[----:B------:R-:W-:Y:S01]  /*4050*/  IMAD R9, R9, 0x2, R8 ;  /* 0x0000000209097824 */ /* 0x000fe200078e0208 */
[----:B------:R-:W-:-:S02]  /*4060*/  LEA R100, P6, R6, R103, 0x2 ;  /* 0x0000006706647211 */ /* 0x000fc400078c10ff */
[----:B------:R-:W-:Y:S02]  /*4070*/  LEA R98, P5, R7, R103, 0x2 ;  /* 0x0000006707627211 */ /* 0x000fe400078a10ff */
[----:B------:R-:W-:Y:S02]  /*4080*/  LEA.HI.X.SX32 R101, R6, R15, 0x2, P6 ;  /* 0x0000000f06657211 */ /* 0x000fe400030f16ff */
[----:B------:R-:W-:Y:S02]  /*4090*/  LEA R204, P6, R37, R103, 0x2 ;  /* 0x0000006725cc7211 */ /* 0x000fe400078c10ff */
[----:B------:R-:W-:Y:S02]  /*40a0*/  LEA.HI.X.SX32 R99, R7, R15, 0x2, P5 ;  /* 0x0000000f07637211 */ /* 0x000fe400028f16ff */
[----:B------:R-:W-:Y:S02]  /*40b0*/  LEA R122, P5, R24, R103, 0x2 ;  /* 0x00000067187a7211 */ /* 0x000fe400078a10ff */
[----:B------:R-:W-:-:S02]  /*40c0*/  LEA.HI.X.SX32 R205, R37, R15, 0x2, P6 ;  /* 0x0000000f25cd7211 */ /* 0x000fc400030f16ff */
[----:B------:R-:W-:Y:S02]  /*40d0*/  LEA R118, P6, R26, R103, 0x2 ;  /* 0x000000671a767211 */ /* 0x000fe400078c10ff */
[----:B------:R-:W-:Y:S02]  /*40e0*/  LEA.HI.X.SX32 R123, R24, R15, 0x2, P5 ;  /* 0x0000000f187b7211 */ /* 0x000fe400028f16ff */
[C---:B------:R-:W-:Y:S02]  /*40f0*/  LEA R116, P5, R27.reuse, R103, 0x2 ;  /* 0x000000671b747211 */ /* 0x040fe400078a10ff */
[----:B------:R-:W-:Y:S02]  /*4100*/  LEA.HI.X.SX32 R119, R26, R15, 0x2, P6 ;  /* 0x0000000f1a777211 */ /* 0x000fe400030f16ff */
[----:B------:R-:W-:Y:S02]  /*4110*/  LEA R114, P6, R28, R103, 0x2 ;  /* 0x000000671c727211 */ /* 0x000fe400078c10ff */
[----:B------:R-:W-:-:S02]  /*4120*/  LEA.HI.X.SX32 R117, R27, R15, 0x2, P5 ;  /* 0x0000000f1b757211 */ /* 0x000fc400028f16ff */
[C---:B------:R-:W-:Y:S02]  /*4130*/  LEA R112, P5, R29.reuse, R103, 0x2 ;  /* 0x000000671d707211 */ /* 0x040fe400078a10ff */
[----:B------:R-:W-:Y:S02]  /*4140*/  LEA.HI.X.SX32 R115, R28, R15, 0x2, P6 ;  /* 0x0000000f1c737211 */ /* 0x000fe400030f16ff */
[C---:B------:R-:W-:Y:S02]  /*4150*/  LEA R110, P6, R30.reuse, R103, 0x2 ;  /* 0x000000671e6e7211 */ /* 0x040fe400078c10ff */
[----:B------:R-:W-:Y:S02]  /*4160*/  LEA.HI.X.SX32 R113, R29, R15, 0x2, P5 ;  /* 0x0000000f1d717211 */ /* 0x000fe400028f16ff */
[----:B------:R-:W-:Y:S02]  /*4170*/  LEA R108, P5, R31, R103, 0x2 ;  /* 0x000000671f6c7211 */ /* 0x000fe400078a10ff */
[----:B------:R-:W-:-:S02]  /*4180*/  LEA.HI.X.SX32 R111, R30, R15, 0x2, P6 ;  /* 0x0000000f1e6f7211 */ /* 0x000fc400030f16ff */
[-C--:B------:R-:W-:Y:S02]  /*4190*/  LEA R96, P2, R8, R103.reuse, 0x2 ;  /* 0x0000006708607211 */ /* 0x080fe400078410ff */
[----:B------:R-:W-:Y:S02]  /*41a0*/  LEA R106, P6, R32, R103, 0x2 ;  /* 0x00000067206a7211 */ /* 0x000fe400078c10ff */
[----:B------:R-:W-:Y:S02]  /*41b0*/  LEA.HI.X.SX32 R109, R31, R15, 0x2, P5 ;  /* 0x0000000f1f6d7211 */ /* 0x000fe400028f16ff */
[----:B------:R-:W-:Y:S02]  /*41c0*/  LEA R104, P5, R33, R103, 0x2 ;  /* 0x0000006721687211 */ /* 0x000fe400078a10ff */
[-C--:B------:R-:W-:Y:S02]  /*41d0*/  LEA.HI.X.SX32 R97, R8, R15.reuse, 0x2, P2 ;  /* 0x0000000f08617211 */ /* 0x080fe400010f16ff */
[----:B------:R-:W-:-:S02]  /*41e0*/  LEA.HI.X.SX32 R107, R32, R15, 0x2, P6 ;  /* 0x0000000f206b7211 */ /* 0x000fc400030f16ff */
[-C--:B------:R-:W-:Y:S02]  /*41f0*/  LEA R120, P2, R25, R103.reuse, 0x2 ;  /* 0x0000006719787211 */ /* 0x080fe400078410ff */
[----:B------:R-:W-:Y:S02]  /*4200*/  LEA R94, P6, R9, R103, 0x2 ;  /* 0x00000067095e7211 */ /* 0x000fe400078c10ff */
[-C--:B------:R-:W-:Y:S02]  /*4210*/  LEA.HI.X.SX32 R105, R33, R15.reuse, 0x2, P5 ;  /* 0x0000000f21697211 */ /* 0x080fe400028f16ff */
[----:B------:R-:W-:Y:S02]  /*4220*/  LEA R202, P5, R36, UR10, 0x2 ;  /* 0x0000000a24ca7c11 */ /* 0x000fe4000f8a10ff */
[-C--:B------:R-:W-:Y:S02]  /*4230*/  LEA.HI.X.SX32 R121, R25, R15.reuse, 0x2, P2 ;  /* 0x0000000f19797211 */ /* 0x080fe400010f16ff */
[----:B------:R-:W-:-:S02]  /*4240*/  LEA.HI.X.SX32 R95, R9, R15, 0x2, P6 ;  /* 0x0000000f095f7211 */ /* 0x000fc400030f16ff */
[----:B------:R-:W-:Y:S02]  /*4250*/  ISETP.NE.U32.AND P2, PT, R14, RZ, PT ;  /* 0x000000ff0e00720c */ /* 0x000fe40003f45070 */
[----:B------:R-:W-:Y:S02]  /*4260*/  LOP3.LUT R8, R3, 0xa, RZ, 0xfc, !PT ;  /* 0x0000000a03087812 */ /* 0x000fe400078efcff */
[----:B------:R-:W-:Y:S02]  /*4270*/  LEA R102, P6, R34, R103, 0x2 ;  /* 0x0000006722667211 */ /* 0x000fe400078c10ff */
[----:B------:R-:W-:Y:S01]  /*4280*/  LEA.HI.X.SX32 R203, R36, UR11, 0x2, P5 ;  /* 0x0000000b24cb7c11 */ /* 0x000fe2000a8f16ff */
[----:B--2-4-:R-:W-:Y:S10]  /*4290*/  BRA.U UP0, `(.L_x_5) ;  /* 0x0000000100187547 */ /* 0x014ff4000b800000 */
[----:B------:R-:W-:Y:S01]  /*42a0*/  ELECT P5, URZ, PT ;  /* 0x0000000000ff782f */ /* 0x000fe200038a0000 */
[----:B------:R-:W-:Y:S01]  /*42b0*/  IMAD.MOV.U32 R6, RZ, RZ, 0x1 ;  /* 0x00000001ff067424 */ /* 0x000fe200078e00ff */
[----:B------:R-:W-:Y:S01]  /*42c0*/  UMOV UR13, 0x40 ;  /* 0x00000040000d7882 */ /* 0x000fe20000000000 */
[----:B------:R-:W-:Y:S01]  /*42d0*/  UVIRTCOUNT.DEALLOC.SMPOOL 0x80 ;  /* 0x000000800000784c */ /* 0x000fe20000000000 */
[----:B------:R-:W-:-:S09]  /*42e0*/  ULEA UR13, UR5, UR13, 0x18 ;  /* 0x0000000d050d7291 */ /* 0x000fd2000f8ec0ff */
[----:B------:R1:W-:Y:S03]  /*42f0*/  @P5 STS.U8 [UR13], R6 ;  /* 0x00000006ff005988 */ /* 0x0003e6000800000d */
.L_x_5:
[----:B------:R-:W-:Y:S01]  /*4300*/  UIADD3 UR13, UPT, UPT, UR29, UR4, URZ ;  /* 0x000000041d0d7290 */ /* 0x000fe2000fffe0ff */
[----:B------:R-:W-:Y:S01]  /*4310*/  LEA.HI.X.SX32 R103, R34, R15, 0x2, P6 ;  /* 0x0000000f22677211 */ /* 0x000fe200030f16ff */
[----:B------:R-:W-:Y:S01]  /*4320*/  VOTEU.ALL UP1, P2 ;  /* 0x0000000000ff7886 */ /* 0x000fe20001020000 */
[----:B-1----:R-:W-:Y:S01]  /*4330*/  LEA R6, P6, R252, R202, 0x2 ;  /* 0x000000cafc067211 */ /* 0x002fe200078c10ff */
[----:B------:R-:W-:Y:S01]  /*4340*/  VOTEU.ALL UP2, P2 ;  /* 0x0000000000ff7886 */ /* 0x000fe20001040000 */
[----:B------:R-:W-:Y:S01]  /*4350*/  ISETP.GE.AND P5, PT, R23, UR7, PT ;  /* 0x0000000717007c0c */ /* 0x000fe2000bfa6270 */
[----:B------:R-:W-:Y:S02]  /*4360*/  USHF.L.U32 UR21, UR27, 0x5, URZ ;  /* 0x000000051b157899 */ /* 0x000fe400080006ff */
[----:B------:R-:W-:-:S04]  /*4370*/  @!UP1 UIADD3 UR18, UPT, UPT, -UR15, 0x100000, URZ ;  /* 0x001000000f129890 */ /* 0x000fc8000fffe1ff */
[----:B------:R-:W-:Y:S02]  /*4380*/  @!UP1 USHF.L.U32 UR19, UR18, 0xb, URZ ;  /* 0x0000000b12139899 */ /* 0x000fe400080006ff */
[----:B------:R-:W-:Y:S01]  /*4390*/  @!UP1 USHF.L.U32 UR18, UR18, 0x1, URZ ;  /* 0x0000000112129899 */ /* 0x000fe200080006ff */
[----:B------:R-:W-:Y:S01]  /*43a0*/  IMAD R249, R249, UR17, RZ ;  /* 0x00000011f9f97c24 */ /* 0x000fe2000f8e02ff */
[----:B------:R-:W-:Y:S01]  /*43b0*/  STTM.16dp32bit_t0_t15.x128 tmem[UR13], RZ ;  /* 0x000000ff000079ed */ /* 0x000fe20008b8000d */
[----:B------:R-:W-:Y:S01]  /*43c0*/  STTM.16dp32bit_t16_t31.x128 tmem[UR13+0x80], RZ ;  /* 0x000080ff000079ed */ /* 0x000fe20008ba000d */
[----:B------:R-:W1:Y:S01]  /*43d0*/  FENCE.VIEW.ASYNC.T ;  /* 0x00000000000073c6 */ /* 0x000e620000000200 */
[----:B------:R-:W-:-:S04]  /*43e0*/  @!UP1 UIADD3 UR4, UPT, UPT, -UR15, 0x100000, URZ ;  /* 0x001000000f049890 */ /* 0x000fc8000fffe1ff */
[----:B------:R-:W-:Y:S02]  /*43f0*/  @!UP1 USHF.L.U32 UR5, UR4, 0xb, URZ ;  /* 0x0000000b04059899 */ /* 0x000fe400080006ff */
[----:B------:R-:W-:Y:S01]  /*4400*/  @!UP1 USHF.L.U32 UR4, UR4, 0x1, URZ ;  /* 0x0000000104049899 */ /* 0x000fe200080006ff */
[----:B-1----:R-:W-:Y:S01]  /*4410*/  BAR.SYNC.DEFER_BLOCKING 0x0 ;  /* 0x0000000000007b1d */ /* 0x002fe20000010000 */
[----:B------:R-:W-:Y:S01]  /*4420*/  LEA.HI.X.SX32 R7, R252, R203, 0x2, P6 ;  /* 0x000000cbfc077211 */ /* 0x000fe200030f16ff */
[----:B------:R-:W-:Y:S01]  /*4430*/  IMAD R247, R247, UR17, RZ ;  /* 0x00000011f7f77c24 */ /* 0x000fe2000f8e02ff */
[----:B------:R-:W-:Y:S01]  /*4440*/  ISETP.GE.AND P6, PT, R8, UR7, PT ;  /* 0x0000000708007c0c */ /* 0x000fe2000bfc6270 */
[----:B------:R-:W-:Y:S01]  /*4450*/  IMAD R245, R245, UR17, RZ ;  /* 0x00000011f5f57c24 */ /* 0x000fe2000f8e02ff */
[----:B------:R-:W-:Y:S01]  /*4460*/  SEL R8, R4, RZ, !P5 ;  /* 0x000000ff04087207 */ /* 0x000fe20006800000 */
[----:B------:R-:W-:Y:S01]  /*4470*/  VOTEU.ALL UP1, P2 ;  /* 0x0000000000ff7886 */ /* 0x000fe20001020000 */
[----:B------:R-:W-:Y:S01]  /*4480*/  ISETP.GE.AND P5, PT, R16, UR7, PT ;  /* 0x0000000710007c0c */ /* 0x000fe2000bfa6270 */
[C---:B------:R-:W-:Y:S01]  /*4490*/  VIADD R16, R2.reuse, UR12 ;  /* 0x0000000c02107c36 */ /* 0x040fe20008000000 */
[----:B------:R-:W-:Y:S01]  /*44a0*/  LOP3.LUT R15, R2, 0x10, RZ, 0x3c, !PT ;  /* 0x00000010020f7812 */ /* 0x000fe200078e3cff */
[----:B------:R-:W-:Y:S01]  /*44b0*/  IMAD.U32 R93, RZ, RZ, UR21 ;  /* 0x00000015ff5d7e24 */ /* 0x000fe2000f8e00ff */
[----:B------:R-:W-:Y:S01]  /*44c0*/  SEL R9, R4, RZ, !P6 ;  /* 0x000000ff04097207 */ /* 0x000fe20007000000 */
[----:B------:R-:W-:Y:S01]  /*44d0*/  IMAD R243, R243, UR17, RZ ;  /* 0x00000011f3f37c24 */ /* 0x000fe2000f8e02ff */
[----:B------:R-:W-:Y:S01]  /*44e0*/  ISETP.GE.AND P6, PT, R17, UR7, PT ;  /* 0x0000000711007c0c */ /* 0x000fe2000bfc6270 */
[----:B------:R-:W-:Y:S01]  /*44f0*/  VIADD R37, R15, UR12 ;  /* 0x0000000c0f257c36 */ /* 0x000fe20008000000 */
[----:B------:R-:W-:Y:S01]  /*4500*/  LOP3.LUT R17, R3, 0x10, RZ, 0xfc, !PT ;  /* 0x0000001003117812 */ /* 0x000fe200078efcff */
[----:B------:R-:W-:Y:S01]  /*4510*/  IMAD.WIDE R92, R93, 0x4, R6 ;  /* 0x000000045d5c7825 */ /* 0x000fe200078e0206 */
[----:B------:R-:W-:Y:S01]  /*4520*/  LOP3.LUT R15, R3, 0x16, RZ, 0xfc, !PT ;  /* 0x00000016030f7812 */ /* 0x000fe200078efcff */
[----:B------:R-:W-:-:S02]  /*4530*/  USHF.L.U32 UR20, UR26, 0x5, URZ ;  /* 0x000000051a147899 */ /* 0x000fc400080006ff */
[----:B------:R-:W-:Y:S01]  /*4540*/  IMAD.U32 R89, RZ, RZ, UR21 ;  /* 0x00000015ff597e24 */ /* 0x000fe2000f8e00ff */
[----:B------:R-:W-:Y:S01]  /*4550*/  UIADD3 UR15, UPT, UPT, UR7, -0x60, URZ ;  /* 0xffffffa0070f7890 */ /* 0x000fe2000fffe0ff */
[----:B------:R-:W-:Y:S01]  /*4560*/  IMAD R241, R241, UR17, RZ ;  /* 0x00000011f1f17c24 */ /* 0x000fe2000f8e02ff */
[----:B------:R-:W-:Y:S01]  /*4570*/  USHF.R.S32.HI UR22, URZ, 0x1f, UR20 ;  /* 0x0000001fff167899 */ /* 0x000fe20008011414 */
[----:B------:R-:W1:Y:S02]  /*4580*/  FENCE.VIEW.ASYNC.S ;  /* 0x00000000000073c6 */ /* 0x000e640000000000 */
[----:B-1----:R-:W1:Y:S02]  /*4590*/  @!UP1 SYNCS.EXCH.64 URZ, [UR14], UR18 ;  /* 0x000000120eff95b2 */ /* 0x002e640008000100 */
[----:B-1----:R-:W-:Y:S01]  /*45a0*/  BAR.SYNC.DEFER_BLOCKING 0x0 ;  /* 0x0000000000007b1d */ /* 0x002fe20000010000 */
[----:B------:R-:W-:Y:S01]  /*45b0*/  IMAD.U32 R85, RZ, RZ, UR21 ;  /* 0x00000015ff557e24 */ /* 0x000fe2000f8e00ff */
[----:B------:R-:W-:Y:S01]  /*45c0*/  UISETP.GT.AND UP1, UPT, UR6, 0x3f, UPT ;  /* 0x0000003f0600788c */ /* 0x000fe2000bf24270 */
[----:B------:R-:W-:Y:S01]  /*45d0*/  IMAD R239, R239, UR17, RZ ;  /* 0x00000011efef7c24 */ /* 0x000fe2000f8e02ff */
[----:B------:R-:W-:Y:S01]  /*45e0*/  USHF.L.U32 UR31, UR20, 0x2, URZ ;  /* 0x00000002141f7899 */ /* 0x000fe200080006ff */
[----:B------:R-:W-:Y:S01]  /*45f0*/  IMAD.U32 R81, RZ, RZ, UR21 ;  /* 0x00000015ff517e24 */ /* 0x000fe2000f8e00ff */
[----:B------:R-:W-:Y:S01]  /*4600*/  USHF.L.U64.HI UR32, UR20, 0x2, UR22 ;  /* 0x0000000214207899 */ /* 0x000fe20008010216 */
[----:B------:R-:W-:Y:S01]  /*4610*/  IMAD R237, R237, UR17, RZ ;  /* 0x00000011eded7c24 */ /* 0x000fe2000f8e02ff */
[----:B------:R-:W-:Y:S01]  /*4620*/  UISETP.GT.AND UP3, UPT, UR6, 0x7f, UPT ;  /* 0x0000007f0600788c */ /* 0x000fe2000bf64270 */
[----:B------:R-:W-:-:S02]  /*4630*/  IMAD.U32 R77, RZ, RZ, UR21 ;  /* 0x00000015ff4d7e24 */ /* 0x000fc4000f8e00ff */
[----:B------:R-:W-:Y:S02]  /*4640*/  IMAD R235, R235, UR17, RZ ;  /* 0x00000011ebeb7c24 */ /* 0x000fe4000f8e02ff */
[----:B------:R-:W-:Y:S02]  /*4650*/  IMAD.U32 R73, RZ, RZ, UR21 ;  /* 0x00000015ff497e24 */ /* 0x000fe4000f8e00ff */
[----:B------:R-:W-:Y:S02]  /*4660*/  IMAD R233, R233, UR17, RZ ;  /* 0x00000011e9e97c24 */ /* 0x000fe4000f8e02ff */
[----:B------:R-:W-:Y:S02]  /*4670*/  IMAD.U32 R69, RZ, RZ, UR21 ;  /* 0x00000015ff457e24 */ /* 0x000fe4000f8e00ff */
[----:B------:R-:W-:Y:S02]  /*4680*/  IMAD R231, R231, UR17, RZ ;  /* 0x00000011e7e77c24 */ /* 0x000fe4000f8e02ff */
[----:B------:R-:W-:-:S02]  /*4690*/  IMAD.U32 R65, RZ, RZ, UR21 ;  /* 0x00000015ff417e24 */ /* 0x000fc4000f8e00ff */
[----:B------:R-:W-:Y:S01]  /*46a0*/  IMAD R229, R229, UR17, RZ ;  /* 0x00000011e5e57c24 */ /* 0x000fe2000f8e02ff */
[----:B------:R1:W2:Y:S02]  /*46b0*/  @!UP2 SYNCS.EXCH.64 URZ, [UR12+0x28008], UR4 ;  /* 0x028008040cffa5b2 */ /* 0x0002a40008000100 */
[----:B------:R-:W-:Y:S01]  /*46c0*/  @!PT LDS RZ, [RZ] ;  /* 0x00000000fffff984 */ /* 0x000fe20000000800 */
[----:B------:R-:W-:Y:S01]  /*46d0*/  @!PT LDS RZ, [RZ] ;  /* 0x00000000fffff984 */ /* 0x000fe20000000800 */
[----:B------:R-:W-:Y:S01]  /*46e0*/  @!PT LDS RZ, [RZ] ;  /* 0x00000000fffff984 */ /* 0x000fe20000000800 */
[----:B--2---:R-:W-:Y:S01]  /*46f0*/  LDGSTS.E [R16+0x20000], desc[UR24][R204.64], P3 ;  /* 0x20000000cc107fae */ /* 0x004fe200099a1018 */
[----:B------:R-:W-:Y:S01]  /*4700*/  ISETP.NE.U32.AND P3, PT, R8, RZ, PT ;  /* 0x000000ff0800720c */ /* 0x000fe20003f65070 */
[----:B------:R-:W-:Y:S01]  /*4710*/  IMAD.U32 R61, RZ, RZ, UR21 ;  /* 0x00000015ff3d7e24 */ /* 0x000fe2000f8e00ff */
[C---:B------:R-:W-:Y:S01]  /*4720*/  SEL R8, R4.reuse, RZ, !P5 ;  /* 0x000000ff04087207 */ /* 0x040fe20006800000 */
[----:B------:R2:W-:Y:S01]  /*4730*/  LDGSTS.E [R16+0x20008], desc[UR24][R122.64], P1 ;  /* 0x200080007a107fae */ /* 0x0005e200089a1018 */
[----:B------:R-:W-:Y:S01]  /*4740*/  ISETP.NE.U32.AND P5, PT, R9, RZ, PT ;  /* 0x000000ff0900720c */ /* 0x000fe20003fa5070 */
[----:B------:R-:W-:Y:S01]  /*4750*/  IMAD R227, R227, UR17, RZ ;  /* 0x00000011e3e37c24 */ /* 0x000fe2000f8e02ff */
[----:B------:R-:W-:Y:S01]  /*4760*/  SEL R9, R4, RZ, !P6 ;  /* 0x000000ff04097207 */ /* 0x000fe20007000000 */
[----:B------:R-:W-:Y:S01]  /*4770*/  LDGSTS.E [R37+0x20000], desc[UR24][R120.64], P0 ;  /* 0x2000000078257fae */ /* 0x000fe200081a1018 */
[----:B------:R-:W-:Y:S01]  /*4780*/  ISETP.NE.U32.AND P1, PT, R8, RZ, PT ;  /* 0x000000ff0800720c */ /* 0x000fe20003f25070 */
[----:B------:R-:W-:Y:S01]  /*4790*/  IMAD.U32 R49, RZ, RZ, UR21 ;  /* 0x00000015ff317e24 */ /* 0x000fe2000f8e00ff */
[----:B------:R-:W-:Y:S01]  /*47a0*/  LOP3.LUT R8, R2, 0x20, RZ, 0x3c, !PT ;  /* 0x0000002002087812 */ /* 0x000fe200078e3cff */
[----:B------:R-:W-:Y:S01]  /*47b0*/  LDGSTS.E [R37+0x20008], desc[UR24][R118.64], P4 ;  /* 0x2000800076257fae */ /* 0x000fe2000a1a1018 */
[----:B------:R-:W-:Y:S01]  /*47c0*/  ISETP.NE.U32.AND P6, PT, R9, RZ, PT ;  /* 0x000000ff0900720c */ /* 0x000fe20003fc5070 */
[----:B-1----:R-:W-:Y:S01]  /*47d0*/  USHF.R.U32.HI UR4, URZ, 0x1, UR30 ;  /* 0x00000001ff047899 */ /* 0x002fe2000801161e */
[----:B------:R-:W-:Y:S01]  /*47e0*/  ISETP.GE.AND P0, PT, R17, UR7, PT ;  /* 0x0000000711007c0c */ /* 0x000fe2000bf06270 */
[----:B------:R-:W-:Y:S01]  /*47f0*/  VIADD R38, R8, UR12 ;  /* 0x0000000c08267c36 */ /* 0x000fe20008000000 */
[----:B--2---:R-:W-:Y:S01]  /*4800*/  LOP3.LUT R16, R3, 0x12, RZ, 0xfc, !PT ;  /* 0x0000001203107812 */ /* 0x004fe200078efcff */
[----:B------:R-:W-:Y:S01]  /*4810*/  IMAD R225, R225, UR17, RZ ;  /* 0x00000011e1e17c24 */ /* 0x000fe2000f8e02ff */
[----:B------:R-:W-:Y:S01]  /*4820*/  LOP3.LUT R9, R3, 0x14, RZ, 0xfc, !PT ;  /* 0x0000001403097812 */ /* 0x000fe200078efcff */
[----:B------:R-:W-:Y:S01]  /*4830*/  IMAD.U32 R207, RZ, RZ, UR21 ;  /* 0x00000015ffcf7e24 */ /* 0x000fe2000f8e00ff */
[----:B------:R-:W-:Y:S01]  /*4840*/  ISETP.GE.AND P4, PT, R16, UR7, PT ;  /* 0x0000000710007c0c */ /* 0x000fe2000bf86270 */
[----:B------:R-:W-:Y:S01]  /*4850*/  LDGSTS.E [R38+0x20000], desc[UR24][R116.64], P3 ;  /* 0x2000000074267fae */ /* 0x000fe200099a1018 */
[C---:B------:R-:W-:Y:S01]  /*4860*/  SEL R8, R4.reuse, RZ, !P0 ;  /* 0x000000ff04087207 */ /* 0x040fe20004000000 */
[----:B------:R-:W-:Y:S01]  /*4870*/  IMAD R223, R223, UR17, RZ ;  /* 0x00000011dfdf7c24 */ /* 0x000fe2000f8e02ff */
[----:B------:R-:W-:Y:S01]  /*4880*/  ISETP.GE.AND P0, PT, R9, UR7, PT ;  /* 0x0000000709007c0c */ /* 0x000fe2000bf06270 */
[----:B------:R-:W-:Y:S01]  /*4890*/  LDGSTS.E [R38+0x20008], desc[UR24][R114.64], P5 ;  /* 0x2000800072267fae */ /* 0x000fe2000a9a1018 */
[----:B------:R-:W-:Y:S01]  /*48a0*/  SEL R9, R4, RZ, !P4 ;  /* 0x000000ff04097207 */ /* 0x000fe20006000000 */
[----:B------:R-:W-:Y:S01]  /*48b0*/  IMAD.U32 R125, RZ, RZ, UR21 ;  /* 0x00000015ff7d7e24 */ /* 0x000fe2000f8e00ff */
[----:B------:R-:W-:Y:S01]  /*48c0*/  ISETP.GE.AND P4, PT, R15, UR7, PT ;  /* 0x000000070f007c0c */ /* 0x000fe2000bf86270 */
[----:B------:R-:W-:Y:S01]  /*48d0*/  IMAD R221, R221, UR17, RZ ;  /* 0x00000011dddd7c24 */ /* 0x000fe2000f8e02ff */
[----:B------:R-:W-:Y:S01]  /*48e0*/  LOP3.LUT R15, R2, 0x30, RZ, 0x3c, !PT ;  /* 0x00000030020f7812 */ /* 0x000fe200078e3cff */
[----:B------:R-:W-:Y:S01]  /*48f0*/  IMAD.U32 R127, RZ, RZ, UR21 ;  /* 0x00000015ff7f7e24 */ /* 0x000fe2000f8e00ff */
[----:B------:R-:W-:Y:S01]  /*4900*/  ISETP.NE.U32.AND P3, PT, R8, RZ, PT ;  /* 0x000000ff0800720c */ /* 0x000fe20003f65070 */
[----:B------:R-:W-:Y:S01]  /*4910*/  IMAD R219, R219, UR17, RZ ;  /* 0x00000011dbdb7c24 */ /* 0x000fe2000f8e02ff */
[----:B------:R-:W-:Y:S01]  /*4920*/  SEL R8, R4, RZ, !P0 ;  /* 0x000000ff04087207 */ /* 0x000fe20004000000 */
[----:B------:R-:W-:Y:S01]  /*4930*/  VIADD R39, R15, UR12 ;  /* 0x0000000c0f277c36 */ /* 0x000fe20008000000 */
[----:B------:R-:W-:Y:S01]  /*4940*/  ISETP.NE.U32.AND P0, PT, R9, RZ, PT ;  /* 0x000000ff0900720c */ /* 0x000fe20003f05070 */
[----:B------:R-:W-:Y:S01]  /*4950*/  IMAD.U32 R53, RZ, RZ, UR21 ;  /* 0x00000015ff357e24 */ /* 0x000fe2000f8e00ff */
[----:B------:R-:W-:Y:S01]  /*4960*/  ISETP.NE.U32.AND P5, PT, R8, RZ, PT ;  /* 0x000000ff0800720c */ /* 0x000fe20003fa5070 */
[----:B------:R-:W-:Y:S01]  /*4970*/  IMAD R217, R217, UR17, RZ ;  /* 0x00000011d9d97c24 */ /* 0x000fe2000f8e02ff */
[----:B------:R-:W-:Y:S01]  /*4980*/  LOP3.LUT R8, R3, 0x18, RZ, 0xfc, !PT ;  /* 0x0000001803087812 */ /* 0x000fe200078efcff */
[----:B------:R-:W-:Y:S01]  /*4990*/  LDGSTS.E [R39+0x20000], desc[UR24][R112.64], P1 ;  /* 0x2000000070277fae */ /* 0x000fe200089a1018 */
[----:B------:R-:W-:Y:S01]  /*49a0*/  SEL R9, R4, RZ, !P4 ;  /* 0x000000ff04097207 */ /* 0x000fe20006000000 */
[----:B------:R-:W-:Y:S01]  /*49b0*/  IMAD.U32 R129, RZ, RZ, UR21 ;  /* 0x00000015ff817e24 */ /* 0x000fe2000f8e00ff */
[----:B------:R-:W-:Y:S01]  /*49c0*/  ISETP.GE.AND P1, PT, R8, UR7, PT ;  /* 0x0000000708007c0c */ /* 0x000fe2000bf26270 */
[----:B------:R-:W-:Y:S01]  /*49d0*/  LDGSTS.E [R39+0x20008], desc[UR24][R110.64], P6 ;  /* 0x200080006e277fae */ /* 0x000fe2000b1a1018 */
[----:B------:R-:W-:Y:S01]  /*49e0*/  LOP3.LUT R8, R2, 0x40, RZ, 0x3c, !PT ;  /* 0x0000004002087812 */ /* 0x000fe200078e3cff */
[----:B------:R-:W-:Y:S01]  /*49f0*/  IMAD R215, R215, UR17, RZ ;  /* 0x00000011d7d77c24 */ /* 0x000fe2000f8e02ff */
[----:B------:R-:W-:Y:S01]  /*4a00*/  LOP3.LUT R15, R3, 0x1a, RZ, 0xfc, !PT ;  /* 0x0000001a030f7812 */ /* 0x000fe200078efcff */
[----:B------:R-:W-:Y:S01]  /*4a10*/  IMAD.U32 R131, RZ, RZ, UR21 ;  /* 0x00000015ff837e24 */ /* 0x000fe2000f8e00ff */
[----:B------:R-:W-:Y:S01]  /*4a20*/  ISETP.NE.U32.AND P4, PT, R9, RZ, PT ;  /* 0x000000ff0900720c */ /* 0x000fe20003f85070 */
[----:B------:R-:W-:Y:S01]  /*4a30*/  VIADD R40, R8, UR12 ;  /* 0x0000000c08287c36 */ /* 0x000fe20008000000 */
[----:B------:R-:W-:Y:S01]  /*4a40*/  LOP3.LUT R9, R3, 0x1c, RZ, 0xfc, !PT ;  /* 0x0000001c03097812 */ /* 0x000fe200078efcff */
[----:B------:R-:W-:Y:S01]  /*4a50*/  IMAD R213, R213, UR17, RZ ;  /* 0x00000011d5d57c24 */ /* 0x000fe2000f8e02ff */
[----:B------:R-:W-:Y:S01]  /*4a60*/  ISETP.GE.AND P6, PT, R15, UR7, PT ;  /* 0x000000070f007c0c */ /* 0x000fe2000bfc6270 */
[----:B------:R-:W-:Y:S01]  /*4a70*/  IMAD.U32 R137, RZ, RZ, UR21 ;  /* 0x00000015ff897e24 */ /* 0x000fe2000f8e00ff */
[C---:B------:R-:W-:Y:S01]  /*4a80*/  SEL R8, R4.reuse, RZ, !P1 ;  /* 0x000000ff04087207 */ /* 0x040fe20004800000 */
[----:B------:R-:W-:Y:S01]  /*4a90*/  LDGSTS.E [R40+0x20000], desc[UR24][R108.64], P3 ;  /* 0x200000006c287fae */ /* 0x000fe200099a1018 */
[----:B------:R-:W-:Y:S01]  /*4aa0*/  ISETP.GE.AND P1, PT, R9, UR7, PT ;  /* 0x0000000709007c0c */ /* 0x000fe2000bf26270 */
[----:B------:R-:W-:Y:S01]  /*4ab0*/  IMAD R251, R251, UR17, RZ ;  /* 0x00000011fbfb7c24 */ /* 0x000fe2000f8e02ff */
[----:B------:R-:W-:Y:S01]  /*4ac0*/  SEL R9, R4, RZ, !P6 ;  /* 0x000000ff04097207 */ /* 0x000fe20007000000 */
[----:B------:R-:W-:Y:S01]  /*4ad0*/  LDGSTS.E [R40+0x20008], desc[UR24][R106.64], P0 ;  /* 0x200080006a287fae */ /* 0x000fe200081a1018 */
[----:B------:R-:W-:Y:S01]  /*4ae0*/  LOP3.LUT R15, R3, 0x1e, RZ, 0xfc, !PT ;  /* 0x0000001e030f7812 */ /* 0x000fe200078efcff */
[----:B------:R-:W-:Y:S01]  /*4af0*/  IMAD R211, R211, UR17, RZ ;  /* 0x00000011d3d37c24 */ /* 0x000fe2000f8e02ff */
[----:B------:R-:W-:Y:S01]  /*4b00*/  ISETP.NE.U32.AND P3, PT, R8, RZ, PT ;  /* 0x000000ff0800720c */ /* 0x000fe20003f65070 */
[----:B------:R-:W-:Y:S01]  /*4b10*/  IMAD R209, R209, UR17, RZ ;  /* 0x00000011d1d17c24 */ /* 0x000fe2000f8e02ff */
[----:B------:R-:W-:Y:S01]  /*4b20*/  SEL R8, R4, RZ, !P1 ;  /* 0x000000ff04087207 */ /* 0x000fe20004800000 */
[----:B------:R-:W-:Y:S01]  /*4b30*/  IMAD R172, R172, UR17, RZ ;  /* 0x00000011acac7c24 */ /* 0x000fe2000f8e02ff */
[----:B------:R-:W-:Y:S01]  /*4b40*/  ISETP.NE.U32.AND P6, PT, R9, RZ, PT ;  /* 0x000000ff0900720c */ /* 0x000fe20003fc5070 */
[----:B------:R-:W-:Y:S01]  /*4b50*/  IMAD R22, R22, UR17, RZ ;  /* 0x0000001116167c24 */ /* 0x000fe2000f8e02ff */
[----:B------:R-:W-:Y:S01]  /*4b60*/  ISETP.GE.AND P0, PT, R15, UR7, PT ;  /* 0x000000070f007c0c */ /* 0x000fe2000bf06270 */
[----:B------:R-:W-:Y:S01]  /*4b70*/  IMAD.U32 R57, RZ, RZ, UR21 ;  /* 0x00000015ff397e24 */ /* 0x000fe2000f8e00ff */
[----:B------:R-:W-:Y:S01]  /*4b80*/  LOP3.LUT R9, R2, 0x50, RZ, 0x3c, !PT ;  /* 0x0000005002097812 */ /* 0x000fe200078e3cff */
[----:B------:R-:W-:Y:S01]  /*4b90*/  IMAD R21, R21, UR17, RZ ;  /* 0x0000001115157c24 */ /* 0x000fe2000f8e02ff */
[----:B------:R-:W-:Y:S01]  /*4ba0*/  ISETP.NE.U32.AND P1, PT, R8, RZ, PT ;  /* 0x000000ff0800720c */ /* 0x000fe20003f25070 */
[----:B------:R-:W-:Y:S01]  /*4bb0*/  IMAD R20, R20, UR17, RZ ;  /* 0x0000001114147c24 */ /* 0x000fe2000f8e02ff */
[----:B------:R-:W-:Y:S01]  /*4bc0*/  SEL R8, R4, RZ, !P0 ;  /* 0x000000ff04087207 */ /* 0x000fe20004000000 */
[----:B------:R-:W-:Y:S01]  /*4bd0*/  IMAD.U32 R133, RZ, RZ, UR21 ;  /* 0x00000015ff857e24 */ /* 0x000fe2000f8e00ff */
[----:B------:R-:W-:Y:S01]  /*4be0*/  ISETP.GE.AND P0, PT, R41, UR7, PT ;  /* 0x0000000729007c0c */ /* 0x000fe2000bf06270 */
[----:B------:R-:W-:Y:S01]  /*4bf0*/  VIADD R41, R9, UR12 ;  /* 0x0000000c09297c36 */ /* 0x000fe20008000000 */
[----:B------:R-:W-:Y:S01]  /*4c00*/  LOP3.LUT R15, R2, 0x60, RZ, 0x3c, !PT ;  /* 0x00000060020f7812 */ /* 0x000fe200078e3cff */
[----:B------:R-:W-:Y:S01]  /*4c10*/  IMAD.SHL.U32 R9, R14, 0x4, RZ ;  /* 0x000000040e097824 */ /* 0x000fe200078e00ff */
[----:B------:R-:W-:Y:S01]  /*4c20*/  SEL R4, R4, RZ, !P0 ;  /* 0x000000ff04047207 */ /* 0x000fe20004000000 */
[----:B------:R-:W-:Y:S01]  /*4c30*/  IMAD R19, R19, UR17, RZ ;  /* 0x0000001113137c24 */ /* 0x000fe2000f8e02ff */
[----:B------:R-:W-:Y:S01]  /*4c40*/  LDGSTS.E [R41+0x20000], desc[UR24][R104.64], P5 ;  /* 0x2000000068297fae */ /* 0x000fe2000a9a1018 */
[----:B------:R-:W-:Y:S01]  /*4c50*/  LOP3.LUT R14, R2, 0x70, RZ, 0x3c, !PT ;  /* 0x00000070020e7812 */ /* 0x000fe200078e3cff */
[----:B------:R-:W-:Y:S01]  /*4c60*/  VIADD R43, R15, UR12 ;  /* 0x0000000c0f2b7c36 */ /* 0x000fe20008000000 */
[----:B------:R-:W-:Y:S01]  /*4c70*/  ISETP.NE.U32.AND P5, PT, R8, RZ, PT ;  /* 0x000000ff0800720c */ /* 0x000fe20003fa5070 */
[----:B------:R-:W-:Y:S01]  /*4c80*/  LDGSTS.E [R41+0x20008], desc[UR24][R102.64], P4 ;  /* 0x2000800066297fae */ /* 0x000fe2000a1a1018 */
[----:B------:R-:W-:Y:S01]  /*4c90*/  ISETP.NE.U32.AND P0, PT, R4, RZ, PT ;  /* 0x000000ff0400720c */ /* 0x000fe20003f05070 */
[----:B------:R-:W-:Y:S01]  /*4ca0*/  VIADD R44, R14, UR12 ;  /* 0x0000000c0e2c7c36 */ /* 0x000fe20008000000 */
[----:B------:R-:W-:Y:S01]  /*4cb0*/  LOP3.LUT R4, R9, UR4, RZ, 0x3c, !PT ;  /* 0x0000000409047c12 */ /* 0x000fe2000f8e3cff */
[----:B------:R-:W-:Y:S01]  /*4cc0*/  LDGSTS.E [R43+0x20000], desc[UR24][R100.64], P3 ;  /* 0x20000000642b7fae */ /* 0x000fe200099a1018 */
[CC--:B------:R-:W-:Y:S01]  /*4cd0*/  LEA R16, P4, R249.reuse, R202.reuse, 0x2 ;  /* 0x000000caf9107211 */ /* 0x0c0fe200078810ff */
[----:B------:R-:W-:Y:S01]  /*4ce0*/  IMAD R18, R18, UR17, RZ ;  /* 0x0000001112127c24 */ /* 0x000fe2000f8e02ff */
[C---:B------:R-:W-:Y:S01]  /*4cf0*/  LOP3.LUT R173, R4.reuse, 0x40, RZ, 0x3c, !PT ;  /* 0x0000004004ad7812 */ /* 0x040fe200078e3cff */
[----:B------:R-:W-:Y:S01]  /*4d00*/  LDGSTS.E [R43+0x20008], desc[UR24][R98.64], P6 ;  /* 0x20008000622b7fae */ /* 0x000fe2000b1a1018 */
[----:B------:R-:W-:Y:S01]  /*4d10*/  VIADD R42, R4, UR12 ;  /* 0x0000000c042a7c36 */ /* 0x000fe20008000000 */
[-C--:B------:R-:W-:Y:S01]  /*4d20*/  LEA.HI.X.SX32 R17, R249, R203.reuse, 0x2, P4 ;  /* 0x000000cbf9117211 */ /* 0x080fe200020f16ff */
[----:B------:R-:W-:Y:S01]  /*4d30*/  IMAD.U32 R135, RZ, RZ, UR21 ;  /* 0x00000015ff877e24 */ /* 0x000fe2000f8e00ff */
[----:B------:R-:W-:Y:S01]  /*4d40*/  LDGSTS.E [R44+0x20000], desc[UR24][R96.64], P1 ;  /* 0x20000000602c7fae */ /* 0x000fe200089a1018 */
[CC--:B------:R-:W-:Y:S01]  /*4d50*/  LEA R14, P1, R247.reuse, R202.reuse, 0x2 ;  /* 0x000000caf70e7211 */ /* 0x0c0fe200078210ff */
[----:B------:R-:W-:Y:S01]  /*4d60*/  IMAD R248, R248, UR17, RZ ;  /* 0x00000011f8f87c24 */ /* 0x000fe2000f8e02ff */
[CC--:B------:R-:W-:Y:S01]  /*4d70*/  LEA R162, P4, R172.reuse, R202.reuse, 0x2 ;  /* 0x000000caaca27211 */ /* 0x0c0fe200078810ff */
[----:B------:R-:W-:Y:S01]  /*4d80*/  LDGSTS.E [R44+0x20008], desc[UR24][R94.64], P5 ;  /* 0x200080005e2c7fae */ /* 0x000fe2000a9a1018 */
[-C--:B------:R-:W-:Y:S01]  /*4d90*/  LEA.HI.X.SX32 R15, R247, R203.reuse, 0x2, P1 ;  /* 0x000000cbf70f7211 */ /* 0x080fe200008f16ff */
[----:B------:R-:W-:Y:S01]  /*4da0*/  IMAD.WIDE R88, R89, 0x4, R16 ;  /* 0x0000000459587825 */ /* 0x000fe200078e0210 */
[-C--:B------:R-:W-:Y:S01]  /*4db0*/  LEA R8, P1, R245, R202.reuse, 0x2 ;  /* 0x000000caf5087211 */ /* 0x080fe200078210ff */
[----:B------:R-:W0:Y:S01]  /*4dc0*/  LDGDEPBAR ;  /* 0x00000000000079af */ /* 0x000e220000000000 */
[-C--:B------:R-:W-:Y:S01]  /*4dd0*/  LEA R154, P5, R211, R202.reuse, 0x2 ;  /* 0x000000cad39a7211 */ /* 0x080fe200078a10ff */
[----:B------:R-:W-:Y:S01]  /*4de0*/  IMAD.WIDE R84, R85, 0x4, R14 ;  /* 0x0000000455547825 */ /* 0x000fe200078e020e */
[-C--:B------:R-:W-:Y:S01]  /*4df0*/  LEA.HI.X.SX32 R9, R245, R203.reuse, 0x2, P1 ;  /* 0x000000cbf5097211 */ /* 0x080fe200008f16ff */
[----:B------:R1:W-:Y:S01]  /*4e00*/  LDGSTS.E [R42], desc[UR24][R6.64], P0 ;  /* 0x00000000062a7fae */ /* 0x0003e200081a1018 */
[-C--:B------:R-:W-:Y:S01]  /*4e10*/  LEA.HI.X.SX32 R155, R211, R203.reuse, 0x2, P5 ;  /* 0x000000cbd39b7211 */ /* 0x080fe200028f16ff */
[----:B------:R-:W-:Y:S01]  /*4e20*/  VIADD R23, R173, UR12 ;  /* 0x0000000cad177c36 */ /* 0x000fe20008000000 */
[-C--:B------:R-:W-:Y:S01]  /*4e30*/  LEA R170, P5, R21, R202.reuse, 0x2 ;  /* 0x000000ca15aa7211 */ /* 0x080fe200078a10ff */
[----:B------:R2:W-:Y:S01]  /*4e40*/  LDGSTS.E [R42+0x400], desc[UR24][R16.64], P0 ;  /* 0x00400000102a7fae */ /* 0x0005e200081a1018 */
[----:B------:R-:W-:Y:S01]  /*4e50*/  IMAD.WIDE R80, R81, 0x4, R8 ;  /* 0x0000000451507825 */ /* 0x000fe200078e0208 */
[-C--:B------:R-:W-:Y:S01]  /*4e60*/  LEA.HI.X.SX32 R163, R172, R203.reuse, 0x2, P4 ;  /* 0x000000cbaca37211 */ /* 0x080fe200020f16ff */
[----:B------:R-:W-:Y:S01]  /*4e70*/  UIADD3 UR4, UPT, UPT, UR7, -0x20, URZ ;  /* 0xffffffe007047890 */ /* 0x000fe2000fffe0ff */
[----:B------:R3:W-:Y:S01]  /*4e80*/  LDGSTS.E [R42+0x800], desc[UR24][R14.64], P0 ;  /* 0x008000000e2a7fae */ /* 0x0007e200081a1018 */
[-C--:B------:R-:W-:Y:S01]  /*4e90*/  LEA R180, P4, R19, R202.reuse, 0x2 ;  /* 0x000000ca13b47211 */ /* 0x080fe200078810ff */
[----:B------:R-:W-:Y:S01]  /*4ea0*/  IMAD.U32 R91, RZ, RZ, UR21 ;  /* 0x00000015ff5b7e24 */ /* 0x000fe2000f8e00ff */
[-C--:B------:R-:W-:Y:S01]  /*4eb0*/  LEA.HI.X.SX32 R171, R21, R203.reuse, 0x2, P5 ;  /* 0x000000cb15ab7211 */ /* 0x080fe200028f16ff */
[----:B------:R4:W-:Y:S01]  /*4ec0*/  LDGSTS.E [R42+0xc00], desc[UR24][R8.64], P0 ;  /* 0x00c00000082a7fae */ /* 0x0009e200081a1018 */
[-C--:B-1----:R-:W-:Y:S01]  /*4ed0*/  LEA R6, P3, R243, R202.reuse, 0x2 ;  /* 0x000000caf3067211 */ /* 0x082fe200078610ff */
[----:B------:R-:W-:Y:S01]  /*4ee0*/  IMAD R246, R246, UR17, RZ ;  /* 0x00000011f6f67c24 */ /* 0x000fe2000f8e02ff */
[-C--:B------:R-:W-:Y:S01]  /*4ef0*/  LEA.HI.X.SX32 R181, R19, R203.reuse, 0x2, P4 ;  /* 0x000000cb13b57211 */ /* 0x080fe200020f16ff */
[----:B------:R-:W-:Y:S01]  /*4f00*/  IMAD.U32 R87, RZ, RZ, UR21 ;  /* 0x00000015ff577e24 */ /* 0x000fe2000f8e00ff */
[-C--:B------:R-:W-:Y:S01]  /*4f10*/  LEA.HI.X.SX32 R7, R243, R203.reuse, 0x2, P3 ;  /* 0x000000cbf3077211 */ /* 0x080fe200018f16ff */
[----:B------:R-:W-:Y:S01]  /*4f20*/  IMAD R244, R244, UR17, RZ ;  /* 0x00000011f4f47c24 */ /* 0x000fe2000f8e02ff */
[-C--:B--2---:R-:W-:Y:S01]  /*4f30*/  LEA R16, P1, R241, R202.reuse, 0x2 ;  /* 0x000000caf1107211 */ /* 0x084fe200078210ff */
[----:B------:R-:W-:Y:S01]  /*4f40*/  IMAD.U32 R83, RZ, RZ, UR21 ;  /* 0x00000015ff537e24 */ /* 0x000fe2000f8e00ff */
[-C--:B---3--:R-:W-:Y:S01]  /*4f50*/  LEA R14, P3, R239, R202.reuse, 0x2 ;  /* 0x000000caef0e7211 */ /* 0x088fe200078610ff */
[----:B------:R-:W-:Y:S01]  /*4f60*/  IMAD.WIDE R76, R77, 0x4, R6 ;  /* 0x000000044d4c7825 */ /* 0x000fe200078e0206 */
[-C--:B------:R-:W-:Y:S01]  /*4f70*/  LEA.HI.X.SX32 R17, R241, R203.reuse, 0x2, P1 ;  /* 0x000000cbf1117211 */ /* 0x080fe200008f16ff */
[----:B------:R1:W-:Y:S01]  /*4f80*/  LDGSTS.E [R42+0x1000], desc[UR24][R6.64], P0 ;  /* 0x01000000062a7fae */ /* 0x0003e200081a1018 */
[-C--:B------:R-:W-:Y:S01]  /*4f90*/  LEA.HI.X.SX32 R15, R239, R203.reuse, 0x2, P3 ;  /* 0x000000cbef0f7211 */ /* 0x080fe200018f16ff */
[----:B------:R-:W-:Y:S01]  /*4fa0*/  IMAD R242, R242, UR17, RZ ;  /* 0x00000011f2f27c24 */ /* 0x000fe2000f8e02ff */
[-C--:B----4-:R-:W-:Y:S01]  /*4fb0*/  LEA R8, P1, R237, R202.reuse, 0x2 ;  /* 0x000000caed087211 */ /* 0x090fe200078210ff */
[----:B------:R-:W-:Y:S01]  /*4fc0*/  IMAD.WIDE R72, R73, 0x4, R16 ;  /* 0x0000000449487825 */ /* 0x000fe200078e0210 */
[----:B------:R2:W-:Y:S02]  /*4fd0*/  LDGSTS.E [R42+0x1400], desc[UR24][R16.64], P0 ;  /* 0x01400000102a7fae */ /* 0x0005e400081a1018 */
[----:B------:R-:W-:Y:S01]  /*4fe0*/  LEA.HI.X.SX32 R9, R237, R203, 0x2, P1 ;  /* 0x000000cbed097211 */ /* 0x000fe200008f16ff */
[----:B------:R-:W-:Y:S01]  /*4ff0*/  IMAD.WIDE R68, R69, 0x4, R14 ;  /* 0x0000000445447825 */ /* 0x000fe200078e020e */
[----:B------:R3:W-:Y:S01]  /*5000*/  LDGSTS.E [R42+0x1800], desc[UR24][R14.64], P0 ;  /* 0x018000000e2a7fae */ /* 0x0007e200081a1018 */
[----:B-1----:R-:W-:-:S02]  /*5010*/  LEA R6, P3, R235, R202, 0x2 ;  /* 0x000000caeb067211 */ /* 0x002fc400078610ff */
[----:B------:R-:W-:Y:S01]  /*5020*/  IMAD.WIDE R64, R65, 0x4, R8 ;  /* 0x0000000441407825 */ /* 0x000fe200078e0208 */
[----:B------:R1:W-:Y:S01]  /*5030*/  LDGSTS.E [R42+0x1c00], desc[UR24][R8.64], P0 ;  /* 0x01c00000082a7fae */ /* 0x0003e200081a1018 */
[-C--:B------:R-:W-:Y:S02]  /*5040*/  LEA.HI.X.SX32 R7, R235, R203.reuse, 0x2, P3 ;  /* 0x000000cbeb077211 */ /* 0x080fe400018f16ff */
[----:B------:R-:W-:Y:S01]  /*5050*/  IMAD.U32 R79, RZ, RZ, UR21 ;  /* 0x00000015ff4f7e24 */ /* 0x000fe2000f8e00ff */
[-C--:B--2---:R-:W-:Y:S01]  /*5060*/  LEA R16, P1, R233, R202.reuse, 0x2 ;  /* 0x000000cae9107211 */ /* 0x084fe200078210ff */
[----:B------:R-:W-:Y:S01]  /*5070*/  IMAD R240, R240, UR17, RZ ;  /* 0x00000011f0f07c24 */ /* 0x000fe2000f8e02ff */
[-C--:B---3--:R-:W-:Y:S01]  /*5080*/  LEA R14, P3, R231, R202.reuse, 0x2 ;  /* 0x000000cae70e7211 */ /* 0x088fe200078610ff */
[----:B------:R-:W-:Y:S01]  /*5090*/  IMAD.WIDE R60, R61, 0x4, R6 ;  /* 0x000000043d3c7825 */ /* 0x000fe200078e0206 */
[-C--:B------:R-:W-:Y:S01]  /*50a0*/  LEA.HI.X.SX32 R17, R233, R203.reuse, 0x2, P1 ;  /* 0x000000cbe9117211 */ /* 0x080fe200008f16ff */
[----:B------:R2:W-:Y:S01]  /*50b0*/  LDGSTS.E [R42+0x2000], desc[UR24][R6.64], P0 ;  /* 0x02000000062a7fae */ /* 0x0005e200081a1018 */
[----:B------:R-:W-:Y:S01]  /*50c0*/  LEA.HI.X.SX32 R15, R231, R203, 0x2, P3 ;  /* 0x000000cbe70f7211 */ /* 0x000fe200018f16ff */
[----:B------:R-:W-:Y:S01]  /*50d0*/  IMAD.U32 R75, RZ, RZ, UR21 ;  /* 0x00000015ff4b7e24 */ /* 0x000fe2000f8e00ff */
[----:B-1----:R-:W-:Y:S01]  /*50e0*/  LEA R8, P1, R229, R202, 0x2 ;  /* 0x000000cae5087211 */ /* 0x002fe200078210ff */
[----:B------:R1:W-:Y:S01]  /*50f0*/  LDGSTS.E [R42+0x2400], desc[UR24][R16.64], P0 ;  /* 0x02400000102a7fae */ /* 0x0003e200081a1018 */
[----:B------:R-:W-:-:S02]  /*5100*/  IMAD.WIDE R56, R57, 0x4, R16 ;  /* 0x0000000439387825 */ /* 0x000fc400078e0210 */
[----:B------:R-:W-:Y:S01]  /*5110*/  LEA.HI.X.SX32 R9, R229, R203, 0x2, P1 ;  /* 0x000000cbe5097211 */ /* 0x000fe200008f16ff */
[----:B------:R-:W-:Y:S01]  /*5120*/  LDGSTS.E [R42+0x2800], desc[UR24][R14.64], P0 ;  /* 0x028000000e2a7fae */ /* 0x000fe200081a1018 */
[----:B------:R-:W-:Y:S01]  /*5130*/  IMAD.WIDE R52, R53, 0x4, R14 ;  /* 0x0000000435347825 */ /* 0x000fe200078e020e */
[----:B--2---:R-:W-:-:S03]  /*5140*/  LEA R6, P3, R227, R202, 0x2 ;  /* 0x000000cae3067211 */ /* 0x004fc600078610ff */
[----:B------:R-:W-:Y:S01]  /*5150*/  IMAD.WIDE R48, R49, 0x4, R8 ;  /* 0x0000000431307825 */ /* 0x000fe200078e0208 */
[----:B------:R2:W-:Y:S01]  /*5160*/  LDGSTS.E [R42+0x2c00], desc[UR24][R8.64], P0 ;  /* 0x02c00000082a7fae */ /* 0x0005e200081a1018 */
[----:B------:R-:W-:Y:S02]  /*5170*/  LEA.HI.X.SX32 R7, R227, R203, 0x2, P3 ;  /* 0x000000cbe3077211 */ /* 0x000fe400018f16ff */
[----:B-1----:R-:W-:Y:S02]  /*5180*/  IMAD R17, R51, UR17, RZ ;  /* 0x0000001133117c24 */ /* 0x002fe4000f8e02ff */
[----:B------:R-:W-:Y:S02]  /*5190*/  IMAD R16, R50, UR17, RZ ;  /* 0x0000001132107c24 */ /* 0x000fe4000f8e02ff */
[----:B------:R-:W-:Y:S01]  /*51a0*/  IMAD.WIDE R206, R207, 0x4, R6 ;  /* 0x00000004cfce7825 */ /* 0x000fe200078e0206 */
[----:B------:R1:W-:Y:S01]  /*51b0*/  LDGSTS.E [R42+0x3000], desc[UR24][R6.64], P0 ;  /* 0x03000000062a7fae */ /* 0x0003e200081a1018 */
[----:B------:R-:W-:-:S02]  /*51c0*/  LEA R188, P5, R17, R202, 0x2 ;  /* 0x000000ca11bc7211 */ /* 0x000fc400078a10ff */
[----:B------:R-:W-:Y:S01]  /*51d0*/  IMAD R238, R238, UR17, RZ ;  /* 0x00000011eeee7c24 */ /* 0x000fe2000f8e02ff */
[-C--:B--2---:R-:W-:Y:S01]  /*51e0*/  LEA R8, P1, R225, R202.reuse, 0x2 ;  /* 0x000000cae1087211 */ /* 0x084fe200078210ff */
[----:B------:R-:W-:Y:S01]  /*51f0*/  IMAD.U32 R71, RZ, RZ, UR21 ;  /* 0x00000015ff477e24 */ /* 0x000fe2000f8e00ff */
[-C--:B------:R-:W-:Y:S01]  /*5200*/  LEA.HI.X.SX32 R189, R17, R203.reuse, 0x2, P5 ;  /* 0x000000cb11bd7211 */ /* 0x080fe200028f16ff */
[----:B------:R-:W-:Y:S01]  /*5210*/  IMAD R236, R236, UR17, RZ ;  /* 0x00000011ecec7c24 */ /* 0x000fe2000f8e02ff */
[-C--:B------:R-:W-:Y:S01]  /*5220*/  LEA.HI.X.SX32 R9, R225, R203.reuse, 0x2, P1 ;  /* 0x000000cbe1097211 */ /* 0x080fe200008f16ff */
[----:B------:R-:W-:Y:S02]  /*5230*/  IMAD.U32 R67, RZ, RZ, UR21 ;  /* 0x00000015ff437e24 */ /* 0x000fe4000f8e00ff */
[----:B------:R-:W-:Y:S01]  /*5240*/  IMAD R234, R234, UR17, RZ ;  /* 0x00000011eaea7c24 */ /* 0x000fe2000f8e02ff */
[----:B-1----:R-:W-:Y:S01]  /*5250*/  LEA R6, P3, R223, R202, 0x2 ;  /* 0x000000cadf067211 */ /* 0x002fe200078610ff */
[----:B------:R-:W-:Y:S01]  /*5260*/  IMAD.WIDE R124, R125, 0x4, R8 ;  /* 0x000000047d7c7825 */ /* 0x000fe200078e0208 */
[----:B------:R1:W-:Y:S02]  /*5270*/  LDGSTS.E [R42+0x3400], desc[UR24][R8.64], P0 ;  /* 0x03400000082a7fae */ /* 0x0003e400081a1018 */
[----:B------:R-:W-:Y:S01]  /*5280*/  LEA.HI.X.SX32 R7, R223, R203, 0x2, P3 ;  /* 0x000000cbdf077211 */ /* 0x000fe200018f16ff */
[----:B------:R-:W-:-:S02]  /*5290*/  IMAD.U32 R63, RZ, RZ, UR21 ;  /* 0x00000015ff3f7e24 */ /* 0x000fc4000f8e00ff */
[----:B------:R-:W-:Y:S02]  /*52a0*/  IMAD R232, R232, UR17, RZ ;  /* 0x00000011e8e87c24 */ /* 0x000fe4000f8e02ff */
[----:B------:R-:W-:Y:S01]  /*52b0*/  IMAD.WIDE R126, R127, 0x4, R6 ;  /* 0x000000047f7e7825 */ /* 0x000fe200078e0206 */
[----:B------:R2:W-:Y:S03]  /*52c0*/  LDGSTS.E [R42+0x3800], desc[UR24][R6.64], P0 ;  /* 0x03800000062a7fae */ /* 0x0005e600081a1018 */
[----:B------:R-:W-:Y:S01]  /*52d0*/  IMAD.U32 R59, RZ, RZ, UR21 ;  /* 0x00000015ff3b7e24 */ /* 0x000fe2000f8e00ff */
[CC--:B-1----:R-:W-:Y:S01]  /*52e0*/  LEA R8, P1, R221.reuse, R202.reuse, 0x2 ;  /* 0x000000cadd087211 */ /* 0x0c2fe200078210ff */
[----:B------:R-:W-:Y:S02]  /*52f0*/  IMAD R230, R230, UR17, RZ ;  /* 0x00000011e6e67c24 */ /* 0x000fe4000f8e02ff */
[----:B------:R-:W-:Y:S01]  /*5300*/  IMAD.U32 R55, RZ, RZ, UR21 ;  /* 0x00000015ff377e24 */ /* 0x000fe2000f8e00ff */
[-C--:B------:R-:W-:Y:S01]  /*5310*/  LEA.HI.X.SX32 R9, R221, R203.reuse, 0x2, P1 ;  /* 0x000000cbdd097211 */ /* 0x080fe200008f16ff */
[----:B------:R-:W-:Y:S01]  /*5320*/  IMAD R228, R228, UR17, RZ ;  /* 0x00000011e4e47c24 */ /* 0x000fe2000f8e02ff */
[-C--:B------:R-:W-:Y:S01]  /*5330*/  LEA R14, P1, R217, R202.reuse, 0x2 ;  /* 0x000000cad90e7211 */ /* 0x080fe200078210ff */
[----:B------:R-:W-:Y:S01]  /*5340*/  IMAD.U32 R51, RZ, RZ, UR21 ;  /* 0x00000015ff337e24 */ /* 0x000fe2000f8e00ff */
[----:B--2---:R-:W-:Y:S01]  /*5350*/  LEA R6, P3, R219, R202, 0x2 ;  /* 0x000000cadb067211 */ /* 0x004fe200078610ff */
[----:B------:R-:W-:Y:S01]  /*5360*/  IMAD.WIDE R128, R129, 0x4, R8 ;  /* 0x0000000481807825 */ /* 0x000fe200078e0208 */
[----:B------:R1:W-:Y:S01]  /*5370*/  LDGSTS.E [R42+0x3c00], desc[UR24][R8.64], P0 ;  /* 0x03c00000082a7fae */ /* 0x0003e200081a1018 */
[----:B------:R-:W-:-:S02]  /*5380*/  LEA.HI.X.SX32 R15, R217, R203, 0x2, P1 ;  /* 0x000000cbd90f7211 */ /* 0x000fc400008f16ff */
[-C--:B------:R-:W-:Y:S01]  /*5390*/  LEA.HI.X.SX32 R7, R219, R203.reuse, 0x2, P3 ;  /* 0x000000cbdb077211 */ /* 0x080fe200018f16ff */
[----:B------:R-:W-:Y:S02]  /*53a0*/  IMAD R226, R226, UR17, RZ ;  /* 0x00000011e2e27c24 */ /* 0x000fe4000f8e02ff */
[----:B------:R-:W-:Y:S02]  /*53b0*/  IMAD.WIDE R132, R133, 0x4, R14 ;  /* 0x0000000485847825 */ /* 0x000fe400078e020e */
[----:B------:R2:W-:Y:S02]  /*53c0*/  LDGSTS.E [R42+0x4000], desc[UR24][R6.64], P0 ;  /* 0x04000000062a7fae */ /* 0x0005e400081a1018 */
[----:B------:R-:W-:Y:S01]  /*53d0*/  IMAD.WIDE R130, R131, 0x4, R6 ;  /* 0x0000000483827825 */ /* 0x000fe200078e0206 */
[CC--:B-1----:R-:W-:Y:S01]  /*53e0*/  LEA R8, P3, R215.reuse, R202.reuse, 0x2 ;  /* 0x000000cad7087211 */ /* 0x0c2fe200078610ff */
[----:B------:R1:W-:Y:S02]  /*53f0*/  LDGSTS.E [R42+0x4400], desc[UR24][R14.64], P0 ;  /* 0x044000000e2a7fae */ /* 0x0003e400081a1018 */
[----:B------:R-:W-:Y:S01]  /*5400*/  IMAD R224, R224, UR17, RZ ;  /* 0x00000011e0e07c24 */ /* 0x000fe2000f8e02ff */
[-C--:B------:R-:W-:Y:S01]  /*5410*/  LEA.HI.X.SX32 R9, R215, R203.reuse, 0x2, P3 ;  /* 0x000000cbd7097211 */ /* 0x080fe200018f16ff */
[----:B------:R-:W-:Y:S01]  /*5420*/  IMAD.U32 R139, RZ, RZ, UR21 ;  /* 0x00000015ff8b7e24 */ /* 0x000fe2000f8e00ff */
[-C--:B------:R-:W-:Y:S01]  /*5430*/  LEA R158, P3, R209, R202.reuse, 0x2 ;  /* 0x000000cad19e7211 */ /* 0x080fe200078610ff */
[----:B------:R-:W-:Y:S01]  /*5440*/  IMAD R222, R222, UR17, RZ ;  /* 0x00000011dede7c24 */ /* 0x000fe2000f8e02ff */
[----:B--2---:R-:W-:Y:S01]  /*5450*/  LEA R6, P1, R213, R202, 0x2 ;  /* 0x000000cad5067211 */ /* 0x004fe200078210ff */
[----:B------:R2:W-:Y:S01]  /*5460*/  LDGSTS.E [R42+0x4800], desc[UR24][R8.64], P0 ;  /* 0x04800000082a7fae */ /* 0x0005e200081a1018 */
[-C--:B------:R-:W-:Y:S01]  /*5470*/  LEA.HI.X.SX32 R159, R209, R203.reuse, 0x2, P3 ;  /* 0x000000cbd19f7211 */ /* 0x080fe200018f16ff */
[----:B------:R-:W-:Y:S01]  /*5480*/  IMAD.WIDE R134, R135, 0x4, R8 ;  /* 0x0000000487867825 */ /* 0x000fe200078e0208 */
[----:B------:R-:W-:-:S02]  /*5490*/  LEA.HI.X.SX32 R7, R213, R203, 0x2, P1 ;  /* 0x000000cbd5077211 */ /* 0x000fc400008f16ff */
[CC--:B------:R-:W-:Y:S01]  /*54a0*/  LEA R176, P3, R20.reuse, R202.reuse, 0x2 ;  /* 0x000000ca14b07211 */ /* 0x0c0fe200078610ff */
[----:B-1----:R-:W-:Y:S02]  /*54b0*/  IMAD R15, R47, UR17, RZ ;  /* 0x000000112f0f7c24 */ /* 0x002fe4000f8e02ff */
[----:B------:R-:W-:Y:S01]  /*54c0*/  IMAD.WIDE R136, R137, 0x4, R6 ;  /* 0x0000000489887825 */ /* 0x000fe200078e0206 */
[----:B------:R1:W-:Y:S01]  /*54d0*/  LDGSTS.E [R42+0x4c00], desc[UR24][R6.64], P0 ;  /* 0x04c00000062a7fae */ /* 0x0003e200081a1018 */
[-C--:B------:R-:W-:Y:S02]  /*54e0*/  LEA.HI.X.SX32 R177, R20, R203.reuse, 0x2, P3 ;  /* 0x000000cb14b17211 */ /* 0x080fe400018f16ff */
[----:B------:R-:W-:Y:S01]  /*54f0*/  IMAD R14, R46, UR17, RZ ;  /* 0x000000112e0e7c24 */ /* 0x000fe2000f8e02ff */
[-C--:B------:R-:W-:Y:S01]  /*5500*/  LEA R192, P3, R16, R202.reuse, 0x2 ;  /* 0x000000ca10c07211 */ /* 0x080fe200078610ff */
[----:B------:R-:W-:Y:S01]  /*5510*/  LDGSTS.E [R42+0x5000], desc[UR24][R154.64], P0 ;  /* 0x050000009a2a7fae */ /* 0x000fe200081a1018 */
[-C--:B------:R-:W-:Y:S01]  /*5520*/  LEA R196, P4, R15, R202.reuse, 0x2 ;  /* 0x000000ca0fc47211 */ /* 0x080fe200078810ff */
[----:B------:R-:W-:Y:S01]  /*5530*/  IMAD.U32 R47, RZ, RZ, UR21 ;  /* 0x00000015ff2f7e24 */ /* 0x000fe2000f8e00ff */
[-C--:B--2---:R-:W-:Y:S01]  /*5540*/  LEA R8, P1, R248, R202.reuse, 0x2 ;  /* 0x000000caf8087211 */ /* 0x084fe200078210ff */
[----:B------:R-:W-:Y:S01]  /*5550*/  LDGSTS.E [R42+0x5400], desc[UR24][R158.64], P0 ;  /* 0x054000009e2a7fae */ /* 0x000fe200081a1018 */
[-C--:B------:R-:W-:Y:S01]  /*5560*/  LEA.HI.X.SX32 R193, R16, R203.reuse, 0x2, P3 ;  /* 0x000000cb10c17211 */ /* 0x080fe200018f16ff */
[----:B------:R-:W-:Y:S01]  /*5570*/  IMAD.U32 R141, RZ, RZ, UR21 ;  /* 0x00000015ff8d7e24 */ /* 0x000fe2000f8e00ff */
[-C--:B-1----:R-:W-:Y:S01]  /*5580*/  LEA R6, P6, R251, R202.reuse, 0x2 ;  /* 0x000000cafb067211 */ /* 0x082fe200078c10ff */
[----:B------:R-:W-:Y:S01]  /*5590*/  LDGSTS.E [R42+0x5800], desc[UR24][R162.64], P0 ;  /* 0x05800000a22a7fae */ /* 0x000fe200081a1018 */
[-C--:B------:R-:W-:Y:S01]  /*55a0*/  LEA.HI.X.SX32 R197, R15, R203.reuse, 0x2, P4 ;  /* 0x000000cb0fc57211 */ /* 0x080fe200020f16ff */
[----:B------:R-:W-:Y:S01]  /*55b0*/  IMAD R220, R220, UR17, RZ ;  /* 0x00000011dcdc7c24 */ /* 0x000fe2000f8e02ff */
[-C--:B------:R-:W-:Y:S01]  /*55c0*/  LEA.HI.X.SX32 R7, R251, R203.reuse, 0x2, P6 ;  /* 0x000000cbfb077211 */ /* 0x080fe200030f16ff */
[----:B------:R-:W-:Y:S01]  /*55d0*/  IMAD.U32 R144, RZ, RZ, UR21 ;  /* 0x00000015ff907e24 */ /* 0x000fe2000f8e00ff */
[----:B------:R-:W-:Y:S01]  /*55e0*/  LEA R166, P6, R22, R202, 0x2 ;  /* 0x000000ca16a67211 */ /* 0x000fe200078c10ff */
[----:B------:R-:W-:Y:S01]  /*55f0*/  IMAD R216, R216, UR17, RZ ;  /* 0x00000011d8d87c24 */ /* 0x000fe2000f8e02ff */
[-C--:B------:R-:W-:Y:S01]  /*5600*/  LEA.HI.X.SX32 R9, R248, R203.reuse, 0x2, P1 ;  /* 0x000000cbf8097211 */ /* 0x080fe200008f16ff */
[----:B------:R-:W-:Y:S01]  /*5610*/  IMAD.WIDE R90, R91, 0x4, R6 ;  /* 0x000000045b5a7825 */ /* 0x000fe200078e0206 */
[----:B------:R-:W-:-:S02]  /*5620*/  LEA.HI.X.SX32 R167, R22, R203, 0x2, P6 ;  /* 0x000000cb16a77211 */ /* 0x000fc400030f16ff */
[CC--:B------:R-:W-:Y:S01]  /*5630*/  LEA R184, P6, R18.reuse, R202.reuse, 0x2 ;  /* 0x000000ca12b87211 */ /* 0x0c0fe200078c10ff */
[----:B------:R-:W-:Y:S01]  /*5640*/  IMAD.WIDE R86, R87, 0x4, R8 ;  /* 0x0000000457567825 */ /* 0x000fe200078e0208 */
[----:B------:R-:W-:Y:S01]  /*5650*/  PLOP3.LUT P4, PT, PT, PT, UP1, 0x80, 0x8 ;  /* 0x000000000008781c */ /* 0x000fe20003f8f018 */
[----:B------:R-:W-:Y:S01]  /*5660*/  LDGSTS.E [R42+0x5c00], desc[UR24][R166.64], P0 ;  /* 0x05c00000a62a7fae */ /* 0x000fe200081a1018 */
[-C--:B------:R-:W-:Y:S01]  /*5670*/  LEA.HI.X.SX32 R185, R18, R203.reuse, 0x2, P6 ;  /* 0x000000cb12b97211 */ /* 0x080fe200030f16ff */
[----:B------:R-:W-:Y:S01]  /*5680*/  IMAD R212, R212, UR17, RZ ;  /* 0x00000011d4d47c24 */ /* 0x000fe2000f8e02ff */
[----:B------:R-:W-:Y:S01]  /*5690*/  LEA R200, P6, R14, R202, 0x2 ;  /* 0x000000ca0ec87211 */ /* 0x000fe200078c10ff */
[----:B------:R-:W-:Y:S01]  /*56a0*/  LDGSTS.E [R42+0x6000], desc[UR24][R170.64], P0 ;  /* 0x06000000aa2a7fae */ /* 0x000fe200081a1018 */
[----:B------:R-:W-:Y:S02]  /*56b0*/  IMAD R210, R210, UR17, RZ ;  /* 0x00000011d2d27c24 */ /* 0x000fe4000f8e02ff */
[----:B------:R-:W-:Y:S01]  /*56c0*/  LEA.HI.X.SX32 R201, R14, R203, 0x2, P6 ;  /* 0x000000cb0ec97211 */ /* 0x000fe200030f16ff */
[----:B------:R-:W-:Y:S01]  /*56d0*/  LDGSTS.E [R42+0x6400], desc[UR24][R176.64], P0 ;  /* 0x06400000b02a7fae */ /* 0x000fe200081a1018 */
[----:B------:R-:W-:-:S02]  /*56e0*/  IMAD R208, R208, UR17, RZ ;  /* 0x00000011d0d07c24 */ /* 0x000fc4000f8e02ff */
[----:B------:R-:W-:Y:S01]  /*56f0*/  IMAD R45, R45, UR17, RZ ;  /* 0x000000112d2d7c24 */ /* 0x000fe2000f8e02ff */
[----:B------:R-:W-:Y:S01]  /*5700*/  LDGSTS.E [R42+0x6800], desc[UR24][R180.64], P0 ;  /* 0x06800000b42a7fae */ /* 0x000fe200081a1018 */
[----:B------:R-:W-:Y:S02]  /*5710*/  IMAD R13, R13, UR17, RZ ;  /* 0x000000110d0d7c24 */ /* 0x000fe4000f8e02ff */
[----:B------:R-:W-:Y:S01]  /*5720*/  IMAD.U32 R142, RZ, RZ, UR21 ;  /* 0x00000015ff8e7e24 */ /* 0x000fe2000f8e00ff */
[----:B------:R-:W-:Y:S01]  /*5730*/  LDGSTS.E [R42+0x6c00], desc[UR24][R184.64], P0 ;  /* 0x06c00000b82a7fae */ /* 0x000fe200081a1018 */
[----:B------:R-:W-:Y:S02]  /*5740*/  IMAD R218, R218, UR17, RZ ;  /* 0x00000011dada7c24 */ /* 0x000fe4000f8e02ff */
[----:B------:R-:W-:Y:S01]  /*5750*/  IMAD R12, R12, UR17, RZ ;  /* 0x000000110c0c7c24 */ /* 0x000fe2000f8e02ff */
[----:B------:R-:W-:Y:S01]  /*5760*/  LDGSTS.E [R42+0x7000], desc[UR24][R188.64], P0 ;  /* 0x07000000bc2a7fae */ /* 0x000fe200081a1018 */
[----:B------:R-:W-:-:S02]  /*5770*/  IMAD R11, R11, UR17, RZ ;  /* 0x000000110b0b7c24 */ /* 0x000fc4000f8e02ff */
[----:B------:R-:W-:Y:S01]  /*5780*/  IMAD.U32 R146, RZ, RZ, UR21 ;  /* 0x00000015ff927e24 */ /* 0x000fe2000f8e00ff */
[----:B------:R-:W-:Y:S01]  /*5790*/  LDGSTS.E [R42+0x7400], desc[UR24][R192.64], P0 ;  /* 0x07400000c02a7fae */ /* 0x000fe200081a1018 */
[----:B------:R-:W-:Y:S02]  /*57a0*/  IMAD R214, R214, UR17, RZ ;  /* 0x00000011d6d67c24 */ /* 0x000fe4000f8e02ff */
[----:B------:R-:W-:Y:S01]  /*57b0*/  IMAD.U32 R148, RZ, RZ, UR21 ;  /* 0x00000015ff947e24 */ /* 0x000fe2000f8e00ff */
[----:B------:R-:W-:Y:S01]  /*57c0*/  LDGSTS.E [R42+0x7800], desc[UR24][R196.64], P0 ;  /* 0x07800000c42a7fae */ /* 0x000fe200081a1018 */
[----:B------:R-:W-:Y:S02]  /*57d0*/  IMAD R10, R10, UR17, RZ ;  /* 0x000000110a0a7c24 */ /* 0x000fe4000f8e02ff */
[----:B------:R-:W-:Y:S01]  /*57e0*/  IMAD.U32 R150, RZ, RZ, UR21 ;  /* 0x00000015ff967e24 */ /* 0x000fe2000f8e00ff */
[----:B------:R-:W-:Y:S04]  /*57f0*/  LDGSTS.E [R42+0x7c00], desc[UR24][R200.64], P0 ;  /* 0x07c00000c82a7fae */ /* 0x000fe800081a1018 */
[----:B------:R1:W-:Y:S04]  /*5800*/  LDGSTS.E [R23+0x200], desc[UR24][R6.64], P0 ;  /* 0x0020000006177fae */ /* 0x0003e800081a1018 */
[----:B------:R2:W-:Y:S01]  /*5810*/  LDGSTS.E [R23+0x600], desc[UR24][R8.64], P0 ;  /* 0x0060000008177fae */ /* 0x0005e200081a1018 */
[----:B-1----:R-:W-:-:S02]  /*5820*/  LEA R6, P3, R246, R202, 0x2 ;  /* 0x000000caf6067211 */ /* 0x002fc400078610ff */
[-C--:B--2---:R-:W-:Y:S02]  /*5830*/  LEA R8, P1, R244, R202.reuse, 0x2 ;  /* 0x000000caf4087211 */ /* 0x084fe400078210ff */
[-C--:B------:R-:W-:Y:S02]  /*5840*/  LEA.HI.X.SX32 R7, R246, R203.reuse, 0x2, P3 ;  /* 0x000000cbf6077211 */ /* 0x080fe400018f16ff */
[----:B------:R-:W-:Y:S01]  /*5850*/  LEA.HI.X.SX32 R9, R244, R203, 0x2, P1 ;  /* 0x000000cbf4097211 */ /* 0x000fe200008f16ff */
[----:B------:R-:W-:Y:S02]  /*5860*/  IMAD.WIDE R82, R83, 0x4, R6 ;  /* 0x0000000453527825 */ /* 0x000fe400078e0206 */
[----:B------:R1:W-:Y:S02]  /*5870*/  LDGSTS.E [R23+0xa00], desc[UR24][R6.64], P0 ;  /* 0x00a0000006177fae */ /* 0x0003e400081a1018 */
[----:B------:R-:W-:Y:S02]  /*5880*/  IMAD.WIDE R78, R79, 0x4, R8 ;  /* 0x000000044f4e7825 */ /* 0x000fe400078e0208 */
        /* <DEDUP_REMOVED lines=42> */
[----:B--2---:R-:W-:Y:S02]  /*5b30*/  LEA R8, P1, R220, R202, 0x2 ;  /* 0x000000cadc087211 */ /* 0x004fe400078210ff */
[-C--:B------:R-:W-:Y:S02]  /*5b40*/  LEA.HI.X.SX32 R7, R222, R203.reuse, 0x2, P3 ;  /* 0x000000cbde077211 */ /* 0x080fe400018f16ff */
[----:B------:R-:W-:-:S03]  /*5b50*/  LEA.HI.X.SX32 R9, R220, R203, 0x2, P1 ;  /* 0x000000cbdc097211 */ /* 0x000fc600008f16ff */
[----:B------:R1:W-:Y:S01]  /*5b60*/  LDGSTS.E [R23+0x3a00], desc[UR24][R6.64], P0 ;  /* 0x03a0000006177fae */ /* 0x0003e200081a1018 */
[----:B------:R-:W-:-:S03]  /*5b70*/  IMAD.WIDE R142, R142, 0x4, R6 ;  /* 0x000000048e8e7825 */ /* 0x000fc600078e0206 */
[----:B------:R2:W-:Y:S01]  /*5b80*/  LDGSTS.E [R23+0x3e00], desc[UR24][R8.64], P0 ;  /* 0x03e0000008177fae */ /* 0x0005e200081a1018 */
[----:B------:R-:W-:Y:S01]  /*5b90*/  IMAD.WIDE R144, R144, 0x4, R8 ;  /* 0x0000000490907825 */ /* 0x000fe200078e0208 */
[-C--:B-1----:R-:W-:Y:S02]  /*5ba0*/  LEA R6, P3, R218, R202.reuse, 0x2 ;  /* 0x000000cada067211 */ /* 0x082fe400078610ff */
[-C--:B--2---:R-:W-:Y:S02]  /*5bb0*/  LEA R8, P1, R216, R202.reuse, 0x2 ;  /* 0x000000cad8087211 */ /* 0x084fe400078210ff */
[-C--:B------:R-:W-:Y:S02]  /*5bc0*/  LEA.HI.X.SX32 R7, R218, R203.reuse, 0x2, P3 ;  /* 0x000000cbda077211 */ /* 0x080fe400018f16ff */
[-C--:B------:R-:W-:Y:S02]  /*5bd0*/  LEA.HI.X.SX32 R9, R216, R203.reuse, 0x2, P1 ;  /* 0x000000cbd8097211 */ /* 0x080fe400008f16ff */
[-C--:B------:R-:W-:Y:S01]  /*5be0*/  LEA R152, P1, R212, R202.reuse, 0x2 ;  /* 0x000000cad4987211 */ /* 0x080fe200078210ff */
[----:B------:R-:W-:Y:S01]  /*5bf0*/  IMAD.WIDE R146, R146, 0x4, R6 ;  /* 0x0000000492927825 */ /* 0x000fe200078e0206 */
[----:B------:R1:W-:Y:S02]  /*5c00*/  LDGSTS.E [R23+0x4200], desc[UR24][R6.64], P0 ;  /* 0x0420000006177fae */ /* 0x0003e400081a1018 */
[-C--:B------:R-:W-:Y:S01]  /*5c10*/  LEA.HI.X.SX32 R153, R212, R203.reuse, 0x2, P1 ;  /* 0x000000cbd4997211 */ /* 0x080fe200008f16ff */
[----:B------:R-:W-:Y:S01]  /*5c20*/  IMAD.WIDE R148, R148, 0x4, R8 ;  /* 0x0000000494947825 */ /* 0x000fe200078e0208 */
[C---:B------:R-:W-:Y:S01]  /*5c30*/  LEA R156, P1, R210.reuse, R202, 0x2 ;  /* 0x000000cad29c7211 */ /* 0x040fe200078210ff */
[----:B------:R2:W-:Y:S03]  /*5c40*/  LDGSTS.E [R23+0x4600], desc[UR24][R8.64], P0 ;  /* 0x0460000008177fae */ /* 0x0005e600081a1018 */
[----:B------:R-:W-:-:S02]  /*5c50*/  LEA.HI.X.SX32 R157, R210, R203, 0x2, P1 ;  /* 0x000000cbd29d7211 */ /* 0x000fc400008f16ff */
[-C--:B------:R-:W-:Y:S02]  /*5c60*/  LEA R160, P1, R208, R202.reuse, 0x2 ;  /* 0x000000cad0a07211 */ /* 0x080fe400078210ff */
[-C--:B-1----:R-:W-:Y:S02]  /*5c70*/  LEA R6, P3, R214, R202.reuse, 0x2 ;  /* 0x000000cad6067211 */ /* 0x082fe400078610ff */
[-C--:B------:R-:W-:Y:S02]  /*5c80*/  LEA.HI.X.SX32 R161, R208, R203.reuse, 0x2, P1 ;  /* 0x000000cbd0a17211 */ /* 0x080fe400008f16ff */
[-C--:B------:R-:W-:Y:S01]  /*5c90*/  LEA R164, P1, R45, R202.reuse, 0x2 ;  /* 0x000000ca2da47211 */ /* 0x080fe200078210ff */
[----:B--2---:R-:W-:Y:S01]  /*5ca0*/  IMAD R9, R5, UR17, RZ ;  /* 0x0000001105097c24 */ /* 0x004fe2000f8e02ff */
[-C--:B------:R-:W-:Y:S01]  /*5cb0*/  LEA.HI.X.SX32 R7, R214, R203.reuse, 0x2, P3 ;  /* 0x000000cbd6077211 */ /* 0x080fe200018f16ff */
[----:B------:R-:W-:Y:S01]  /*5cc0*/  IMAD R8, R190, UR17, RZ ;  /* 0x00000011be087c24 */ /* 0x000fe2000f8e02ff */
[----:B------:R-:W-:Y:S01]  /*5cd0*/  LEA.HI.X.SX32 R165, R45, R203, 0x2, P1 ;  /* 0x000000cb2da57211 */ /* 0x000fe200008f16ff */
[----:B------:R-:W-:Y:S01]  /*5ce0*/  IMAD.U32 R5, RZ, RZ, UR21 ;  /* 0x00000015ff057e24 */ /* 0x000fe2000f8e00ff */
[----:B------:R-:W-:Y:S01]  /*5cf0*/  LEA R168, P1, R13, R202, 0x2 ;  /* 0x000000ca0da87211 */ /* 0x000fe200078210ff */
[----:B------:R1:W-:Y:S01]  /*5d00*/  LDGSTS.E [R23+0x4a00], desc[UR24][R6.64], P0 ;  /* 0x04a0000006177fae */ /* 0x0003e200081a1018 */
[----:B------:R-:W-:Y:S01]  /*5d10*/  IMAD.WIDE R150, R150, 0x4, R6 ;  /* 0x0000000496967825 */ /* 0x000fe200078e0206 */
[----:B------:R-:W-:-:S02]  /*5d20*/  PLOP3.LUT P3, PT, PT, PT, UP1, 0x80, 0x8 ;  /* 0x000000000008781c */ /* 0x000fc40003f6f018 */
[-C--:B------:R-:W-:Y:S01]  /*5d30*/  LEA.HI.X.SX32 R169, R13, R203.reuse, 0x2, P1 ;  /* 0x000000cb0da97211 */ /* 0x080fe200008f16ff */
[----:B------:R-:W-:Y:S01]  /*5d40*/  LDGSTS.E [R23+0x4e00], desc[UR24][R152.64], P0 ;  /* 0x04e0000098177fae */ /* 0x000fe200081a1018 */
[CC--:B------:R-:W-:Y:S01]  /*5d50*/  LEA R174, P1, R12.reuse, R202.reuse, 0x2 ;  /* 0x000000ca0cae7211 */ /* 0x0c0fe200078210ff */
[C---:B------:R-:W-:Y:S02]  /*5d60*/  IMAD.WIDE R184, R5.reuse, 0x4, R184 ;  /* 0x0000000405b87825 */ /* 0x040fe400078e02b8 */
[----:B------:R-:W-:Y:S01]  /*5d70*/  LDGSTS.E [R23+0x5200], desc[UR24][R156.64], P0 ;  /* 0x052000009c177fae */ /* 0x000fe200081a1018 */
[-C--:B------:R-:W-:Y:S01]  /*5d80*/  LEA.HI.X.SX32 R175, R12, R203.reuse, 0x2, P1 ;  /* 0x000000cb0caf7211 */ /* 0x080fe200008f16ff */
[----:B------:R-:W-:Y:S01]  /*5d90*/  IMAD.WIDE R188, R5, 0x4, R188 ;  /* 0x0000000405bc7825 */ /* 0x000fe200078e02bc */
[CC--:B------:R-:W-:Y:S01]  /*5da0*/  LEA R178, P1, R11.reuse, R202.reuse, 0x2 ;  /* 0x000000ca0bb27211 */ /* 0x0c0fe200078210ff */
[----:B------:R-:W-:Y:S02]  /*5db0*/  LDGSTS.E [R23+0x5600], desc[UR24][R160.64], P0 ;  /* 0x05600000a0177fae */ /* 0x000fe400081a1018 */
[----:B-1----:R-:W-:Y:S01]  /*5dc0*/  IMAD.U32 R6, RZ, RZ, UR21 ;  /* 0x00000015ff067e24 */ /* 0x002fe2000f8e00ff */
[----:B------:R-:W-:Y:S01]  /*5dd0*/  LEA.HI.X.SX32 R179, R11, R203, 0x2, P1 ;  /* 0x000000cb0bb37211 */ /* 0x000fe200008f16ff */
[----:B------:R-:W-:Y:S01]  /*5de0*/  LDGSTS.E [R23+0x5a00], desc[UR24][R164.64], P0 ;  /* 0x05a00000a4177fae */ /* 0x000fe200081a1018 */
[----:B------:R-:W-:Y:S01]  /*5df0*/  LEA R182, P1, R10, R202, 0x2 ;  /* 0x000000ca0ab67211 */ /* 0x000fe200078210ff */
[----:B------:R-:W-:-:S02]  /*5e00*/  IMAD.WIDE R154, R6, 0x4, R154 ;  /* 0x00000004069a7825 */ /* 0x000fc400078e029a */
[----:B------:R-:W-:Y:S01]  /*5e10*/  LDGSTS.E [R23+0x5e00], desc[UR24][R168.64], P0 ;  /* 0x05e00000a8177fae */ /* 0x000fe200081a1018 */
[-C--:B------:R-:W-:Y:S01]  /*5e20*/  LEA.HI.X.SX32 R183, R10, R203.reuse, 0x2, P1 ;  /* 0x000000cb0ab77211 */ /* 0x080fe200008f16ff */
[C---:B------:R-:W-:Y:S01]  /*5e30*/  IMAD.WIDE R158, R6.reuse, 0x4, R158 ;  /* 0x00000004069e7825 */ /* 0x040fe200078e029e */
[CC--:B------:R-:W-:Y:S01]  /*5e40*/  LEA R186, P1, R9.reuse, R202.reuse, 0x2 ;  /* 0x000000ca09ba7211 */ /* 0x0c0fe200078210ff */
[----:B------:R-:W-:Y:S02]  /*5e50*/  LDGSTS.E [R23+0x6200], desc[UR24][R174.64], P0 ;  /* 0x06200000ae177fae */ /* 0x000fe400081a1018 */
[----:B------:R-:W-:Y:S01]  /*5e60*/  IMAD.WIDE R162, R6, 0x4, R162 ;  /* 0x0000000406a27825 */ /* 0x000fe200078e02a2 */
[----:B------:R-:W-:Y:S01]  /*5e70*/  LEA.HI.X.SX32 R187, R9, R203, 0x2, P1 ;  /* 0x000000cb09bb7211 */ /* 0x000fe200008f16ff */
[----:B------:R-:W-:Y:S01]  /*5e80*/  LDGSTS.E [R23+0x6600], desc[UR24][R178.64], P0 ;  /* 0x06600000b2177fae */ /* 0x000fe200081a1018 */
[----:B------:R-:W-:Y:S01]  /*5e90*/  LEA R190, P1, R8, R202, 0x2 ;  /* 0x000000ca08be7211 */ /* 0x000fe200078210ff */
[----:B------:R-:W-:-:S02]  /*5ea0*/  IMAD.WIDE R166, R6, 0x4, R166 ;  /* 0x0000000406a67825 */ /* 0x000fc400078e02a6 */
[----:B------:R1:W-:Y:S01]  /*5eb0*/  LDGSTS.E [R23+0x6a00], desc[UR24][R182.64], P0 ;  /* 0x06a00000b6177fae */ /* 0x0003e200081a1018 */
[----:B------:R-:W-:Y:S01]  /*5ec0*/  LEA.HI.X.SX32 R191, R8, R203, 0x2, P1 ;  /* 0x000000cb08bf7211 */ /* 0x000fe200008f16ff */
[C---:B------:R-:W-:Y:S02]  /*5ed0*/  IMAD.WIDE R170, R6.reuse, 0x4, R170 ;  /* 0x0000000406aa7825 */ /* 0x040fe400078e02aa */
[----:B------:R2:W-:Y:S02]  /*5ee0*/  LDGSTS.E [R23+0x6e00], desc[UR24][R186.64], P0 ;  /* 0x06e00000ba177fae */ /* 0x0005e400081a1018 */
[C---:B------:R-:W-:Y:S02]  /*5ef0*/  IMAD.WIDE R176, R6.reuse, 0x4, R176 ;  /* 0x0000000406b07825 */ /* 0x040fe400078e02b0 */
[----:B------:R3:W-:Y:S02]  /*5f00*/  LDGSTS.E [R23+0x7200], desc[UR24][R190.64], P0 ;  /* 0x07200000be177fae */ /* 0x0007e400081a1018 */
[----:B------:R-:W-:-:S04]  /*5f10*/  IMAD.WIDE R180, R6, 0x4, R180 ;  /* 0x0000000406b47825 */ /* 0x000fc800078e02b4 */
[----:B-1----:R-:W-:-:S04]  /*5f20*/  IMAD.WIDE R182, R6, 0x4, R182 ;  /* 0x0000000406b67825 */ /* 0x002fc800078e02b6 */
[----:B--2---:R-:W-:-:S04]  /*5f30*/  IMAD.WIDE R186, R6, 0x4, R186 ;  /* 0x0000000406ba7825 */ /* 0x004fc800078e02ba */
[----:B------:R-:W-:Y:S02]  /*5f40*/  IMAD.U32 R7, RZ, RZ, UR21 ;  /* 0x00000015ff077e24 */ /* 0x000fe4000f8e00ff */
[----:B------:R-:W-:Y:S02]  /*5f50*/  IMAD.U32 R6, RZ, RZ, UR20 ;  /* 0x00000014ff067e24 */ /* 0x000fe4000f8e00ff */
[----:B------:R-:W-:-:S04]  /*5f60*/  IMAD.WIDE R152, R7, 0x4, R152 ;  /* 0x0000000407987825 */ /* 0x000fc800078e0298 */
        /* <DEDUP_REMOVED lines=13> */
[----:B------:R-:W-:Y:S02]  /*6040*/  IMAD.U32 R6, RZ, RZ, UR21 ;  /* 0x00000015ff067e24 */ /* 0x000fe4000f8e00ff */
[----:B------:R-:W-:Y:S02]  /*6050*/  IMAD R7, R194, UR17, RZ ;  /* 0x00000011c2077c24 */ /* 0x000fe4000f8e02ff */
[----:B---3--:R-:W-:-:S03]  /*6060*/  IMAD.WIDE R190, R6, 0x4, R190 ;  /* 0x0000000406be7825 */ /* 0x008fc600078e02be */
[----:B------:R-:W-:Y:S01]  /*6070*/  LEA R194, P1, R7, R202, 0x2 ;  /* 0x000000ca07c27211 */ /* 0x000fe200078210ff */
[----:B------:R-:W-:-:S03]  /*6080*/  IMAD.WIDE R192, R6, 0x4, R192 ;  /* 0x0000000406c07825 */ /* 0x000fc600078e02c0 */
[----:B------:R-:W-:Y:S01]  /*6090*/  LEA.HI.X.SX32 R195, R7, R203, 0x2, P1 ;  /* 0x000000cb07c37211 */ /* 0x000fe200008f16ff */
[----:B------:R-:W-:Y:S02]  /*60a0*/  IMAD R6, R198, UR17, RZ ;  /* 0x00000011c6067c24 */ /* 0x000fe4000f8e02ff */
[----:B------:R-:W-:Y:S02]  /*60b0*/  IMAD.U32 R5, RZ, RZ, UR20 ;  /* 0x00000014ff057e24 */ /* 0x000fe4000f8e00ff */
[----:B------:R1:W-:Y:S01]  /*60c0*/  LDGSTS.E [R23+0x7600], desc[UR24][R194.64], P0 ;  /* 0x07600000c2177fae */ /* 0x0003e200081a1018 */
[----:B------:R-:W-:Y:S01]  /*60d0*/  LEA R198, P1, R6, R202, 0x2 ;  /* 0x000000ca06c67211 */ /* 0x000fe200078210ff */
[----:B------:R-:W-:-:S03]  /*60e0*/  IMAD.WIDE R122, R5, 0x4, R122 ;  /* 0x00000004057a7825 */ /* 0x000fc600078e027a */
[----:B------:R-:W-:Y:S01]  /*60f0*/  LEA.HI.X.SX32 R199, R6, R203, 0x2, P1 ;  /* 0x000000cb06c77211 */ /* 0x000fe200008f16ff */
[----:B------:R-:W-:Y:S01]  /*6100*/  IMAD.WIDE R118, R5, 0x4, R118 ;  /* 0x0000000405767825 */ /* 0x000fe200078e0276 */
[----:B------:R-:W-:-:S03]  /*6110*/  ISETP.GE.AND P1, PT, R3, UR4, PT ;  /* 0x0000000403007c0c */ /* 0x000fc6000bf26270 */
[C---:B------:R-:W-:Y:S01]  /*6120*/  IMAD.WIDE R114, R5.reuse, 0x4, R114 ;  /* 0x0000000405727825 */ /* 0x040fe200078e0272 */
[----:B------:R2:W-:Y:S03]  /*6130*/  LDGSTS.E [R23+0x7a00], desc[UR24][R198.64], P0 ;  /* 0x07a00000c6177fae */ /* 0x0005e600081a1018 */
[----:B------:R-:W-:-:S04]  /*6140*/  IMAD.WIDE R110, R5, 0x4, R110 ;  /* 0x00000004056e7825 */ /* 0x000fc800078e026e */
[----:B------:R-:W-:-:S04]  /*6150*/  IMAD.WIDE R106, R5, 0x4, R106 ;  /* 0x00000004056a7825 */ /* 0x000fc800078e026a */
[----:B------:R-:W-:-:S04]  /*6160*/  IMAD.WIDE R102, R5, 0x4, R102 ;  /* 0x0000000405667825 */ /* 0x000fc800078e0266 */
[----:B------:R-:W-:-:S04]  /*6170*/  IMAD.WIDE R98, R5, 0x4, R98 ;  /* 0x0000000405627825 */ /* 0x000fc800078e0262 */
[----:B------:R-:W-:-:S04]  /*6180*/  IMAD.WIDE R96, R5, 0x4, R96 ;  /* 0x0000000405607825 */ /* 0x000fc800078e0260 */
[----:B------:R-:W-:-:S04]  /*6190*/  IMAD.WIDE R94, R5, 0x4, R94 ;  /* 0x00000004055e7825 */ /* 0x000fc800078e025e */
[----:B------:R-:W-:-:S04]  /*61a0*/  IMAD.U32 R5, RZ, RZ, UR21 ;  /* 0x00000015ff057e24 */ /* 0x000fc8000f8e00ff */
[----:B-1----:R-:W-:-:S04]  /*61b0*/  IMAD.WIDE R194, R5, 0x4, R194 ;  /* 0x0000000405c27825 */ /* 0x002fc800078e02c2 */
[----:B------:R-:W-:-:S04]  /*61c0*/  IMAD.WIDE R196, R5, 0x4, R196 ;  /* 0x0000000405c47825 */ /* 0x000fc800078e02c4 */
[----:B--2---:R-:W-:-:S04]  /*61d0*/  IMAD.WIDE R198, R5, 0x4, R198 ;  /* 0x0000000405c67825 */ /* 0x004fc800078e02c6 */
[----:B------:R-:W-:Y:S01]  /*61e0*/  IMAD.WIDE R200, R5, 0x4, R200 ;  /* 0x0000000405c87825 */ /* 0x000fe200078e02c8 */
[----:B------:R-:W-:-:S04]  /*61f0*/  SEL R5, RZ, 0x4, P1 ;  /* 0x00000004ff057807 */ /* 0x000fc80000800000 */
[----:B------:R-:W-:Y:S02]  /*6200*/  SEL R5, R5, RZ, P3 ;  /* 0x000000ff05057207 */ /* 0x000fe40001800000 */
[----:B------:R-:W-:Y:S02]  /*6210*/  PLOP3.LUT P3, PT, PT, PT, UP1, 0x80, 0x8 ;  /* 0x000000000008781c */ /* 0x000fe40003f6f018 */
[----:B------:R-:W-:Y:S02]  /*6220*/  ISETP.NE.U32.AND P6, PT, R5, RZ, PT ;  /* 0x000000ff0500720c */ /* 0x000fe40003fc5070 */
[----:B------:R-:W-:-:S04]  /*6230*/  LOP3.LUT R5, R3, 0x2, RZ, 0xfc, !PT ;  /* 0x0000000203057812 */ /* 0x000fc800078efcff */
[----:B------:R-:W-:-:S04]  /*6240*/  ISETP.GE.AND P1, PT, R5, UR4, PT ;  /* 0x0000000405007c0c */ /* 0x000fc8000bf26270 */
[----:B------:R-:W-:-:S04]  /*6250*/  SEL R5, RZ, 0x4, P1 ;  /* 0x00000004ff057807 */ /* 0x000fc80000800000 */
[----:B------:R-:W-:-:S04]  /*6260*/  SEL R5, R5, RZ, P3 ;  /* 0x000000ff05057207 */ /* 0x000fc80001800000 */
[----:B------:R-:W-:Y:S02]  /*6270*/  ISETP.NE.U32.AND P1, PT, R5, RZ, PT ;  /* 0x000000ff0500720c */ /* 0x000fe40003f25070 */
[----:B------:R-:W-:-:S04]  /*6280*/  LOP3.LUT R5, R3, 0x4, RZ, 0xfc, !PT ;  /* 0x0000000403057812 */ /* 0x000fc800078efcff */
[----:B------:R-:W-:-:S04]  /*6290*/  ISETP.GE.AND P3, PT, R5, UR4, PT ;  /* 0x0000000405007c0c */ /* 0x000fc8000bf66270 */
[----:B------:R-:W-:-:S04]  /*62a0*/  SEL R5, RZ, 0x4, P3 ;  /* 0x00000004ff057807 */ /* 0x000fc80001800000 */
[----:B------:R-:W-:Y:S02]  /*62b0*/  SEL R5, R5, RZ, P4 ;  /* 0x000000ff05057207 */ /* 0x000fe40002000000 */
[----:B------:R-:W-:Y:S02]  /*62c0*/  PLOP3.LUT P4, PT, PT, PT, UP1, 0x80, 0x8 ;  /* 0x000000000008781c */ /* 0x000fe40003f8f018 */
[----:B------:R-:W-:Y:S02]  /*62d0*/  ISETP.NE.U32.AND P5, PT, R5, RZ, PT ;  /* 0x000000ff0500720c */ /* 0x000fe40003fa5070 */
[----:B------:R-:W-:-:S04]  /*62e0*/  LOP3.LUT R5, R3, 0x6, RZ, 0xfc, !PT ;  /* 0x0000000603057812 */ /* 0x000fc800078efcff */
[----:B------:R-:W-:Y:S01]  /*62f0*/  ISETP.GE.AND P3, PT, R5, UR4, PT ;  /* 0x0000000405007c0c */ /* 0x000fe2000bf66270 */
[----:B------:R-:W-:-:S03]  /*6300*/  IMAD R5, R250, UR17, RZ ;  /* 0x00000011fa057c24 */ /* 0x000fc6000f8e02ff */
[----:B------:R-:W-:Y:S02]  /*6310*/  SEL R250, RZ, 0x4, P3 ;  /* 0x00000004fffa7807 */ /* 0x000fe40001800000 */
[C---:B------:R-:W-:Y:S02]  /*6320*/  LEA R202, P3, R5.reuse, R202, 0x2 ;  /* 0x000000ca05ca7211 */ /* 0x040fe400078610ff */
[----:B------:R-:W-:Y:S02]  /*6330*/  SEL R250, R250, RZ, P4 ;  /* 0x000000fffafa7207 */ /* 0x000fe40002000000 */
[----:B------:R-:W-:Y:S02]  /*6340*/  LEA.HI.X.SX32 R203, R5, R203, 0x2, P3 ;  /* 0x000000cb05cb7211 */ /* 0x000fe400018f16ff */
[----:B------:R-:W-:Y:S02]  /*6350*/  ISETP.NE.U32.AND P4, PT, R250, RZ, PT ;  /* 0x000000fffa00720c */ /* 0x000fe40003f85070 */
[----:B------:R-:W-:Y:S01]  /*6360*/  LOP3.LUT R250, R3, 0x8, RZ, 0xfc, !PT ;  /* 0x0000000803fa7812 */ /* 0x000fe200078efcff */
[----:B------:R-:W-:Y:S03]  /*6370*/  LDGSTS.E [R23+0x7e00], desc[UR24][R202.64], P0 ;  /* 0x07e00000ca177fae */ /* 0x000fe600081a1018 */
[----:B------:R-:W-:Y:S01]  /*6380*/  ISETP.GE.AND P3, PT, R250, UR4, PT ;  /* 0x00000004fa007c0c */ /* 0x000fe2000bf66270 */
[----:B------:R-:W0:Y:S03]  /*6390*/  LDGDEPBAR ;  /* 0x00000000000079af */ /* 0x000e260000000000 */
[----:B------:R-:W-:Y:S01]  /*63a0*/  SEL R250, RZ, 0x4, P3 ;  /* 0x00000004fffa7807 */ /* 0x000fe20001800000 */
[----:B------:R-:W-:Y:S01]  /*63b0*/  BAR.SYNC.DEFER_BLOCKING 0x0 ;  /* 0x0000000000007b1d */ /* 0x000fe20000010000 */
[----:B------:R-:W-:-:S04]  /*63c0*/  PLOP3.LUT P3, PT, PT, PT, UP1, 0x80, 0x8 ;  /* 0x000000000008781c */ /* 0x000fc80003f6f018 */
[----:B------:R-:W-:-:S04]  /*63d0*/  SEL R250, R250, RZ, P3 ;  /* 0x000000fffafa7207 */ /* 0x000fc80001800000 */
[----:B------:R-:W-:Y:S02]  /*63e0*/  ISETP.NE.U32.AND P3, PT, R250, RZ, PT ;  /* 0x000000fffa00720c */ /* 0x000fe40003f65070 */
[----:B------:R-:W-:-:S04]  /*63f0*/  LOP3.LUT R250, R3, 0xa, RZ, 0xfc, !PT ;  /* 0x0000000a03fa7812 */ /* 0x000fc800078efcff */
[----:B------:R-:W-:-:S04]  /*6400*/  ISETP.GE.AND P0, PT, R250, UR4, PT ;  /* 0x00000004fa007c0c */ /* 0x000fc8000bf06270 */
[----:B------:R-:W-:Y:S02]  /*6410*/  SEL R250, RZ, 0x4, P0 ;  /* 0x00000004fffa7807 */ /* 0x000fe40000000000 */
[----:B------:R-:W-:-:S04]  /*6420*/  PLOP3.LUT P0, PT, PT, PT, UP1, 0x80, 0x8 ;  /* 0x000000000008781c */ /* 0x000fc80003f0f018 */
[----:B------:R-:W-:-:S04]  /*6430*/  SEL R250, R250, RZ, P0 ;  /* 0x000000fffafa7207 */ /* 0x000fc80000000000 */
[----:B------:R-:W-:Y:S02]  /*6440*/  ISETP.NE.U32.AND P0, PT, R250, RZ, PT ;  /* 0x000000fffa00720c */ /* 0x000fe40003f05070 */
[----:B------:R-:W-:Y:S01]  /*6450*/  LOP3.LUT R250, R3, 0xc, RZ, 0xfc, !PT ;  /* 0x0000000c03fa7812 */ /* 0x000fe200078efcff */
[----:B------:R-:W-:-:S05]  /*6460*/  VIADD R3, R2, UR12 ;  /* 0x0000000c02037c36 */ /* 0x000fca0008000000 */
[----:B------:R-:W-:Y:S01]  /*6470*/  @!PT LDS RZ, [RZ] ;  /* 0x00000000fffff984 */ /* 0x000fe20000000800 */
[----:B------:R-:W-:Y:S01]  /*6480*/  @!PT LDS RZ, [RZ] ;  /* 0x00000000fffff984 */ /* 0x000fe20000000800 */
[----:B------:R-:W-:Y:S01]  /*6490*/  @!PT LDS RZ, [RZ] ;  /* 0x00000000fffff984 */ /* 0x000fe20000000800 */
[----:B------:R1:W-:Y:S01]  /*64a0*/  LDGSTS.E [R3+0x22000], desc[UR24][R204.64], P6 ;  /* 0x22000000cc037fae */ /* 0x0003e2000b1a1018 */
[----:B------:R-:W-:-:S04]  /*64b0*/  ISETP.GE.AND P6, PT, R250, UR4, PT ;  /* 0x00000004fa007c0c */ /* 0x000fc8000bfc6270 */
[----:B------:R-:W-:Y:S02]  /*64c0*/  SEL R250, RZ, 0x4, P6 ;  /* 0x00000004fffa7807 */ /* 0x000fe40003000000 */
[----:B------:R-:W-:-:S04]  /*64d0*/  PLOP3.LUT P6, PT, PT, PT, UP1, 0x80, 0x8 ;  /* 0x000000000008781c */ /* 0x000fc80003fcf018 */
[----:B------:R-:W-:Y:S01]  /*64e0*/  SEL R250, R250, RZ, P6 ;  /* 0x000000fffafa7207 */ /* 0x000fe20003000000 */
[----:B-1----:R-:W1:Y:S03]  /*64f0*/  S2R R3, SR_TID.X ;  /* 0x0000000000037919 */ /* 0x002e660000002100 */
[----:B------:R-:W-:Y:S02]  /*6500*/  ISETP.NE.U32.AND P6, PT, R250, RZ, PT ;  /* 0x000000fffa00720c */ /* 0x000fe40003fc5070 */
[----:B-1----:R-:W-:-:S04]  /*6510*/  SHF.R.U32.HI R3, RZ, 0x6, R3 ;  /* 0x00000006ff037819 */ /* 0x002fc80000011603 */
[----:B------:R-:W-:-:S04]  /*6520*/  SGXT.U32 R3, R3, 0x1 ;  /* 0x000000010303781a */ /* 0x000fc80000000000 */
[----:B------:R-:W-:Y:S01]  /*6530*/  LOP3.LUT R250, R3, 0xe, RZ, 0xfc, !PT ;  /* 0x0000000e03fa7812 */ /* 0x000fe200078efcff */
[----:B------:R-:W-:-:S05]  /*6540*/  VIADD R3, R2, UR12 ;  /* 0x0000000c02037c36 */ /* 0x000fca0008000000 */
[----:B------:R1:W-:Y:S01]  /*6550*/  LDGSTS.E [R3+0x22008], desc[UR24][R122.64], P1 ;  /* 0x220080007a037fae */ /* 0x0003e200089a1018 */
[----:B------:R-:W-:-:S03]  /*6560*/  ISETP.GE.AND P1, PT, R250, UR4, PT ;  /* 0x00000004fa007c0c */ /* 0x000fc6000bf26270 */
[----:B------:R2:W-:Y:S01]  /*6570*/  LDGSTS.E [R37+0x22000], desc[UR24][R120.64], P5 ;  /* 0x2200000078257fae */ /* 0x0005e2000a9a1018 */
[----:B------:R-:W-:Y:S02]  /*6580*/  SEL R250, RZ, 0x4, P1 ;  /* 0x00000004fffa7807 */ /* 0x000fe40000800000 */
[----:B------:R-:W-:Y:S01]  /*6590*/  PLOP3.LUT P1, PT, PT, PT, UP1, 0x80, 0x8 ;  /* 0x000000000008781c */ /* 0x000fe20003f2f018 */
[----:B------:R3:W-:Y:S03]  /*65a0*/  LDGSTS.E [R37+0x22008], desc[UR24][R118.64], P4 ;  /* 0x2200800076257fae */ /* 0x0007e6000a1a1018 */
[----:B------:R-:W-:Y:S01]  /*65b0*/  SEL R250, R250, RZ, P1 ;  /* 0x000000fffafa7207 */ /* 0x000fe20000800000 */
[----:B-1----:R-:W1:Y:S03]  /*65c0*/  S2R R3, SR_TID.X ;  /* 0x0000000000037919 */ /* 0x002e660000002100 */
[----:B------:R-:W-:Y:S01]  /*65d0*/  ISETP.NE.U32.AND P1, PT, R250, RZ, PT ;  /* 0x000000fffa00720c */ /* 0x000fe20003f25070 */
[----:B------:R4:W-:Y:S04]  /*65e0*/  LDGSTS.E [R38+0x22000], desc[UR24][R116.64], P3 ;  /* 0x2200000074267fae */ /* 0x0009e800099a1018 */
[----:B------:R5:W-:Y:S04]  /*65f0*/  LDGSTS.E [R38+0x22008], desc[UR24][R114.64], P0 ;  /* 0x2200800072267fae */ /* 0x000be800081a1018 */
[----:B------:R1:W-:Y:S04]  /*6600*/  LDGSTS.E [R39+0x22000], desc[UR24][R112.64], P6 ;  /* 0x2200000070277fae */ /* 0x0003e8000b1a1018 */
[----:B------:R1:W-:Y:S02]  /*6610*/  LDGSTS.E [R39+0x22008], desc[UR24][R110.64], P1 ;  /* 0x220080006e277fae */ /* 0x0003e400089a1018 */
[----:B-1----:R-:W-:-:S04]  /*6620*/  SHF.R.U32.HI R3, RZ, 0x6, R3 ;  /* 0x00000006ff037819 */ /* 0x002fc80000011603 */
[----:B------:R-:W-:-:S04]  /*6630*/  SGXT.U32 R3, R3, 0x1 ;  /* 0x000000010303781a */ /* 0x000fc80000000000 */
[----:B------:R-:W-:-:S04]  /*6640*/  LOP3.LUT R250, R3, 0x10, RZ, 0xfc, !PT ;  /* 0x0000001003fa7812 */ /* 0x000fc800078efcff */
[----:B------:R-:W-:-:S04]  /*6650*/  ISETP.GE.AND P5, PT, R250, UR4, PT ;  /* 0x00000004fa007c0c */ /* 0x000fc8000bfa6270 */
[----:B------:R-:W-:Y:S02]  /*6660*/  SEL R250, RZ, 0x4, P5 ;  /* 0x00000004fffa7807 */ /* 0x000fe40002800000 */
[----:B------:R-:W-:-:S04]  /*6670*/  PLOP3.LUT P5, PT, PT, PT, UP1, 0x80, 0x8 ;  /* 0x000000000008781c */ /* 0x000fc80003faf018 */
[----:B------:R-:W-:-:S04]  /*6680*/  SEL R250, R250, RZ, P5 ;  /* 0x000000fffafa7207 */ /* 0x000fc80002800000 */
[----:B------:R-:W-:Y:S02]  /*6690*/  ISETP.NE.U32.AND P5, PT, R250, RZ, PT ;  /* 0x000000fffa00720c */ /* 0x000fe40003fa5070 */
[----:B------:R-:W-:-:S04]  /*66a0*/  LOP3.LUT R250, R3, 0x12, RZ, 0xfc, !PT ;  /* 0x0000001203fa7812 */ /* 0x000fc800078efcff */
[----:B------:R-:W-:-:S04]  /*66b0*/  ISETP.GE.AND P4, PT, R250, UR4, PT ;  /* 0x00000004fa007c0c */ /* 0x000fc8000bf86270 */
[----:B------:R-:W-:Y:S02]  /*66c0*/  SEL R250, RZ, 0x4, P4 ;  /* 0x00000004fffa7807 */ /* 0x000fe40002000000 */
[----:B------:R-:W-:Y:S01]  /*66d0*/  PLOP3.LUT P4, PT, PT, PT, UP1, 0x80, 0x8 ;  /* 0x000000000008781c */ /* 0x000fe20003f8f018 */
[----:B------:R1:W-:Y:S03]  /*66e0*/  LDGSTS.E [R40+0x22000], desc[UR24][R108.64], P5 ;  /* 0x220000006c287fae */ /* 0x0003e6000a9a1018 */
        /* <DEDUP_REMOVED lines=44> */
[----:B------:R-:W1:Y:S11]  /*69b0*/  S2R R250, SR_TID.X ;  /* 0x0000000000fa7919 */ /* 0x000e760000002100 */
[----:B------:R1:W-:Y:S04]  /*69c0*/  LDGSTS.E [R44+0x22008], desc[UR24][R94.64], P4 ;  /* 0x220080005e2c7fae */ /* 0x0003e8000a1a1018 */
[----:B------:R-:W0:Y:S01]  /*69d0*/  LDGDEPBAR ;  /* 0x00000000000079af */ /* 0x000e220000000000 */
[----:B-1----:R-:W-:-:S04]  /*69e0*/  LOP3.LUT R250, R250, 0x1f, RZ, 0xc0, !PT ;  /* 0x0000001ffafa7812 */ /* 0x002fc800078ec0ff */
[----:B------:R-:W-:Y:S01]  /*69f0*/  ISETP.GE.AND P3, PT, R250, UR4, PT ;  /* 0x00000004fa007c0c */ /* 0x000fe2000bf66270 */
[----:B------:R-:W-:-:S03]  /*6a00*/  UIADD3 UR4, UPT, UPT, UR7, -0x40, URZ ;  /* 0xffffffc007047890 */ /* 0x000fc6000fffe0ff */
[----:B------:R-:W-:Y:S02]  /*6a10*/  SEL R250, RZ, 0x4, P3 ;  /* 0x00000004fffa7807 */ /* 0x000fe40001800000 */
[----:B------:R-:W-:Y:S01]  /*6a20*/  PLOP3.LUT P3, PT, PT, PT, UP1, 0x80, 0x8 ;  /* 0x000000000008781c */ /* 0x000fe20003f6f018 */
[----:B------:R-:W-:Y:S01]  /*6a30*/  UISETP.GT.AND UP1, UPT, UR6, 0x5f, UPT ;  /* 0x0000005f0600788c */ /* 0x000fe2000bf24270 */
[----:B------:R-:W-:Y:S02]  /*6a40*/  ISETP.GE.AND P0, PT, R3, UR4, PT ;  /* 0x0000000403007c0c */ /* 0x000fe4000bf06270 */
[----:B------:R-:W-:-:S03]  /*6a50*/  SEL R250, R250, RZ, P3 ;  /* 0x000000fffafa7207 */ /* 0x000fc60001800000 */
[----:B------:R-:W-:Y:S02]  /*6a60*/  PLOP3.LUT P1, PT, PT, PT, UP1, 0x80, 0x8 ;  /* 0x000000000008781c */ /* 0x000fe40003f2f018 */
[----:B------:R-:W-:Y:S01]  /*6a70*/  ISETP.NE.U32.AND P3, PT, R250, RZ, PT ;  /* 0x000000fffa00720c */ /* 0x000fe20003f65070 */
[----:B------:R-:W-:Y:S01]  /*6a80*/  IMAD.U32 R250, RZ, RZ, UR21 ;  /* 0x00000015fffa7e24 */ /* 0x000fe2000f8e00ff */
[----:B------:R-:W-:-:S03]  /*6a90*/  PLOP3.LUT P4, PT, PT, PT, UP1, 0x80, 0x8 ;  /* 0x000000000008781c */ /* 0x000fc60003f8f018 */
[----:B------:R-:W-:-:S04]  /*6aa0*/  IMAD.WIDE R202, R250, 0x4, R202 ;  /* 0x00000004faca7825 */ /* 0x000fc800078e02ca */
[----:B------:R-:W-:-:S04]  /*6ab0*/  IMAD.U32 R250, RZ, RZ, UR20 ;  /* 0x00000014fffa7e24 */ /* 0x000fc8000f8e00ff */
[----:B------:R1:W-:Y:S01]  /*6ac0*/  LDGSTS.E [R42+0x8000], desc[UR24][R92.64], P3 ;  /* 0x080000005c2a7fae */ /* 0x0003e200099a1018 */
[----:B------:R-:W-:-:S03]  /*6ad0*/  IMAD.WIDE R204, R250, 0x4, R204 ;  /* 0x00000004facc7825 */ /* 0x000fc600078e02cc */
[----:B------:R1:W-:Y:S01]  /*6ae0*/  LDGSTS.E [R42+0x8400], desc[UR24][R88.64], P3 ;  /* 0x08400000582a7fae */ /* 0x0003e200099a1018 */
[----:B------:R-:W-:-:S03]  /*6af0*/  IMAD.WIDE R122, R250, 0x4, R122 ;  /* 0x00000004fa7a7825 */ /* 0x000fc600078e027a */
[----:B------:R1:W-:Y:S01]  /*6b00*/  LDGSTS.E [R42+0x8800], desc[UR24][R84.64], P3 ;  /* 0x08800000542a7fae */ /* 0x0003e200099a1018 */
[----:B--2---:R-:W-:-:S03]  /*6b10*/  IMAD.WIDE R120, R250, 0x4, R120 ;  /* 0x00000004fa787825 */ /* 0x004fc600078e0278 */
[----:B------:R2:W-:Y:S01]  /*6b20*/  LDGSTS.E [R42+0x8c00], desc[UR24][R80.64], P3 ;  /* 0x08c00000502a7fae */ /* 0x0005e200099a1018 */
[----:B---3--:R-:W-:-:S03]  /*6b30*/  IMAD.WIDE R118, R250, 0x4, R118 ;  /* 0x00000004fa767825 */ /* 0x008fc600078e0276 */
[----:B------:R3:W-:Y:S01]  /*6b40*/  LDGSTS.E [R42+0x9000], desc[UR24][R76.64], P3 ;  /* 0x090000004c2a7fae */ /* 0x0007e200099a1018 */
[----:B----4-:R-:W-:-:S03]  /*6b50*/  IMAD.WIDE R116, R250, 0x4, R116 ;  /* 0x00000004fa747825 */ /* 0x010fc600078e0274 */
[----:B------:R4:W-:Y:S01]  /*6b60*/  LDGSTS.E [R42+0x9400], desc[UR24][R72.64], P3 ;  /* 0x09400000482a7fae */ /* 0x0009e200099a1018 */
[----:B-----5:R-:W-:-:S03]  /*6b70*/  IMAD.WIDE R114, R250, 0x4, R114 ;  /* 0x00000004fa727825 */ /* 0x020fc600078e0272 */
[----:B------:R5:W-:Y:S01]  /*6b80*/  LDGSTS.E [R42+0x9800], desc[UR24][R68.64], P3 ;  /* 0x09800000442a7fae */ /* 0x000be200099a1018 */
[----:B------:R-:W-:-:S03]  /*6b90*/  IMAD.WIDE R112, R250, 0x4, R112 ;  /* 0x00000004fa707825 */ /* 0x000fc600078e0270 */
        /* <DEDUP_REMOVED lines=19> */
[----:B------:R-:W-:-:S03]  /*6cd0*/  IMAD.U32 R250, RZ, RZ, UR21 ;  /* 0x00000015fffa7e24 */ /* 0x000fc6000f8e00ff */
[----:B------:R2:W-:Y:S01]  /*6ce0*/  LDGSTS.E [R42+0xc400], desc[UR24][R132.64], P3 ;  /* 0x0c400000842a7fae */ /* 0x0005e200099a1018 */
[----:B-1----:R-:W-:-:S03]  /*6cf0*/  IMAD.WIDE R92, R250, 0x4, R92 ;  /* 0x00000004fa5c7825 */ /* 0x002fc600078e025c */
[----:B------:R-:W-:Y:S01]  /*6d00*/  LDGSTS.E [R42+0xc800], desc[UR24][R134.64], P3 ;  /* 0x0c800000862a7fae */ /* 0x000fe200099a1018 */
[----:B------:R-:W-:-:S03]  /*6d10*/  IMAD.WIDE R88, R250, 0x4, R88 ;  /* 0x00000004fa587825 */ /* 0x000fc600078e0258 */
[----:B------:R-:W-:Y:S01]  /*6d20*/  LDGSTS.E [R42+0xcc00], desc[UR24][R136.64], P3 ;  /* 0x0cc00000882a7fae */ /* 0x000fe200099a1018 */
[----:B------:R-:W-:-:S03]  /*6d30*/  IMAD.WIDE R84, R250, 0x4, R84 ;  /* 0x00000004fa547825 */ /* 0x000fc600078e0254 */
[----:B------:R-:W-:Y:S01]  /*6d40*/  LDGSTS.E [R42+0xd000], desc[UR24][R154.64], P3 ;  /* 0x0d0000009a2a7fae */ /* 0x000fe200099a1018 */
[----:B--2---:R-:W-:-:S03]  /*6d50*/  IMAD.WIDE R80, R250, 0x4, R80 ;  /* 0x00000004fa507825 */ /* 0x004fc600078e0250 */
[----:B------:R-:W-:Y:S01]  /*6d60*/  LDGSTS.E [R42+0xd400], desc[UR24][R158.64], P3 ;  /* 0x0d4000009e2a7fae */ /* 0x000fe200099a1018 */
[----:B---3--:R-:W-:-:S03]  /*6d70*/  IMAD.WIDE R76, R250, 0x4, R76 ;  /* 0x00000004fa4c7825 */ /* 0x008fc600078e024c */
[----:B------:R-:W-:Y:S01]  /*6d80*/  LDGSTS.E [R42+0xd800], desc[UR24][R162.64], P3 ;  /* 0x0d800000a22a7fae */ /* 0x000fe200099a1018 */
[----:B----4-:R-:W-:-:S03]  /*6d90*/  IMAD.WIDE R72, R250, 0x4, R72 ;  /* 0x00000004fa487825 */ /* 0x010fc600078e0248 */
[----:B------:R-:W-:Y:S01]  /*6da0*/  LDGSTS.E [R42+0xdc00], desc[UR24][R166.64], P3 ;  /* 0x0dc00000a62a7fae */ /* 0x000fe200099a1018 */
[----:B-----5:R-:W-:-:S03]  /*6db0*/  IMAD.WIDE R68, R250, 0x4, R68 ;  /* 0x00000004fa447825 */ /* 0x020fc600078e0244 */
[----:B------:R-:W-:Y:S01]  /*6dc0*/  LDGSTS.E [R42+0xe000], desc[UR24][R170.64], P3 ;  /* 0x0e000000aa2a7fae */ /* 0x000fe200099a1018 */
[----:B------:R-:W-:-:S03]  /*6dd0*/  IMAD.WIDE R64, R250, 0x4, R64 ;  /* 0x00000004fa407825 */ /* 0x000fc600078e0240 */
        /* <DEDUP_REMOVED lines=21> */
[----:B-1----:R-:W-:-:S03]  /*6f30*/  IMAD.WIDE R90, R250, 0x4, R90 ;  /* 0x00000004fa5a7825 */ /* 0x002fc600078e025a */
[----:B------:R1:W-:Y:S01]  /*6f40*/  LDGSTS.E [R23+0x9200], desc[UR24][R74.64], P3 ;  /* 0x092000004a177fae */ /* 0x0003e200099a1018 */
[----:B--2---:R-:W-:-:S03]  /*6f50*/  IMAD.WIDE R86, R250, 0x4, R86 ;  /* 0x00000004fa567825 */ /* 0x004fc600078e0256 */
[----:B------:R2:W-:Y:S01]  /*6f60*/  LDGSTS.E [R23+0x9600], desc[UR24][R70.64], P3 ;  /* 0x0960000046177fae */ /* 0x0005e200099a1018 */
[----:B---3--:R-:W-:-:S03]  /*6f70*/  IMAD.WIDE R82, R250, 0x4, R82 ;  /* 0x00000004fa527825 */ /* 0x008fc600078e0252 */
[----:B------:R3:W-:Y:S01]  /*6f80*/  LDGSTS.E [R23+0x9a00], desc[UR24][R66.64], P3 ;  /* 0x09a0000042177fae */ /* 0x0007e200099a1018 */
[----:B----4-:R-:W-:-:S03]  /*6f90*/  IMAD.WIDE R78, R250, 0x4, R78 ;  /* 0x00000004fa4e7825 */ /* 0x010fc600078e024e */
        /* <DEDUP_REMOVED lines=29> */
[----:B------:R-:W-:-:S03]  /*7170*/  IMAD.WIDE R134, R250, 0x4, R134 ;  /* 0x00000004fa867825 */ /* 0x000fc600078e0286 */
[----:B------:R5:W-:Y:S01]  /*7180*/  LDGSTS.E [R23+0xda00], desc[UR24][R164.64], P3 ;  /* 0x0da00000a4177fae */ /* 0x000be200099a1018 */
[----:B---3--:R-:W-:-:S03]  /*7190*/  IMAD.WIDE R150, R250, 0x4, R150 ;  /* 0x00000004fa967825 */ /* 0x008fc600078e0296 */
[----:B------:R3:W-:Y:S01]  /*71a0*/  LDGSTS.E [R23+0xde00], desc[UR24][R168.64], P3 ;  /* 0x0de00000a8177fae */ /* 0x0007e200099a1018 */
[----:B------:R-:W-:-:S03]  /*71b0*/  IMAD.WIDE R136, R250, 0x4, R136 ;  /* 0x00000004fa887825 */ /* 0x000fc600078e0288 */
[----:B------:R2:W-:Y:S01]  /*71c0*/  LDGSTS.E [R23+0xe200], desc[UR24][R174.64], P3 ;  /* 0x0e200000ae177fae */ /* 0x0005e200099a1018 */
[----:B----4-:R-:W-:-:S03]  /*71d0*/  IMAD.WIDE R152, R250, 0x4, R152 ;  /* 0x00000004fa987825 */ /* 0x010fc600078e0298 */
[----:B------:R4:W-:Y:S01]  /*71e0*/  LDGSTS.E [R23+0xe600], desc[UR24][R178.64], P3 ;  /* 0x0e600000b2177fae */ /* 0x0009e200099a1018 */
[----:B------:R-:W-:-:S03]  /*71f0*/  IMAD.WIDE R154, R250, 0x4, R154 ;  /* 0x00000004fa9a7825 */ /* 0x000fc600078e029a */
[----:B------:R3:W-:Y:S01]  /*7200*/  LDGSTS.E [R23+0xea00], desc[UR24][R182.64], P3 ;  /* 0x0ea00000b6177fae */ /* 0x0007e200099a1018 */
[----:B-1----:R-:W-:-:S03]  /*7210*/  IMAD.WIDE R156, R250, 0x4, R156 ;  /* 0x00000004fa9c7825 */ /* 0x002fc600078e029c */
[----:B------:R1:W-:Y:S01]  /*7220*/  LDGSTS.E [R23+0xee00], desc[UR24][R186.64], P3 ;  /* 0x0ee00000ba177fae */ /* 0x0003e200099a1018 */
[----:B------:R-:W-:-:S03]  /*7230*/  IMAD.WIDE R158, R250, 0x4, R158 ;  /* 0x00000004fa9e7825 */ /* 0x000fc600078e029e */
[----:B------:R1:W-:Y:S01]  /*7240*/  LDGSTS.E [R23+0xf200], desc[UR24][R190.64], P3 ;  /* 0x0f200000be177fae */ /* 0x0003e200099a1018 */
[----:B--2---:R-:W-:-:S03]  /*7250*/  IMAD.WIDE R160, R250, 0x4, R160 ;  /* 0x00000004faa07825 */ /* 0x004fc600078e02a0 */
[----:B------:R2:W-:Y:S01]  /*7260*/  LDGSTS.E [R23+0xf600], desc[UR24][R194.64], P3 ;  /* 0x0f600000c2177fae */ /* 0x0005e200099a1018 */
[----:B------:R-:W-:-:S03]  /*7270*/  IMAD.WIDE R162, R250, 0x4, R162 ;  /* 0x00000004faa27825 */ /* 0x000fc600078e02a2 */
[----:B------:R1:W-:Y:S01]  /*7280*/  LDGSTS.E [R23+0xfa00], desc[UR24][R198.64], P3 ;  /* 0x0fa00000c6177fae */ /* 0x0003e200099a1018 */
[----:B-----5:R-:W-:-:S03]  /*7290*/  IMAD.WIDE R164, R250, 0x4, R164 ;  /* 0x00000004faa47825 */ /* 0x020fc600078e02a4 */
[----:B------:R-:W-:Y:S01]  /*72a0*/  LDGSTS.E [R23+0xfe00], desc[UR24][R202.64], P3 ;  /* 0x0fe00000ca177fae */ /* 0x000fe200099a1018 */
[----:B------:R-:W-:-:S03]  /*72b0*/  IMAD.WIDE R166, R250, 0x4, R166 ;  /* 0x00000004faa67825 */ /* 0x000fc600078e02a6 */
[----:B------:R-:W0:Y:S01]  /*72c0*/  LDGDEPBAR ;  /* 0x00000000000079af */ /* 0x000e220000000000 */
[----:B---3--:R-:W-:-:S04]  /*72d0*/  IMAD.WIDE R168, R250, 0x4, R168 ;  /* 0x00000004faa87825 */ /* 0x008fc800078e02a8 */
[----:B------:R-:W-:-:S04]  /*72e0*/  IMAD.WIDE R170, R250, 0x4, R170 ;  /* 0x00000004faaa7825 */ /* 0x000fc800078e02aa */
[----:B------:R-:W-:-:S04]  /*72f0*/  IMAD.WIDE R174, R250, 0x4, R174 ;  /* 0x00000004faae7825 */ /* 0x000fc800078e02ae */
[----:B------:R-:W-:-:S04]  /*7300*/  IMAD.WIDE R176, R250, 0x4, R176 ;  /* 0x00000004fab07825 */ /* 0x000fc800078e02b0 */
[----:B----4-:R-:W-:-:S04]  /*7310*/  IMAD.WIDE R178, R250, 0x4, R178 ;  /* 0x00000004fab27825 */ /* 0x010fc800078e02b2 */
[----:B------:R-:W-:-:S04]  /*7320*/  IMAD.WIDE R180, R250, 0x4, R180 ;  /* 0x00000004fab47825 */ /* 0x000fc800078e02b4 */
[----:B------:R-:W-:-:S04]  /*7330*/  IMAD.WIDE R182, R250, 0x4, R182 ;  /* 0x00000004fab67825 */ /* 0x000fc800078e02b6 */
[----:B------:R-:W-:-:S04]  /*7340*/  IMAD.WIDE R184, R250, 0x4, R184 ;  /* 0x00000004fab87825 */ /* 0x000fc800078e02b8 */
[----:B-1----:R-:W-:-:S04]  /*7350*/  IMAD.WIDE R186, R250, 0x4, R186 ;  /* 0x00000004faba7825 */ /* 0x002fc800078e02ba */
[----:B------:R-:W-:-:S04]  /*7360*/  IMAD.WIDE R188, R250, 0x4, R188 ;  /* 0x00000004fabc7825 */ /* 0x000fc800078e02bc */
[----:B------:R-:W-:-:S04]  /*7370*/  IMAD.WIDE R190, R250, 0x4, R190 ;  /* 0x00000004fabe7825 */ /* 0x000fc800078e02be */
[----:B------:R-:W-:-:S04]  /*7380*/  IMAD.WIDE R192, R250, 0x4, R192 ;  /* 0x00000004fac07825 */ /* 0x000fc800078e02c0 */
[----:B--2---:R-:W-:-:S04]  /*7390*/  IMAD.WIDE R194, R250, 0x4, R194 ;  /* 0x00000004fac27825 */ /* 0x004fc800078e02c2 */
[----:B------:R-:W-:-:S04]  /*73a0*/  IMAD.WIDE R196, R250, 0x4, R196 ;  /* 0x00000004fac47825 */ /* 0x000fc800078e02c4 */
[----:B------:R-:W-:-:S04]  /*73b0*/  IMAD.WIDE R198, R250, 0x4, R198 ;  /* 0x00000004fac67825 */ /* 0x000fc800078e02c6 */
[----:B------:R-:W-:Y:S01]  /*73c0*/  IMAD.WIDE R200, R250, 0x4, R200 ;  /* 0x00000004fac87825 */ /* 0x000fe200078e02c8 */
[----:B------:R-:W-:-:S04]  /*73d0*/  SEL R250, RZ, 0x4, P0 ;  /* 0x00000004fffa7807 */ /* 0x000fc80000000000 */
[----:B------:R-:W-:Y:S01]  /*73e0*/  SEL R250, R250, RZ, P1 ;  /* 0x000000fffafa7207 */ /* 0x000fe20000800000 */
[----:B------:R-:W-:Y:S01]  /*73f0*/  BAR.SYNC.DEFER_BLOCKING 0x0 ;  /* 0x0000000000007b1d */ /* 0x000fe20000010000 */
        /* <DEDUP_REMOVED lines=58> */
[----:B------:R2:W-:Y:S01]  /*77a0*/  LDGSTS.E [R39+0x24008], desc[UR24][R110.64], P0 ;  /* 0x240080006e277fae */ /* 0x0005e200081a1018 */
        /* <DEDUP_REMOVED lines=47> */
[----:B------:R2:W-:Y:S01]  /*7aa0*/  LDGSTS.E [R43+0x24008], desc[UR24][R98.64], P0 ;  /* 0x24008000622b7fae */ /* 0x0005e200081a1018 */
[----:B------:R-:W-:Y:S02]  /*7ab0*/  IADD3 R204, P0, PT, R204, UR31, RZ ;  /* 0x0000001fcccc7c10 */ /* 0x000fe4000ff1e0ff */
[----:B------:R-:W-:Y:S02]  /*7ac0*/  SEL R250, R250, RZ, P5 ;  /* 0x000000fffafa7207 */ /* 0x000fe40002800000 */
[----:B------:R-:W-:Y:S02]  /*7ad0*/  IADD3.X R205, PT, PT, R205, UR32, RZ, P0, !PT ;  /* 0x00000020cdcd7c10 */ /* 0x000fe400087fe4ff */
[----:B------:R-:W-:-:S02]  /*7ae0*/  ISETP.NE.U32.AND P5, PT, R250, RZ, PT ;  /* 0x000000fffa00720c */ /* 0x000fc40003fa5070 */
[C---:B------:R-:W-:Y:S02]  /*7af0*/  LOP3.LUT R250, R3.reuse, 0x1e, RZ, 0xfc, !PT ;  /* 0x0000001e03fa7812 */ /* 0x040fe400078efcff */
[----:B------:R-:W-:Y:S02]  /*7b00*/  ISETP.GE.AND P0, PT, R3, UR15, PT ;  /* 0x0000000f03007c0c */ /* 0x000fe4000bf06270 */
        /* <DEDUP_REMOVED lines=10> */
[----:B------:R-:W-:-:S04]  /*7bb0*/  ISETP.GE.AND P1, PT, R250, UR4, PT ;  /* 0x00000004fa007c0c */ /* 0x000fc8000bf26270 */
[----:B------:R-:W-:Y:S02]  /*7bc0*/  SEL R250, RZ, 0x4, P1 ;  /* 0x00000004fffa7807 */ /* 0x000fe40000800000 */
[----:B------:R-:W-:Y:S01]  /*7bd0*/  PLOP3.LUT P1, PT, PT, PT, UP1, 0x80, 0x8 ;  /* 0x000000000008781c */ /* 0x000fe20003f2f018 */
[----:B------:R-:W-:-:S03]  /*7be0*/  UISETP.NE.U32.AND UP1, UPT, UR16, URZ, UPT ;  /* 0x000000ff1000728c */ /* 0x000fc6000bf25070 */
[----:B------:R-:W-:Y:S01]  /*7bf0*/  SEL R250, R250, RZ, P1 ;  /* 0x000000fffafa7207 */ /* 0x000fe20000800000 */
[----:B------:R-:W-:-:S03]  /*7c00*/  UISETP.LT.OR UP2, UPT, UR6, 0x20, UP1 ;  /* 0x000000200600788c */ /* 0x000fc60008f41670 */
[----:B------:R-:W-:Y:S01]  /*7c10*/  ISETP.NE.U32.AND P1, PT, R250, RZ, PT ;  /* 0x000000fffa00720c */ /* 0x000fe20003f25070 */
[----:B------:R-:W-:-:S04]  /*7c20*/  IMAD.U32 R250, RZ, RZ, UR21 ;  /* 0x00000015fffa7e24 */ /* 0x000fc8000f8e00ff */
[----:B------:R-:W-:Y:S01]  /*7c30*/  IMAD.WIDE R202, R250, 0x4, R202 ;  /* 0x00000004faca7825 */ /* 0x000fe200078e02ca */
[----:B------:R-:W-:-:S07]  /*7c40*/  SEL R250, RZ, 0x4, P0 ;  /* 0x00000004fffa7807 */ /* 0x000fce0000000000 */
[----:B------:R2:W-:Y:S04]  /*7c50*/  LDGSTS.E [R42+0x10000], desc[UR24][R92.64], P1 ;  /* 0x100000005c2a7fae */ /* 0x0005e800089a1018 */
        /* <DEDUP_REMOVED lines=62> */
[----:B------:R2:W-:Y:S01]  /*8040*/  LDGSTS.E [R23+0x17e00], desc[UR24][R202.64], P1 ;  /* 0x17e00000ca177fae */ /* 0x0005e200089a1018 */
[----:B------:R-:W-:-:S03]  /*8050*/  PLOP3.LUT P1, PT, PT, PT, UP3, 0x80, 0x8 ;  /* 0x000000000008781c */ /* 0x000fc60003f2f038 */
[----:B------:R-:W0:Y:S01]  /*8060*/  LDGDEPBAR ;  /* 0x00000000000079af */ /* 0x000e220000000000 */
[----:B------:R-:W-:-:S04]  /*8070*/  SEL R250, R250, RZ, P1 ;  /* 0x000000fffafa7207 */ /* 0x000fc80000800000 */
[----:B------:R-:W-:Y:S01]  /*8080*/  ISETP.NE.U32.AND P0, PT, R250, RZ, PT ;  /* 0x000000fffa00720c */ /* 0x000fe20003f05070 */
[----:B------:R-:W-:-:S04]  /*8090*/  DEPBAR.LE SB0, 0x4 ;  /* 0x000081000000791a */ /* 0x000fc80000000000 */
[----:B------:R-:W-:Y:S06]  /*80a0*/  BAR.SYNC.DEFER_BLOCKING 0x0 ;  /* 0x0000000000007b1d */ /* 0x000fec0000010000 */
[----:B--2---:R-:W-:Y:S05]  /*80b0*/  BRA.U UP2, `(.L_x_6) ;  /* 0x0000000102847547 */ /* 0x004fea000b800000 */
[----:B------:R-:W-:Y:S02]  /*80c0*/  UIADD3 UR4, UPT, UPT, UR12, 0x20000, URZ ;  /* 0x000200000c047890 */ /* 0x000fe4000fffe0ff */
[----:B------:R-:W-:Y:S02]  /*80d0*/  USHF.R.U32.HI UR18, URZ, 0x4, UR12 ;  /* 0x00000004ff127899 */ /* 0x000fe4000801160c */
[----:B------:R-:W-:Y:S02]  /*80e0*/  USHF.R.U32.HI UR4, URZ, 0x4, UR4 ;  /* 0x00000004ff047899 */ /* 0x000fe40008011604 */
[----:B------:R-:W-:Y:S02]  /*80f0*/  USGXT.U32 UR18, UR18, 0xe ;  /* 0x0000000e1212789a */ /* 0x000fe40008000000 */
[----:B------:R-:W-:Y:S02]  /*8100*/  USGXT.U32 UR16, UR4, 0xe ;  /* 0x0000000e0410789a */ /* 0x000fe40008000000 */
[----:B------:R-:W-:-:S02]  /*8110*/  UIADD3 UR42, UP4, UPT, UR18, 0x2, URZ ;  /* 0x00000002122a7890 */ /* 0x000fc4000ff9e0ff */
[----:B------:R-:W-:Y:S01]  /*8120*/  UIADD3 UR44, UP2, UPT, UR16, 0x2, URZ ;  /* 0x00000002102c7890 */ /* 0x000fe2000ff5e0ff */
[----:B------:R-:W-:Y:S01]  /*8130*/  UMOV UR4, URZ ;  /* 0x000000ff00047c82 */ /* 0x000fe20008000000 */
[----:B------:R-:W-:Y:S01]  /*8140*/  UMOV UR46, 0x0 ;  /* 0x00000000002e7882 */ /* 0x000fe20000000000 */
[----:B------:R-:W-:Y:S02]  /*8150*/  UIADD3.X UR43, UPT, UPT, UR4, 0x40004040, URZ, UP4, !UPT ;  /* 0x40004040042b7890 */ /* 0x000fe4000a7fe4ff */
[----:B------:R-:W-:Y:S02]  /*8160*/  UIADD3.X UR45, UPT, UPT, UR4, 0x40004040, URZ, UP2, !UPT ;  /* 0x40004040042d7890 */ /* 0x000fe400097fe4ff */
[----:B------:R-:W-:Y:S02]  /*8170*/  UIADD3.64 UR36, UPT, UPT, UR42, 0x2, URZ ;  /* 0x000000022a247897 */ /* 0x000fe4000fffe0ff */
[----:B------:R-:W-:Y:S02]  /*8180*/  UIADD3.64 UR34, UPT, UPT, UR44, 0x2, URZ ;  /* 0x000000022c227897 */ /* 0x000fe4000fffe0ff */
[----:B------:R-:W-:-:S02]  /*8190*/  UIADD3.64 UR40, UPT, UPT, UR42, 0x4, URZ ;  /* 0x000000042a287897 */ /* 0x000fc4000fffe0ff */
[----:B------:R-:W-:Y:S01]  /*81a0*/  UIADD3.64 UR38, UPT, UPT, UR44, 0x4, URZ ;  /* 0x000000042c267897 */ /* 0x000fe2000fffe0ff */
[----:B------:R-:W-:Y:S01]  /*81b0*/  UMOV UR47, 0x4400910 ;  /* 0x04400910002f7882 */ /* 0x000fe20000000000 */
[----:B------:R-:W-:Y:S01]  /*81c0*/  UMOV UR19, 0x40004040 ;  /* 0x4000404000137882 */ /* 0x000fe20000000000 */
[----:B------:R-:W-:Y:S01]  /*81d0*/  UMOV UR17, 0x40004040 ;  /* 0x4000404000117882 */ /* 0x000fe20000000000 */
[----:B------:R-:W-:Y:S01]  /*81e0*/  UMOV UR48, 0x0 ;  /* 0x0000000000307882 */ /* 0x000fe20000000000 */
[----:B------:R-:W-:Y:S01]  /*81f0*/  UMOV UR49, 0x4400910 ;  /* 0x0440091000317882 */ /* 0x000fe20000000000 */
[----:B------:R-:W-:Y:S01]  /*8200*/  UMOV UR50, 0x0 ;  /* 0x0000000000327882 */ /* 0x000fe20000000000 */
[----:B------:R-:W-:Y:S01]  /*8210*/  UMOV UR51, 0x4400910 ;  /* 0x0440091000337882 */ /* 0x000fe20000000000 */
[----:B------:R-:W-:Y:S01]  /*8220*/  UMOV UR4, UR14 ;  /* 0x0000000e00047c82 */ /* 0x000fe20008000000 */
[----:B------:R-:W-:Y:S01]  /*8230*/  UMOV UR5, URZ ;  /* 0x000000ff00057c82 */ /* 0x000fe20008000000 */
[----:B------:R1:W-:Y:S01]  /*8240*/  UTCHMMA gdesc[UR16], gdesc[UR18], tmem[UR29], tmem[UR46], idesc[UR47], !UPT ;  /* 0x00ff2e12100075ea */ /* 0x0003e2000f80001d */
[----:B------:R-:W-:Y:S01]  /*8250*/  UMOV UR52, 0x0 ;  /* 0x0000000000347882 */ /* 0x000fe20000000000 */
[----:B------:R-:W-:Y:S01]  /*8260*/  UMOV UR53, 0x4400910 ;  /* 0x0440091000357882 */ /* 0x000fe20000000000 */
[----:B------:R1:W-:Y:S01]  /*8270*/  UTCHMMA gdesc[UR44], gdesc[UR42], tmem[UR29], tmem[UR48], idesc[UR49], UPT ;  /* 0x00ff302a2c0075ea */ /* 0x0003e2000b80001d */
[----:B------:R-:W-:Y:S01]  /*8280*/  UMOV UR4, UR4 ;  /* 0x0000000400047c82 */ /* 0x000fe20008000000 */
[----:B------:R1:W-:Y:S01]  /*8290*/  UTCHMMA gdesc[UR34], gdesc[UR36], tmem[UR29], tmem[UR50], idesc[UR51], UPT ;  /* 0x00ff3224220075ea */ /* 0x0003e2000b80001d */
[----:B------:R1:W-:Y:S01]  /*82a0*/  UTCHMMA gdesc[UR38], gdesc[UR40], tmem[UR29], tmem[UR52], idesc[UR53], UPT ;  /* 0x00ff3428260075ea */ /* 0x0003e2000b80001d */
[----:B------:R1:W-:Y:S01]  /*82b0*/  UTCBAR [UR4], URZ ;  /* 0x000000ff040073e9 */ /* 0x0003e200080000ff */
[----:B------:R-:W-:Y:S01]  /*82c0*/  NOP ;  /* 0x0000000000007918 */ /* 0x000fe20000000000 */
.L_x_6:
[----:B------:R-:W-:Y:S01]  /*82d0*/  BAR.SYNC.DEFER_BLOCKING 0x0 ;  /* 0x0000000000007b1d */ /* 0x000fe20000010000 */
[----:B------:R-:W-:Y:S01]  /*82e0*/  LOP3.LUT R250, R3, 0x2, RZ, 0xfc, !PT ;  /* 0x0000000203fa7812 */ /* 0x000fe200078efcff */
[----:B------:R-:W-:Y:S01]  /*82f0*/  VIADD R3, R2, UR12 ;  /* 0x0000000c02037c36 */ /* 0x000fe20008000000 */
[----:B------:R-:W-:Y:S01]  /*8300*/  PLOP3.LUT P1, PT, PT, PT, UP3, 0x80, 0x8 ;  /* 0x000000000008781c */ /* 0x000fe20003f2f038 */
[----:B------:R-:W-:Y:S01]  /*8310*/  USHF.R.S32.HI UR5, URZ, 0x1f, UR21 ;  /* 0x0000001fff057899 */ /* 0x000fe20008011415 */
[----:B------:R-:W-:Y:S01]  /*8320*/  PLOP3.LUT P3, PT, PT, PT, UP3, 0x80, 0x8 ;  /* 0x000000000008781c */ /* 0x000fe20003f6f038 */
[----:B------:R-:W-:Y:S01]  /*8330*/  USHF.L.U32 UR33, UR21, 0x2, URZ ;  /* 0x0000000215217899 */ /* 0x000fe200080006ff */
[----:B------:R-:W-:Y:S01]  /*8340*/  PLOP3.LUT P4, PT, PT, PT, UP3, 0x80, 0x8 ;  /* 0x000000000008781c */ /* 0x000fe20003f8f038 */
[----:B-1----:R-:W-:Y:S01]  /*8350*/  USHF.L.U64.HI UR34, UR21, 0x2, UR5 ;  /* 0x0000000215227899 */ /* 0x002fe20008010205 */
[----:B------:R-:W-:Y:S01]  /*8360*/  PLOP3.LUT P5, PT, PT, PT, UP3, 0x80, 0x8 ;  /* 0x000000000008781c */ /* 0x000fe20003faf038 */
[----:B------:R-:W-:Y:S01]  /*8370*/  UISETP.GE.AND UP2, UPT, UR6, 0x20, UPT ;  /* 0x000000200600788c */ /* 0x000fe2000bf46270 */
[----:B------:R-:W-:Y:S01]  /*8380*/  UMOV UR4, URZ ;  /* 0x000000ff00047c82 */ /* 0x000fe20008000000 */
[----:B------:R-:W-:Y:S01]  /*8390*/  @!PT LDS RZ, [RZ] ;  /* 0x00000000fffff984 */ /* 0x000fe20000000800 */
[----:B------:R-:W-:Y:S01]  /*83a0*/  @!PT LDS RZ, [RZ] ;  /* 0x00000000fffff984 */ /* 0x000fe20000000800 */
[----:B------:R-:W-:Y:S01]  /*83b0*/  @!PT LDS RZ, [RZ] ;  /* 0x00000000fffff984 */ /* 0x000fe20000000800 */
[----:B------:R1:W-:Y:S01]  /*83c0*/  LDGSTS.E [R3+0x26000], desc[UR24][R204.64], P0 ;  /* 0x26000000cc037fae */ /* 0x0003e200081a1018 */
[----:B------:R-:W-:-:S04]  /*83d0*/  IADD3 R122, P0, PT, R122, UR31, RZ ;  /* 0x0000001f7a7a7c10 */ /* 0x000fc8000ff1e0ff */
[----:B------:R-:W-:Y:S02]  /*83e0*/  IADD3.X R123, PT, PT, R123, UR32, RZ, P0, !PT ;  /* 0x000000207b7b7c10 */ /* 0x000fe400087fe4ff */
[----:B------:R-:W-:Y:S01]  /*83f0*/  ISETP.GE.AND P0, PT, R250, UR15, PT ;  /* 0x0000000ffa007c0c */ /* 0x000fe2000bf06270 */
[----:B-1----:R-:W1:Y:S03]  /*8400*/  S2R R3, SR_TID.X ;  /* 0x0000000000037919 */ /* 0x002e660000002100 */
[----:B------:R-:W-:-:S04]  /*8410*/  SEL R204, RZ, 0x4, P0 ;  /* 0x00000004ffcc7807 */ /* 0x000fc80000000000 */
[----:B------:R-:W-:-:S04]  /*8420*/  SEL R204, R204, RZ, P1 ;  /* 0x000000ffcccc7207 */ /* 0x000fc80000800000 */
[----:B------:R-:W-:Y:S01]  /*8430*/  ISETP.NE.U32.AND P0, PT, R204, RZ, PT ;  /* 0x000000ffcc00720c */ /* 0x000fe20003f05070 */
[----:B------:R-:W-:-:S12]  /*8440*/  VIADD R204, R2, UR12 ;  /* 0x0000000c02cc7c36 */ /* 0x000fd80008000000 */
[----:B------:R2:W-:Y:S01]  /*8450*/  LDGSTS.E [R204+0x26008], desc[UR24][R122.64], P0 ;  /* 0x260080007acc7fae */ /* 0x0005e200081a1018 */
[----:B-1----:R-:W-:-:S04]  /*8460*/  SHF.R.U32.HI R3, RZ, 0x6, R3 ;  /* 0x00000006ff037819 */ /* 0x002fc80000011603 */
[----:B------:R-:W-:-:S04]  /*8470*/  SGXT.U32 R3, R3, 0x1 ;  /* 0x000000010303781a */ /* 0x000fc80000000000 */
[C---:B------:R-:W-:Y:S02]  /*8480*/  LOP3.LUT R205, R3.reuse, 0x4, RZ, 0xfc, !PT ;  /* 0x0000000403cd7812 */ /* 0x040fe400078efcff */
[----:B------:R-:W-:Y:S02]  /*8490*/  LOP3.LUT R250, R3, 0x6, RZ, 0xfc, !PT ;  /* 0x0000000603fa7812 */ /* 0x000fe400078efcff */
[----:B------:R-:W-:Y:S02]  /*84a0*/  ISETP.GE.AND P0, PT, R205, UR15, PT ;  /* 0x0000000fcd007c0c */ /* 0x000fe4000bf06270 */
[----:B------:R-:W-:Y:S02]  /*84b0*/  ISETP.GE.AND P1, PT, R250, UR15, PT ;  /* 0x0000000ffa007c0c */ /* 0x000fe4000bf26270 */
[----:B--2---:R-:W-:Y:S02]  /*84c0*/  SEL R123, RZ, 0x4, P0 ;  /* 0x00000004ff7b7807 */ /* 0x004fe40000000000 */
[----:B------:R-:W-:-:S02]  /*84d0*/  SEL R122, RZ, 0x4, P1 ;  /* 0x00000004ff7a7807 */ /* 0x000fc40000800000 */
[----:B------:R-:W-:Y:S02]  /*84e0*/  SEL R123, R123, RZ, P3 ;  /* 0x000000ff7b7b7207 */ /* 0x000fe40001800000 */
[----:B------:R-:W-:Y:S02]  /*84f0*/  SEL R122, R122, RZ, P4 ;  /* 0x000000ff7a7a7207 */ /* 0x000fe40002000000 */
[----:B------:R-:W-:Y:S02]  /*8500*/  ISETP.NE.U32.AND P0, PT, R123, RZ, PT ;  /* 0x000000ff7b00720c */ /* 0x000fe40003f05070 */
[----:B------:R-:W-:Y:S02]  /*8510*/  IADD3 R120, P3, PT, R120, UR31, RZ ;  /* 0x0000001f78787c10 */ /* 0x000fe4000ff7e0ff */
[----:B------:R-:W-:Y:S02]  /*8520*/  ISETP.NE.U32.AND P1, PT, R122, RZ, PT ;  /* 0x000000ff7a00720c */ /* 0x000fe40003f25070 */
[----:B------:R-:W-:-:S02]  /*8530*/  IADD3.X R121, PT, PT, R121, UR32, RZ, P3, !PT ;  /* 0x0000002079797c10 */ /* 0x000fc40009ffe4ff */
[----:B------:R-:W-:Y:S02]  /*8540*/  IADD3 R118, P3, PT, R118, UR31, RZ ;  /* 0x0000001f76767c10 */ /* 0x000fe4000ff7e0ff */
[----:B------:R-:W-:Y:S02]  /*8550*/  LOP3.LUT R205, R3, 0x8, RZ, 0xfc, !PT ;  /* 0x0000000803cd7812 */ /* 0x000fe400078efcff */
[----:B------:R-:W-:Y:S01]  /*8560*/  IADD3.X R119, PT, PT, R119, UR32, RZ, P3, !PT ;  /* 0x0000002077777c10 */ /* 0x000fe20009ffe4ff */
[----:B------:R-:W-:Y:S01]  /*8570*/  LDGSTS.E [R37+0x26000], desc[UR24][R120.64], P0 ;  /* 0x2600000078257fae */ /* 0x000fe200081a1018 */
[----:B------:R-:W-:Y:S02]  /*8580*/  LOP3.LUT R250, R3, 0xa, RZ, 0xfc, !PT ;  /* 0x0000000a03fa7812 */ /* 0x000fe400078efcff */
[----:B------:R-:W-:Y:S01]  /*8590*/  ISETP.GE.AND P0, PT, R205, UR15, PT ;  /* 0x0000000fcd007c0c */ /* 0x000fe2000bf06270 */
[----:B------:R1:W-:Y:S01]  /*85a0*/  LDGSTS.E [R37+0x26008], desc[UR24][R118.64], P1 ;  /* 0x2600800076257fae */ /* 0x0003e200089a1018 */
[----:B------:R-:W-:-:S02]  /*85b0*/  ISETP.GE.AND P1, PT, R250, UR15, PT ;  /* 0x0000000ffa007c0c */ /* 0x000fc4000bf26270 */
[----:B------:R-:W-:Y:S02]  /*85c0*/  PLOP3.LUT P3, PT, PT, PT, UP3, 0x80, 0x8 ;  /* 0x000000000008781c */ /* 0x000fe40003f6f038 */
[----:B------:R-:W-:Y:S02]  /*85d0*/  PLOP3.LUT P4, PT, PT, PT, UP3, 0x80, 0x8 ;  /* 0x000000000008781c */ /* 0x000fe40003f8f038 */
[C---:B------:R-:W-:Y:S02]  /*85e0*/  LOP3.LUT R205, R3.reuse, 0xc, RZ, 0xfc, !PT ;  /* 0x0000000c03cd7812 */ /* 0x040fe400078efcff */
[C---:B------:R-:W-:Y:S02]  /*85f0*/  LOP3.LUT R250, R3.reuse, 0xe, RZ, 0xfc, !PT ;  /* 0x0000000e03fa7812 */ /* 0x040fe400078efcff */
[----:B------:R-:W-:Y:S02]  /*8600*/  LOP3.LUT R204, R3, 0x1a, RZ, 0xfc, !PT ;  /* 0x0000001a03cc7812 */ /* 0x000fe400078efcff */
[----:B-1----:R-:W-:-:S02]  /*8610*/  SEL R118, RZ, 0x4, P0 ;  /* 0x00000004ff767807 */ /* 0x002fc40000000000 */
[----:B------:R-:W-:Y:S02]  /*8620*/  SEL R37, RZ, 0x4, P1 ;  /* 0x00000004ff257807 */ /* 0x000fe40000800000 */
[----:B------:R-:W-:Y:S02]  /*8630*/  SEL R118, R118, RZ, P3 ;  /* 0x000000ff76767207 */ /* 0x000fe40001800000 */
[----:B------:R-:W-:Y:S02]  /*8640*/  SEL R37, R37, RZ, P4 ;  /* 0x000000ff25257207 */ /* 0x000fe40002000000 */
[----:B------:R-:W-:Y:S02]  /*8650*/  ISETP.NE.U32.AND P0, PT, R118, RZ, PT ;  /* 0x000000ff7600720c */ /* 0x000fe40003f05070 */
[----:B------:R-:W-:Y:S02]  /*8660*/  IADD3 R116, P3, PT, R116, UR31, RZ ;  /* 0x0000001f74747c10 */ /* 0x000fe4000ff7e0ff */
[----:B------:R-:W-:-:S02]  /*8670*/  ISETP.NE.U32.AND P1, PT, R37, RZ, PT ;  /* 0x000000ff2500720c */ /* 0x000fc40003f25070 */
[----:B------:R-:W-:Y:S02]  /*8680*/  IADD3.X R117, PT, PT, R117, UR32, RZ, P3, !PT ;  /* 0x0000002075757c10 */ /* 0x000fe40009ffe4ff */
[----:B------:R-:W-:Y:S02]  /*8690*/  IADD3 R114, P3, PT, R114, UR31, RZ ;  /* 0x0000001f72727c10 */ /* 0x000fe4000ff7e0ff */
[----:B------:R-:W-:Y:S02]  /*86a0*/  PLOP3.LUT P4, PT, PT, PT, UP3, 0x80, 0x8 ;  /* 0x000000000008781c */ /* 0x000fe40003f8f038 */
[----:B------:R-:W-:Y:S01]  /*86b0*/  IADD3.X R115, PT, PT, R115, UR32, RZ, P3, !PT ;  /* 0x0000002073737c10 */ /* 0x000fe20009ffe4ff */
[----:B------:R-:W-:Y:S01]  /*86c0*/  LDGSTS.E [R38+0x26000], desc[UR24][R116.64], P0 ;  /* 0x2600000074267fae */ /* 0x000fe200081a1018 */
[----:B------:R-:W-:Y:S02]  /*86d0*/  ISETP.GE.AND P0, PT, R205, UR15, PT ;  /* 0x0000000fcd007c0c */ /* 0x000fe4000bf06270 */
[----:B------:R-:W-:Y:S01]  /*86e0*/  PLOP3.LUT P3, PT, PT, PT, UP3, 0x80, 0x8 ;  /* 0x000000000008781c */ /* 0x000fe20003f6f038 */
[----:B------:R1:W-:Y:S01]  /*86f0*/  LDGSTS.E [R38+0x26008], desc[UR24][R114.64], P1 ;  /* 0x2600800072267fae */ /* 0x0003e200089a1018 */
[----:B------:R-:W-:-:S02]  /*8700*/  ISETP.GE.AND P1, PT, R250, UR15, PT ;  /* 0x0000000ffa007c0c */ /* 0x000fc4000bf26270 */
[C---:B------:R-:W-:Y:S02]  /*8710*/  LOP3.LUT R250, R3.reuse, 0x10, RZ, 0xfc, !PT ;  /* 0x0000001003fa7812 */ /* 0x040fe400078efcff */
[----:B------:R-:W-:Y:S02]  /*8720*/  SEL R37, RZ, 0x4, P1 ;  /* 0x00000004ff257807 */ /* 0x000fe40000800000 */
[----:B------:R-:W-:Y:S02]  /*8730*/  LOP3.LUT R205, R3, 0x12, RZ, 0xfc, !PT ;  /* 0x0000001203cd7812 */ /* 0x000fe400078efcff */
[----:B------:R-:W-:Y:S02]  /*8740*/  SEL R37, R37, RZ, P4 ;  /* 0x000000ff25257207 */ /* 0x000fe40002000000 */
[----:B------:R-:W-:Y:S02]  /*8750*/  PLOP3.LUT P4, PT, PT, PT, UP3, 0x80, 0x8 ;  /* 0x000000000008781c */ /* 0x000fe40003f8f038 */
[----:B-1----:R-:W-:-:S02]  /*8760*/  SEL R38, RZ, 0x4, P0 ;  /* 0x00000004ff267807 */ /* 0x002fc40000000000 */
[----:B------:R-:W-:Y:S02]  /*8770*/  ISETP.NE.U32.AND P1, PT, R37, RZ, PT ;  /* 0x000000ff2500720c */ /* 0x000fe40003f25070 */
[----:B------:R-:W-:Y:S02]  /*8780*/  SEL R38, R38, RZ, P3 ;  /* 0x000000ff26267207 */ /* 0x000fe40001800000 */
[----:B------:R-:W-:Y:S02]  /*8790*/  IADD3 R112, P3, PT, R112, UR31, RZ ;  /* 0x0000001f70707c10 */ /* 0x000fe4000ff7e0ff */
[----:B------:R-:W-:Y:S02]  /*87a0*/  ISETP.NE.U32.AND P0, PT, R38, RZ, PT ;  /* 0x000000ff2600720c */ /* 0x000fe40003f05070 */
[----:B------:R-:W-:Y:S02]  /*87b0*/  IADD3.X R113, PT, PT, R113, UR32, RZ, P3, !PT ;  /* 0x0000002071717c10 */ /* 0x000fe40009ffe4ff */
[----:B------:R-:W-:-:S04]  /*87c0*/  IADD3 R110, P3, PT, R110, UR31, RZ ;  /* 0x0000001f6e6e7c10 */ /* 0x000fc8000ff7e0ff */
[----:B------:R-:W-:-:S05]  /*87d0*/  IADD3.X R111, PT, PT, R111, UR32, RZ, P3, !PT ;  /* 0x000000206f6f7c10 */ /* 0x000fca0009ffe4ff */
[----:B------:R-:W-:Y:S01]  /*87e0*/  LDGSTS.E [R39+0x26000], desc[UR24][R112.64], P0 ;  /* 0x2600000070277fae */ /* 0x000fe200081a1018 */
[----:B------:R-:W-:Y:S02]  /*87f0*/  ISETP.GE.AND P0, PT, R250, UR15, PT ;  /* 0x0000000ffa007c0c */ /* 0x000fe4000bf06270 */
[----:B------:R-:W-:Y:S01]  /*8800*/  LOP3.LUT R250, R3, 0x14, RZ, 0xfc, !PT ;  /* 0x0000001403fa7812 */ /* 0x000fe200078efcff */
[----:B------:R1:W-:Y:S01]  /*8810*/  LDGSTS.E [R39+0x26008], desc[UR24][R110.64], P1 ;  /* 0x260080006e277fae */ /* 0x0003e200089a1018 */
[----:B------:R-:W-:Y:S02]  /*8820*/  PLOP3.LUT P1, PT, PT, PT, UP3, 0x80, 0x8 ;  /* 0x000000000008781c */ /* 0x000fe40003f2f038 */
[----:B------:R-:W-:Y:S02]  /*8830*/  SEL R37, RZ, 0x4, P0 ;  /* 0x00000004ff257807 */ /* 0x000fe40000000000 */
[----:B------:R-:W-:Y:S02]  /*8840*/  ISETP.GE.AND P0, PT, R205, UR15, PT ;  /* 0x0000000fcd007c0c */ /* 0x000fe4000bf06270 */
[----:B------:R-:W-:-:S02]  /*8850*/  SEL R37, R37, RZ, P1 ;  /* 0x000000ff25257207 */ /* 0x000fc40000800000 */
[----:B------:R-:W-:Y:S02]  /*8860*/  ISETP.GE.AND P3, PT, R250, UR15, PT ;  /* 0x0000000ffa007c0c */ /* 0x000fe4000bf66270 */
[----:B------:R-:W-:Y:S02]  /*8870*/  SEL R38, RZ, 0x4, P0 ;  /* 0x00000004ff267807 */ /* 0x000fe40000000000 */
[----:B------:R-:W-:Y:S02]  /*8880*/  LOP3.LUT R250, R3, 0x16, RZ, 0xfc, !PT ;  /* 0x0000001603fa7812 */ /* 0x000fe400078efcff */
[----:B------:R-:W-:Y:S02]  /*8890*/  ISETP.NE.U32.AND P1, PT, R37, RZ, PT ;  /* 0x000000ff2500720c */ /* 0x000fe40003f25070 */
[----:B------:R-:W-:Y:S02]  /*88a0*/  SEL R37, RZ, 0x4, P3 ;  /* 0x00000004ff257807 */ /* 0x000fe40001800000 */
[----:B------:R-:W-:-:S02]  /*88b0*/  SEL R38, R38, RZ, P4 ;  /* 0x000000ff26267207 */ /* 0x000fc40002000000 */
[----:B------:R-:W-:Y:S02]  /*88c0*/  LOP3.LUT R205, R3, 0x18, RZ, 0xfc, !PT ;  /* 0x0000001803cd7812 */ /* 0x000fe400078efcff */
[----:B------:R-:W-:Y:S02]  /*88d0*/  ISETP.GE.AND P6, PT, R250, UR15, PT ;  /* 0x0000000ffa007c0c */ /* 0x000fe4000bfc6270 */
[----:B------:R-:W-:Y:S01]  /*88e0*/  SEL R37, R37, RZ, P5 ;  /* 0x000000ff25257207 */ /* 0x000fe20002800000 */
[----:B------:R-:W2:Y:S01]  /*88f0*/  S2R R250, SR_TID.X ;  /* 0x0000000000fa7919 */ /* 0x000ea20000002100 */
[----:B------:R-:W-:Y:S02]  /*8900*/  ISETP.NE.U32.AND P3, PT, R38, RZ, PT ;  /* 0x000000ff2600720c */ /* 0x000fe40003f65070 */
[----:B------:R-:W-:Y:S02]  /*8910*/  ISETP.GE.AND P4, PT, R205, UR15, PT ;  /* 0x0000000fcd007c0c */ /* 0x000fe4000bf86270 */
[----:B------:R-:W-:-:S02]  /*8920*/  PLOP3.LUT P0, PT, PT, PT, UP3, 0x80, 0x8 ;  /* 0x000000000008781c */ /* 0x000fc40003f0f038 */
[----:B------:R-:W-:Y:S02]  /*8930*/  SEL R38, RZ, 0x4, P6 ;  /* 0x00000004ff267807 */ /* 0x000fe40003000000 */
[----:B------:R-:W-:Y:S02]  /*8940*/  ISETP.NE.U32.AND P5, PT, R37, RZ, PT ;  /* 0x000000ff2500720c */ /* 0x000fe40003fa5070 */
[----:B------:R-:W-:Y:S02]  /*8950*/  PLOP3.LUT P6, PT, PT, PT, UP3, 0x80, 0x8 ;  /* 0x000000000008781c */ /* 0x000fe40003fcf038 */
[----:B------:R-:W-:Y:S02]  /*8960*/  SEL R37, RZ, 0x4, P4 ;  /* 0x00000004ff257807 */ /* 0x000fe40002000000 */
[----:B------:R-:W-:Y:S02]  /*8970*/  SEL R38, R38, RZ, P0 ;  /* 0x000000ff26267207 */ /* 0x000fe40000000000 */
[----:B------:R-:W-:-:S02]  /*8980*/  SEL R37, R37, RZ, P6 ;  /* 0x000000ff25257207 */ /* 0x000fc40003000000 */
[----:B------:R-:W-:Y:S02]  /*8990*/  ISETP.NE.U32.AND P4, PT, R38, RZ, PT ;  /* 0x000000ff2600720c */ /* 0x000fe40003f85070 */
[----:B------:R-:W-:Y:S02]  /*89a0*/  IADD3 R38, P6, PT, R108, UR31, RZ ;  /* 0x0000001f6c267c10 */ /* 0x000fe4000ffde0ff */
[----:B------:R-:W-:Y:S02]  /*89b0*/  ISETP.NE.U32.AND P0, PT, R37, RZ, PT ;  /* 0x000000ff2500720c */ /* 0x000fe40003f05070 */
[----:B-1----:R-:W-:Y:S02]  /*89c0*/  IADD3.X R39, PT, PT, R109, UR32, RZ, P6, !PT ;  /* 0x000000206d277c10 */ /* 0x002fe4000b7fe4ff */
[----:B------:R-:W-:-:S03]  /*89d0*/  IADD3 R106, P6, PT, R106, UR31, RZ ;  /* 0x0000001f6a6a7c10 */ /* 0x000fc6000ffde0ff */
[----:B------:R1:W-:Y:S01]  /*89e0*/  LDGSTS.E [R40+0x26000], desc[UR24][R38.64], P1 ;  /* 0x2600000026287fae */ /* 0x0003e200089a1018 */
[----:B------:R-:W-:Y:S02]  /*89f0*/  IADD3.X R107, PT, PT, R107, UR32, RZ, P6, !PT ;  /* 0x000000206b6b7c10 */ /* 0x000fe4000b7fe4ff */
[----:B------:R-:W-:Y:S02]  /*8a00*/  IADD3 R104, P6, PT, R104, UR31, RZ ;  /* 0x0000001f68687c10 */ /* 0x000fe4000ffde0ff */
[----:B--2---:R-:W-:Y:S01]  /*8a10*/  LOP3.LUT R250, R250, 0x1f, RZ, 0xc0, !PT ;  /* 0x0000001ffafa7812 */ /* 0x004fe200078ec0ff */
[----:B------:R2:W-:Y:S01]  /*8a20*/  LDGSTS.E [R40+0x26008], desc[UR24][R106.64], P3 ;  /* 0x260080006a287fae */ /* 0x0005e200099a1018 */
[----:B------:R-:W-:Y:S02]  /*8a30*/  IADD3.X R105, PT, PT, R105, UR32, RZ, P6, !PT ;  /* 0x0000002069697c10 */ /* 0x000fe4000b7fe4ff */
[----:B------:R-:W-:Y:S02]  /*8a40*/  IADD3 R102, P6, PT, R102, UR31, RZ ;  /* 0x0000001f66667c10 */ /* 0x000fe4000ffde0ff */
[----:B-1----:R-:W-:Y:S01]  /*8a50*/  IADD3 R38, P1, PT, R152, UR33, RZ ;  /* 0x0000002198267c10 */ /* 0x002fe2000ff3e0ff */
[----:B------:R1:W-:Y:S01]  /*8a60*/  LDGSTS.E [R41+0x26000], desc[UR24][R104.64], P5 ;  /* 0x2600000068297fae */ /* 0x0003e2000a9a1018 */
[----:B------:R-:W-:-:S02]  /*8a70*/  IADD3.X R103, PT, PT, R103, UR32, RZ, P6, !PT ;  /* 0x0000002067677c10 */ /* 0x000fc4000b7fe4ff */
[----:B------:R-:W-:Y:S02]  /*8a80*/  IADD3 R100, P6, PT, R100, UR31, RZ ;  /* 0x0000001f64647c10 */ /* 0x000fe4000ffde0ff */
[----:B--2---:R-:W-:Y:S01]  /*8a90*/  IADD3 R106, P3, PT, R156, UR33, RZ ;  /* 0x000000219c6a7c10 */ /* 0x004fe2000ff7e0ff */
[----:B------:R2:W-:Y:S01]  /*8aa0*/  LDGSTS.E [R41+0x26008], desc[UR24][R102.64], P4 ;  /* 0x2600800066297fae */ /* 0x0005e2000a1a1018 */
[----:B------:R-:W-:Y:S02]  /*8ab0*/  IADD3.X R101, PT, PT, R101, UR32, RZ, P6, !PT ;  /* 0x0000002065657c10 */ /* 0x000fe4000b7fe4ff */
[----:B------:R-:W-:Y:S02]  /*8ac0*/  IADD3 R98, P6, PT, R98, UR31, RZ ;  /* 0x0000001f62627c10 */ /* 0x000fe4000ffde0ff */
[----:B------:R-:W-:Y:S01]  /*8ad0*/  IADD3.X R107, PT, PT, R157, UR34, RZ, P3, !PT ;  /* 0x000000229d6b7c10 */ /* 0x000fe20009ffe4ff */
[----:B------:R3:W-:Y:S01]  /*8ae0*/  LDGSTS.E [R43+0x26000], desc[UR24][R100.64], P0 ;  /* 0x26000000642b7fae */ /* 0x0007e200081a1018 */
[----:B------:R-:W-:-:S02]  /*8af0*/  IADD3.X R99, PT, PT, R99, UR32, RZ, P6, !PT ;  /* 0x0000002063637c10 */ /* 0x000fc4000b7fe4ff */
[----:B------:R-:W-:Y:S02]  /*8b00*/  IADD3 R96, P6, PT, R96, UR31, RZ ;  /* 0x0000001f60607c10 */ /* 0x000fe4000ffde0ff */
[----:B------:R-:W-:Y:S02]  /*8b10*/  IADD3.X R39, PT, PT, R153, UR34, RZ, P1, !PT ;  /* 0x0000002299277c10 */ /* 0x000fe40008ffe4ff */
[----:B------:R-:W-:Y:S02]  /*8b20*/  IADD3.X R97, PT, PT, R97, UR32, RZ, P6, !PT ;  /* 0x0000002061617c10 */ /* 0x000fe4000b7fe4ff */
[----:B------:R-:W-:Y:S02]  /*8b30*/  IADD3 R94, P6, PT, R94, UR31, RZ ;  /* 0x0000001f5e5e7c10 */ /* 0x000fe4000ffde0ff */
[----:B------:R-:W-:Y:S02]  /*8b40*/  IADD3 R152, P3, PT, R160, UR33, RZ ;  /* 0x00000021a0987c10 */ /* 0x000fe4000ff7e0ff */
[----:B------:R-:W-:-:S02]  /*8b50*/  IADD3.X R95, PT, PT, R95, UR32, RZ, P6, !PT ;  /* 0x000000205f5f7c10 */ /* 0x000fc4000b7fe4ff */
[----:B------:R-:W-:Y:S02]  /*8b60*/  IADD3 R92, P6, PT, R92, UR33, RZ ;  /* 0x000000215c5c7c10 */ /* 0x000fe4000ffde0ff */
[----:B------:R-:W-:Y:S02]  /*8b70*/  IADD3.X R153, PT, PT, R161, UR34, RZ, P3, !PT ;  /* 0x00000022a1997c10 */ /* 0x000fe40009ffe4ff */
[----:B------:R-:W-:Y:S02]  /*8b80*/  IADD3.X R93, PT, PT, R93, UR34, RZ, P6, !PT ;  /* 0x000000225d5d7c10 */ /* 0x000fe4000b7fe4ff */
[----:B------:R-:W-:Y:S02]  /*8b90*/  IADD3 R88, P6, PT, R88, UR33, RZ ;  /* 0x0000002158587c10 */ /* 0x000fe4000ffde0ff */
[----:B------:R-:W-:Y:S02]  /*8ba0*/  PLOP3.LUT P3, PT, PT, PT, UP3, 0x80, 0x8 ;  /* 0x000000000008781c */ /* 0x000fe40003f6f038 */
[----:B------:R-:W-:-:S02]  /*8bb0*/  IADD3.X R89, PT, PT, R89, UR34, RZ, P6, !PT ;  /* 0x0000002259597c10 */ /* 0x000fc4000b7fe4ff */
[----:B------:R-:W-:Y:S02]  /*8bc0*/  IADD3 R84, P6, PT, R84, UR33, RZ ;  /* 0x0000002154547c10 */ /* 0x000fe4000ffde0ff */
[----:B------:R-:W-:Y:S02]  /*8bd0*/  ISETP.GE.AND P4, PT, R250, UR15, PT ;  /* 0x0000000ffa007c0c */ /* 0x000fe4000bf86270 */
[----:B------:R-:W-:Y:S02]  /*8be0*/  IADD3.X R85, PT, PT, R85, UR34, RZ, P6, !PT ;  /* 0x0000002255557c10 */ /* 0x000fe4000b7fe4ff */
[----:B------:R-:W-:-:S04]  /*8bf0*/  IADD3 R80, P6, PT, R80, UR33, RZ ;  /* 0x0000002150507c10 */ /* 0x000fc8000ffde0ff */
        /* <DEDUP_REMOVED lines=17> */
[----:B------:R-:W-:Y:S02]  /*8d10*/  IADD3 R108, P6, PT, R206, UR33, RZ ;  /* 0x00000021ce6c7c10 */ /* 0x000fe4000ffde0ff */
[----:B------:R-:W-:Y:S02]  /*8d20*/  LOP3.LUT R206, R3, 0x1e, RZ, 0xfc, !PT ;  /* 0x0000001e03ce7812 */ /* 0x000fe400078efcff */
[----:B------:R-:W-:Y:S02]  /*8d30*/  IADD3.X R109, PT, PT, R207, UR34, RZ, P6, !PT ;  /* 0x00000022cf6d7c10 */ /* 0x000fe4000b7fe4ff */
[----:B------:R-:W-:Y:S02]  /*8d40*/  IADD3 R110, P6, PT, R124, UR33, RZ ;  /* 0x000000217c6e7c10 */ /* 0x000fe4000ffde0ff */
[----:B------:R-:W-:-:S02]  /*8d50*/  LOP3.LUT R207, R3, 0x1c, RZ, 0xfc, !PT ;  /* 0x0000001c03cf7812 */ /* 0x000fc400078efcff */
[----:B------:R-:W-:Y:S02]  /*8d60*/  IADD3.X R111, PT, PT, R125, UR34, RZ, P6, !PT ;  /* 0x000000227d6f7c10 */ /* 0x000fe4000b7fe4ff */
[----:B------:R-:W-:Y:S02]  /*8d70*/  IADD3 R112, P6, PT, R126, UR33, RZ ;  /* 0x000000217e707c10 */ /* 0x000fe4000ffde0ff */
[----:B------:R-:W-:Y:S02]  /*8d80*/  ISETP.GE.AND P1, PT, R207, UR15, PT ;  /* 0x0000000fcf007c0c */ /* 0x000fe4000bf26270 */
[----:B------:R-:W-:Y:S02]  /*8d90*/  IADD3.X R113, PT, PT, R127, UR34, RZ, P6, !PT ;  /* 0x000000227f717c10 */ /* 0x000fe4000b7fe4ff */
[----:B------:R-:W-:Y:S02]  /*8da0*/  IADD3 R114, P6, PT, R128, UR33, RZ ;  /* 0x0000002180727c10 */ /* 0x000fe4000ffde0ff */
[----:B------:R-:W-:-:S02]  /*8db0*/  SEL R37, RZ, 0x4, P1 ;  /* 0x00000004ff257807 */ /* 0x000fc40000800000 */
[----:B------:R-:W-:Y:S02]  /*8dc0*/  IADD3.X R115, PT, PT, R129, UR34, RZ, P6, !PT ;  /* 0x0000002281737c10 */ /* 0x000fe4000b7fe4ff */
[----:B------:R-:W-:Y:S02]  /*8dd0*/  IADD3 R116, P6, PT, R130, UR33, RZ ;  /* 0x0000002182747c10 */ /* 0x000fe4000ffde0ff */
[----:B------:R-:W-:Y:S02]  /*8de0*/  IADD3 R156, P1, PT, R164, UR33, RZ ;  /* 0x00000021a49c7c10 */ /* 0x000fe4000ff3e0ff */
[----:B------:R-:W-:Y:S02]  /*8df0*/  IADD3.X R117, PT, PT, R131, UR34, RZ, P6, !PT ;  /* 0x0000002283757c10 */ /* 0x000fe4000b7fe4ff */
[----:B------:R-:W-:Y:S02]  /*8e00*/  IADD3 R118, P6, PT, R132, UR33, RZ ;  /* 0x0000002184767c10 */ /* 0x000fe4000ffde0ff */
[----:B------:R-:W-:-:S02]  /*8e10*/  SEL R37, R37, RZ, P3 ;  /* 0x000000ff25257207 */ /* 0x000fc40001800000 */
[----:B------:R-:W-:Y:S02]  /*8e20*/  IADD3.X R119, PT, PT, R133, UR34, RZ, P6, !PT ;  /* 0x0000002285777c10 */ /* 0x000fe4000b7fe4ff */
[----:B------:R-:W-:Y:S02]  /*8e30*/  IADD3 R120, P6, PT, R134, UR33, RZ ;  /* 0x0000002186787c10 */ /* 0x000fe4000ffde0ff */
[----:B------:R-:W-:Y:S02]  /*8e40*/  IADD3.X R157, PT, PT, R165, UR34, RZ, P1, !PT ;  /* 0x00000022a59d7c10 */ /* 0x000fe40008ffe4ff */
[----:B------:R-:W-:Y:S02]  /*8e50*/  IADD3.X R121, PT, PT, R135, UR34, RZ, P6, !PT ;  /* 0x0000002287797c10 */ /* 0x000fe4000b7fe4ff */
[----:B------:R-:W-:Y:S02]  /*8e60*/  IADD3 R122, P6, PT, R136, UR33, RZ ;  /* 0x00000021887a7c10 */ /* 0x000fe4000ffde0ff */
[----:B------:R-:W-:-:S02]  /*8e70*/  IADD3 R160, P1, PT, R168, UR33, RZ ;  /* 0x00000021a8a07c10 */ /* 0x000fc4000ff3e0ff */
[----:B------:R-:W-:Y:S02]  /*8e80*/  IADD3.X R123, PT, PT, R137, UR34, RZ, P6, !PT ;  /* 0x00000022897b7c10 */ /* 0x000fe4000b7fe4ff */
[----:B------:R-:W-:Y:S02]  /*8e90*/  IADD3 R124, P6, PT, R154, UR33, RZ ;  /* 0x000000219a7c7c10 */ /* 0x000fe4000ffde0ff */
[----:B------:R-:W-:Y:S02]  /*8ea0*/  IADD3.X R161, PT, PT, R169, UR34, RZ, P1, !PT ;  /* 0x00000022a9a17c10 */ /* 0x000fe40008ffe4ff */
[----:B------:R-:W-:Y:S02]  /*8eb0*/  IADD3.X R125, PT, PT, R155, UR34, RZ, P6, !PT ;  /* 0x000000229b7d7c10 */ /* 0x000fe4000b7fe4ff */
[----:B------:R-:W-:Y:S02]  /*8ec0*/  IADD3 R126, P6, PT, R158, UR33, RZ ;  /* 0x000000219e7e7c10 */ /* 0x000fe4000ffde0ff */
[----:B------:R-:W-:-:S02]  /*8ed0*/  ISETP.NE.U32.AND P1, PT, R37, RZ, PT ;  /* 0x000000ff2500720c */ /* 0x000fc40003f25070 */
[----:B------:R-:W-:Y:S02]  /*8ee0*/  IADD3.X R127, PT, PT, R159, UR34, RZ, P6, !PT ;  /* 0x000000229f7f7c10 */ /* 0x000fe4000b7fe4ff */
[----:B------:R-:W-:Y:S02]  /*8ef0*/  IADD3 R128, P6, PT, R162, UR33, RZ ;  /* 0x00000021a2807c10 */ /* 0x000fe4000ffde0ff */
[----:B------:R-:W-:Y:S02]  /*8f00*/  SEL R37, RZ, 0x4, P4 ;  /* 0x00000004ff257807 */ /* 0x000fe40002000000 */
[----:B------:R-:W-:Y:S02]  /*8f10*/  IADD3.X R129, PT, PT, R163, UR34, RZ, P6, !PT ;  /* 0x00000022a3817c10 */ /* 0x000fe4000b7fe4ff */
[----:B------:R-:W-:Y:S02]  /*8f20*/  IADD3 R130, P6, PT, R166, UR33, RZ ;  /* 0x00000021a6827c10 */ /* 0x000fe4000ffde0ff */
[----:B-1----:R-:W-:-:S02]  /*8f30*/  IADD3 R104, P4, PT, R186, UR33, RZ ;  /* 0x00000021ba687c10 */ /* 0x002fc4000ff9e0ff */
[----:B------:R-:W-:Y:S02]  /*8f40*/  IADD3.X R131, PT, PT, R167, UR34, RZ, P6, !PT ;  /* 0x00000022a7837c10 */ /* 0x000fe4000b7fe4ff */
[----:B------:R-:W-:Y:S02]  /*8f50*/  IADD3 R132, P6, PT, R170, UR33, RZ ;  /* 0x00000021aa847c10 */ /* 0x000fe4000ffde0ff */
[----:B------:R-:W-:Y:S02]  /*8f60*/  IADD3.X R105, PT, PT, R187, UR34, RZ, P4, !PT ;  /* 0x00000022bb697c10 */ /* 0x000fe4000a7fe4ff */
[----:B------:R-:W-:Y:S02]  /*8f70*/  IADD3.X R133, PT, PT, R171, UR34, RZ, P6, !PT ;  /* 0x00000022ab857c10 */ /* 0x000fe4000b7fe4ff */
[----:B------:R-:W-:Y:S02]  /*8f80*/  IADD3 R134, P6, PT, R176, UR33, RZ ;  /* 0x00000021b0867c10 */ /* 0x000fe4000ffde0ff */
[----:B------:R-:W-:-:S02]  /*8f90*/  PLOP3.LUT P4, PT, PT, PT, UP3, 0x80, 0x8 ;  /* 0x000000000008781c */ /* 0x000fc40003f8f038 */
[----:B------:R-:W-:Y:S02]  /*8fa0*/  IADD3.X R135, PT, PT, R177, UR34, RZ, P6, !PT ;  /* 0x00000022b1877c10 */ /* 0x000fe4000b7fe4ff */
[----:B------:R-:W-:Y:S02]  /*8fb0*/  IADD3 R136, P6, PT, R180, UR33, RZ ;  /* 0x00000021b4887c10 */ /* 0x000fe4000ffde0ff */
[----:B------:R-:W-:Y:S02]  /*8fc0*/  SEL R37, R37, RZ, P4 ;  /* 0x000000ff25257207 */ /* 0x000fe40002000000 */
        /* <DEDUP_REMOVED lines=49> */
[----:B------:R-:W-:-:S04]  /*92e0*/  ISETP.GE.AND P6, PT, R204, UR15, PT ;  /* 0x0000000fcc007c0c */ /* 0x000fc8000bfc6270 */
[----:B------:R-:W-:Y:S02]  /*92f0*/  SEL R40, RZ, 0x4, P6 ;  /* 0x00000004ff287807 */ /* 0x000fe40003000000 */
[----:B------:R-:W-:-:S04]  /*9300*/  PLOP3.LUT P6, PT, PT, PT, UP3, 0x80, 0x8 ;  /* 0x000000000008781c */ /* 0x000fc80003fcf038 */
[----:B------:R-:W-:Y:S02]  /*9310*/  SEL R40, R40, RZ, P6 ;  /* 0x000000ff28287207 */ /* 0x000fe40003000000 */
[----:B------:R-:W-:Y:S02]  /*9320*/  IADD3 R164, P6, PT, R174, UR33, RZ ;  /* 0x00000021aea47c10 */ /* 0x000fe4000ffde0ff */
[----:B------:R-:W-:Y:S02]  /*9330*/  ISETP.NE.U32.AND P3, PT, R40, RZ, PT ;  /* 0x000000ff2800720c */ /* 0x000fe40003f65070 */
[----:B------:R-:W-:Y:S02]  /*9340*/  IADD3 R40, P5, PT, R178, UR33, RZ ;  /* 0x00000021b2287c10 */ /* 0x000fe4000ffbe0ff */
[----:B------:R-:W-:Y:S02]  /*9350*/  IADD3.X R165, PT, PT, R175, UR34, RZ, P6, !PT ;  /* 0x00000022afa57c10 */ /* 0x000fe4000b7fe4ff */
[----:B--2---:R-:W-:-:S02]  /*9360*/  IADD3.X R41, PT, PT, R179, UR34, RZ, P5, !PT ;  /* 0x00000022b3297c10 */ /* 0x004fc4000affe4ff */
[----:B------:R-:W-:Y:S02]  /*9370*/  IADD3 R102, P6, PT, R182, UR33, RZ ;  /* 0x00000021b6667c10 */ /* 0x000fe4000ffde0ff */
[----:B------:R-:W-:Y:S02]  /*9380*/  ISETP.GE.AND P5, PT, R206, UR15, PT ;  /* 0x0000000fce007c0c */ /* 0x000fe4000bfa6270 */
[----:B------:R-:W-:Y:S01]  /*9390*/  IADD3.X R103, PT, PT, R183, UR34, RZ, P6, !PT ;  /* 0x00000022b7677c10 */ /* 0x000fe2000b7fe4ff */
[----:B------:R3:W-:Y:S01]  /*93a0*/  LDGSTS.E [R43+0x26008], desc[UR24][R98.64], P3 ;  /* 0x26008000622b7fae */ /* 0x0007e200099a1018 */
[----:B------:R-:W-:Y:S02]  /*93b0*/  SEL R175, RZ, 0x4, P5 ;  /* 0x00000004ffaf7807 */ /* 0x000fe40002800000 */
[----:B------:R-:W-:Y:S01]  /*93c0*/  IADD3 R168, P6, PT, R190, UR33, RZ ;  /* 0x00000021bea87c10 */ /* 0x000fe2000ffde0ff */
[----:B------:R3:W-:Y:S01]  /*93d0*/  LDGSTS.E [R44+0x26000], desc[UR24][R96.64], P1 ;  /* 0x26000000602c7fae */ /* 0x0007e200089a1018 */
[----:B------:R-:W-:Y:S01]  /*93e0*/  PLOP3.LUT P5, PT, PT, PT, UP3, 0x80, 0x8 ;  /* 0x000000000008781c */ /* 0x000fe20003faf038 */
[----:B------:R-:W-:Y:S01]  /*93f0*/  UISETP.GE.AND UP3, UPT, UR6, 0x40, UPT ;  /* 0x000000400600788c */ /* 0x000fe2000bf66270 */
[----:B------:R-:W-:-:S02]  /*9400*/  IADD3.X R169, PT, PT, R191, UR34, RZ, P6, !PT ;  /* 0x00000022bfa97c10 */ /* 0x000fc4000b7fe4ff */
[----:B------:R-:W-:Y:S02]  /*9410*/  SEL R175, R175, RZ, P5 ;  /* 0x000000ffafaf7207 */ /* 0x000fe40002800000 */
[----:B------:R-:W-:Y:S02]  /*9420*/  IADD3 R176, P6, PT, R198, UR33, RZ ;  /* 0x00000021c6b07c10 */ /* 0x000fe4000ffde0ff */
[----:B------:R-:W-:Y:S02]  /*9430*/  ISETP.NE.U32.AND P4, PT, R175, RZ, PT ;  /* 0x000000ffaf00720c */ /* 0x000fe40003f85070 */
[----:B------:R-:W-:Y:S02]  /*9440*/  IADD3.X R177, PT, PT, R199, UR34, RZ, P6, !PT ;  /* 0x00000022c7b17c10 */ /* 0x000fe4000b7fe4ff */
[----:B------:R-:W-:Y:S02]  /*9450*/  ISETP.NE.U32.AND P6, PT, R37, RZ, PT ;  /* 0x000000ff2500720c */ /* 0x000fe40003fc5070 */
[----:B------:R-:W-:-:S04]  /*9460*/  IADD3 R174, P5, PT, R194, UR33, RZ ;  /* 0x00000021c2ae7c10 */ /* 0x000fc8000ffbe0ff */
[----:B------:R-:W-:Y:S02]  /*9470*/  IADD3.X R175, PT, PT, R195, UR34, RZ, P5, !PT ;  /* 0x00000022c3af7c10 */ /* 0x000fe4000affe4ff */
[----:B------:R-:W-:Y:S01]  /*9480*/  IADD3 R178, P5, PT, R202, UR33, RZ ;  /* 0x00000021cab27c10 */ /* 0x000fe2000ffbe0ff */
[----:B------:R3:W-:Y:S03]  /*9490*/  LDGSTS.E [R44+0x26008], desc[UR24][R94.64], P4 ;  /* 0x260080005e2c7fae */ /* 0x0007e6000a1a1018 */
[----:B------:R-:W-:Y:S01]  /*94a0*/  IADD3.X R179, PT, PT, R203, UR34, RZ, P5, !PT ;  /* 0x00000022cbb37c10 */ /* 0x000fe2000affe4ff */
[----:B------:R-:W0:Y:S04]  /*94b0*/  LDGDEPBAR ;  /* 0x00000000000079af */ /* 0x000e280000000000 */
        /* <DEDUP_REMOVED lines=64> */
[----:B------:R-:W0:Y:S01]  /*98c0*/  LDGDEPBAR ;  /* 0x00000000000079af */ /* 0x000e220000000000 */
[----:B------:R-:W-:Y:S05]  /*98d0*/  BRA.U !UP3, `(.L_x_7) ;  /* 0x000000310b407547 */ /* 0x000fea000b800000 */
[----:B------:R-:W2:Y:S01]  /*98e0*/  LDL.LU R250, [R1+0x4] ;  /* 0x0000040001fa7983 */ /* 0x000ea20000300800 */
[----:B---3--:R-:W-:Y:S01]  /*98f0*/  SHF.R.S32.HI R90, RZ, 0x1f, R36 ;  /* 0x0000001fff5a7819 */ /* 0x008fe20000011424 */
[----:B------:R-:W-:Y:S01]  /*9900*/  USHF.R.S32.HI UR4, URZ, 0x1f, UR6 ;  /* 0x0000001fff047899 */ /* 0x000fe20008011406 */
[----:B------:R-:W-:Y:S01]  /*9910*/  IADD3 R171, P1, PT, R36, R5, RZ ;  /* 0x0000000524ab7210 */ /* 0x000fe20007f3e0ff */
[----:B------:R-:W-:Y:S01]  /*9920*/  IMAD R116, R206, UR26, RZ ;  /* 0x0000001ace747c24 */ /* 0x000fe2000f8e02ff */
[C---:B------:R-:W-:Y:S01]  /*9930*/  IADD3 R169, P3, PT, R36.reuse, R14, RZ ;  /* 0x0000000e24a97210 */ /* 0x040fe20007f7e0ff */
[----:B------:R-:W-:Y:S01]  /*9940*/  ULEA.HI UR4, UR4, UR6, URZ, 0x5 ;  /* 0x0000000604047291 */ /* 0x000fe2000f8f28ff */
[C---:B------:R-:W-:Y:S01]  /*9950*/  IADD3 R167, P4, PT, R36.reuse, R6, RZ ;  /* 0x0000000624a77210 */ /* 0x040fe20007f9e0ff */
[----:B------:R-:W-:Y:S01]  /*9960*/  IMAD R118, R207, UR26, RZ ;  /* 0x0000001acf767c24 */ /* 0x000fe2000f8e02ff */
[----:B------:R-:W-:Y:S01]  /*9970*/  IADD3 R165, P5, PT, R36, R15, RZ ;  /* 0x0000000f24a57210 */ /* 0x000fe20007fbe0ff */
[----:B------:R-:W-:Y:S01]  /*9980*/  IMAD R120, R204, UR26, RZ ;  /* 0x0000001acc787c24 */ /* 0x000fe2000f8e02ff */
[-C--:B------:R-:W-:Y:S01]  /*9990*/  LEA.HI.X.SX32 R126, R5, R90.reuse, 0x1, P1 ;  /* 0x0000005a057e7211 */ /* 0x080fe200008f0eff */
[----:B------:R-:W-:Y:S01]  /*99a0*/  IMAD R130, R205, UR26, RZ ;  /* 0x0000001acd827c24 */ /* 0x000fe2000f8e02ff */
[-C--:B------:R-:W-:Y:S01]  /*99b0*/  LEA.HI.X.SX32 R170, R14, R90.reuse, 0x1, P3 ;  /* 0x0000005a0eaa7211 */ /* 0x080fe200018f0eff */
[----:B------:R-:W-:Y:S01]  /*99c0*/  ULEA UR10, UP3, UR21, UR10, 0x4 ;  /* 0x0000000a150a7291 */ /* 0x000fe2000f8620ff */
[----:B------:R-:W-:Y:S01]  /*99d0*/  LEA.HI.X.SX32 R168, R6, R90, 0x1, P4 ;  /* 0x0000005a06a87211 */ /* 0x000fe200020f0eff */
[----:B------:R-:W-:Y:S01]  /*99e0*/  USHF.R.S32.HI UR4, URZ, 0x5, UR4 ;  /* 0x00000005ff047899 */ /* 0x000fe20008011404 */
[C---:B------:R-:W-:Y:S01]  /*99f0*/  IADD3 R163, P6, PT, R36.reuse, R7, RZ ;  /* 0x0000000724a37210 */ /* 0x040fe20007fde0ff */
[----:B------:R-:W-:Y:S01]  /*9a00*/  ULEA.HI.X UR11, UR21, UR11, UR5, 0x4, UP3 ;  /* 0x0000000b150b7291 */ /* 0x000fe200098f2405 */
[C---:B------:R-:W-:Y:S01]  /*9a10*/  IADD3 R161, P0, PT, R36.reuse, R16, RZ ;  /* 0x0000001024a17210 */ /* 0x040fe20007f1e0ff */
[----:B------:R-:W-:Y:S01]  /*9a20*/  UISETP.LT.AND UP3, UPT, UR4, 0x2, UPT ;  /* 0x000000020400788c */ /* 0x000fe2000bf61270 */
[C---:B------:R-:W-:Y:S01]  /*9a30*/  IADD3 R159, P1, PT, R36.reuse, R8, RZ ;  /* 0x00000008249f7210 */ /* 0x040fe20007f3e0ff */
[----:B------:R-:W-:Y:S01]  /*9a40*/  ULEA UR15, UP4, UR20, UR8, 0x4 ;  /* 0x00000008140f7291 */ /* 0x000fe2000f8820ff */
[C---:B------:R-:W-:Y:S01]  /*9a50*/  IADD3 R157, P3, PT, R36.reuse, R17, RZ ;  /* 0x00000011249d7210 */ /* 0x040fe20007f7e0ff */
[----:B------:R-:W-:Y:S01]  /*9a60*/  USEL UR6, UR4, 0x2, !UP3 ;  /* 0x0000000204067887 */ /* 0x000fe2000d800000 */
[C---:B------:R-:W-:Y:S01]  /*9a70*/  IADD3 R155, P4, PT, R36.reuse, R9, RZ ;  /* 0x00000009249b7210 */ /* 0x040fe20007f9e0ff */
[----:B------:R-:W-:Y:S01]  /*9a80*/  IMAD.MOV.U32 R122, RZ, RZ, RZ ;  /* 0x000000ffff7a7224 */ /* 0x000fe200078e00ff */
[----:B------:R-:W-:Y:S01]  /*9a90*/  LEA.HI.X.SX32 R166, R15, R90, 0x1, P5 ;  /* 0x0000005a0fa67211 */ /* 0x000fe200028f0eff */
[----:B------:R-:W-:Y:S01]  /*9aa0*/  ULEA.HI.X UR20, UR20, UR9, UR22, 0x4, UP4 ;  /* 0x0000000914147291 */ /* 0x000fe2000a0f2416 */
[----:B------:R-:W-:Y:S01]  /*9ab0*/  IADD3 R153, P5, PT, R36, R18, RZ ;  /* 0x0000001224997210 */ /* 0x000fe20007fbe0ff */
[----:B------:R-:W-:Y:S01]  /*9ac0*/  UIADD3 UR23, UPT, UPT, UR7, -0x80, URZ ;  /* 0xffffff8007177890 */ /* 0x000fe2000fffe0ff */
[-C--:B------:R-:W-:Y:S01]  /*9ad0*/  LEA.HI.X.SX32 R164, R7, R90.reuse, 0x1, P6 ;  /* 0x0000005a07a47211 */ /* 0x080fe200030f0eff */
[----:B------:R-:W-:Y:S01]  /*9ae0*/  UIADD3 UR22, UPT, UPT, UR6, -0x1, URZ ;  /* 0xffffffff06167890 */ /* 0x000fe2000fffe0ff */
[-C--:B------:R-:W-:Y:S01]  /*9af0*/  LEA.HI.X.SX32 R162, R16, R90.reuse, 0x1, P0 ;  /* 0x0000005a10a27211 */ /* 0x080fe200000f0eff */
[----:B------:R-:W-:Y:S01]  /*9b00*/  UMOV UR26, UR14 ;  /* 0x0000000e001a7c82 */ /* 0x000fe20008000000 */
[-C--:B------:R-:W-:Y:S01]  /*9b10*/  LEA.HI.X.SX32 R160, R8, R90.reuse, 0x1, P1 ;  /* 0x0000005a08a07211 */ /* 0x080fe200008f0eff */
[----:B------:R-:W-:Y:S01]  /*9b20*/  UMOV UR27, 0x1 ;  /* 0x00000001001b7882 */ /* 0x000fe20000000000 */
[-C--:B------:R-:W-:Y:S01]  /*9b30*/  LEA.HI.X.SX32 R158, R17, R90.reuse, 0x1, P3 ;  /* 0x0000005a119e7211 */ /* 0x080fe200018f0eff */
[----:B------:R-:W-:Y:S01]  /*9b40*/  UMOV UR28, 0x3 ;  /* 0x00000003001c7882 */ /* 0x000fe20000000000 */
[----:B------:R-:W-:Y:S01]  /*9b50*/  LEA.HI.X.SX32 R156, R9, R90, 0x1, P4 ;  /* 0x0000005a099c7211 */ /* 0x000fe200020f0eff */
[----:B------:R-:W-:Y:S01]  /*9b60*/  UMOV UR5, URZ ;  /* 0x000000ff00057c82 */ /* 0x000fe20008000000 */
[C---:B------:R-:W-:Y:S01]  /*9b70*/  IADD3 R151, P6, PT, R36.reuse, R10, RZ ;  /* 0x0000000a24977210 */ /* 0x040fe20007fde0ff */
[----:B------:R-:W-:Y:S01]  /*9b80*/  UIADD3 UR21, UPT, UPT, UR4, -0x4, URZ ;  /* 0xfffffffc04157890 */ /* 0x000fe2000fffe0ff */
[C---:B------:R-:W-:Y:S01]  /*9b90*/  IADD3 R149, P0, PT, R36.reuse, R19, RZ ;  /* 0x0000001324957210 */ /* 0x040fe20007f1e0ff */
[----:B------:R-:W-:Y:S01]  /*9ba0*/  UMOV UR6, URZ ;  /* 0x000000ff00067c82 */ /* 0x000fe20008000000 */
[C---:B------:R-:W-:Y:S01]  /*9bb0*/  IADD3 R147, P1, PT, R36.reuse, R11, RZ ;  /* 0x0000000b24937210 */ /* 0x040fe20007f3e0ff */
[----:B------:R-:W-:Y:S01]  /*9bc0*/  UMOV UR7, URZ ;  /* 0x000000ff00077c82 */ /* 0x000fe20008000000 */
[----:B------:R-:W-:-:S02]  /*9bd0*/  IADD3 R145, P3, PT, R36, R20, RZ ;  /* 0x0000001424917210 */ /* 0x000fc40007f7e0ff */
[----:B------:R-:W-:Y:S02]  /*9be0*/  IADD3 R143, P4, PT, R36, R12, RZ ;  /* 0x0000000c248f7210 */ /* 0x000fe40007f9e0ff */
[-C--:B------:R-:W-:Y:S02]  /*9bf0*/  LEA.HI.X.SX32 R154, R18, R90.reuse, 0x1, P5 ;  /* 0x0000005a129a7211 */ /* 0x080fe400028f0eff */
[----:B------:R-:W-:Y:S02]  /*9c00*/  IADD3 R141, P5, PT, R36, R21, RZ ;  /* 0x00000015248d7210 */ /* 0x000fe40007fbe0ff */
[-C--:B------:R-:W-:Y:S02]  /*9c10*/  LEA.HI.X.SX32 R152, R10, R90.reuse, 0x1, P6 ;  /* 0x0000005a0a987211 */ /* 0x080fe400030f0eff */
[-C--:B------:R-:W-:Y:S02]  /*9c20*/  LEA.HI.X.SX32 R150, R19, R90.reuse, 0x1, P0 ;  /* 0x0000005a13967211 */ /* 0x080fe400000f0eff */
[----:B------:R-:W-:-:S02]  /*9c30*/  LEA.HI.X.SX32 R148, R11, R90, 0x1, P1 ;  /* 0x0000005a0b947211 */ /* 0x000fc400008f0eff */
[-C--:B------:R-:W-:Y:S02]  /*9c40*/  LEA.HI.X.SX32 R146, R20, R90.reuse, 0x1, P3 ;  /* 0x0000005a14927211 */ /* 0x080fe400018f0eff */
[----:B------:R-:W-:Y:S02]  /*9c50*/  LEA.HI.X.SX32 R144, R12, R90, 0x1, P4 ;  /* 0x0000005a0c907211 */ /* 0x000fe400020f0eff */
[C---:B------:R-:W-:Y:S02]  /*9c60*/  IADD3 R139, P6, PT, R36.reuse, R13, RZ ;  /* 0x0000000d248b7210 */ /* 0x040fe40007fde0ff */
[C---:B------:R-:W-:Y:S02]  /*9c70*/  IADD3 R137, P0, PT, R36.reuse, R22, RZ ;  /* 0x0000001624897210 */ /* 0x040fe40007f1e0ff */
[C---:B------:R-:W-:Y:S02]  /*9c80*/  IADD3 R135, P1, PT, R36.reuse, R45, RZ ;  /* 0x0000002d24877210 */ /* 0x040fe40007f3e0ff */
[----:B------:R-:W-:-:S02]  /*9c90*/  IADD3 R133, P3, PT, R36, R172, RZ ;  /* 0x000000ac24857210 */ /* 0x000fc40007f7e0ff */
[C---:B------:R-:W-:Y:S02]  /*9ca0*/  IADD3 R131, P4, PT, R36.reuse, R208, RZ ;  /* 0x000000d024837210 */ /* 0x040fe40007f9e0ff */
        /* <DEDUP_REMOVED lines=84> */
[----:B------:R-:W-:Y:S02]  /*a1f0*/  LEA.HI.X.SX32 R78, R245, R90, 0x1, P5 ;  /* 0x0000005af54e7211 */ /* 0x000fe400028f0eff */
[----:B------:R-:W-:Y:S02]  /*a200*/  IADD3 R91, P5, PT, R36, R252, RZ ;  /* 0x000000fc245b7210 */ /* 0x000fe40007fbe0ff */
[-C--:B------:R-:W-:Y:S02]  /*a210*/  LEA.HI.X.SX32 R80, R246, R90.reuse, 0x1, P6 ;  /* 0x0000005af6507211 */ /* 0x080fe400030f0eff */
[-C--:B------:R-:W-:Y:S02]  /*a220*/  LEA.HI.X.SX32 R82, R247, R90.reuse, 0x1, P0 ;  /* 0x0000005af7527211 */ /* 0x080fe400000f0eff */
[----:B------:R-:W-:-:S02]  /*a230*/  LEA.HI.X.SX32 R84, R248, R90, 0x1, P1 ;  /* 0x0000005af8547211 */ /* 0x000fc400008f0eff */
[-C--:B------:R-:W-:Y:S02]  /*a240*/  LEA.HI.X.SX32 R86, R249, R90.reuse, 0x1, P3 ;  /* 0x0000005af9567211 */ /* 0x080fe400018f0eff */
[-C--:B------:R-:W-:Y:S02]  /*a250*/  LEA.HI.X.SX32 R88, R251, R90.reuse, 0x1, P4 ;  /* 0x0000005afb587211 */ /* 0x080fe400020f0eff */
[----:B------:R-:W-:Y:S02]  /*a260*/  LEA.HI.X.SX32 R90, R252, R90, 0x1, P5 ;  /* 0x0000005afc5a7211 */ /* 0x000fe400028f0eff */
[----:B------:R-:W-:Y:S02]  /*a270*/  SHF.R.S32.HI R127, RZ, 0x1f, R35 ;  /* 0x0000001fff7f7819 */ /* 0x000fe40000011423 */
[C---:B------:R-:W-:Y:S02]  /*a280*/  IADD3 R93, P3, PT, R35.reuse, R34, RZ ;  /* 0x00000022235d7210 */ /* 0x040fe40007f7e0ff */
[----:B------:R-:W-:-:S02]  /*a290*/  IADD3 R95, P4, PT, R35, R33, RZ ;  /* 0x00000021235f7210 */ /* 0x000fc40007f9e0ff */
[C---:B------:R-:W-:Y:S02]  /*a2a0*/  IADD3 R97, P5, PT, R35.reuse, R32, RZ ;  /* 0x0000002023617210 */ /* 0x040fe40007fbe0ff */
[----:B------:R-:W-:Y:S02]  /*a2b0*/  IADD3 R99, P6, PT, R35, R31, RZ ;  /* 0x0000001f23637210 */ /* 0x000fe40007fde0ff */
[-C--:B------:R-:W-:Y:S02]  /*a2c0*/  LEA.HI.X.SX32 R92, R34, R127.reuse, 0x1, P3 ;  /* 0x0000007f225c7211 */ /* 0x080fe400018f0eff */
[-C--:B------:R-:W-:Y:S01]  /*a2d0*/  LEA.HI.X.SX32 R94, R33, R127.reuse, 0x1, P4 ;  /* 0x0000007f215e7211 */ /* 0x080fe200020f0eff */
[----:B------:R-:W-:Y:S01]  /*a2e0*/  IMAD.SHL.U32 R33, R40, 0x4, RZ ;  /* 0x0000000428217824 */ /* 0x000fe200078e00ff */
[-C--:B------:R-:W-:Y:S02]  /*a2f0*/  LEA.HI.X.SX32 R96, R32, R127.reuse, 0x1, P5 ;  /* 0x0000007f20607211 */ /* 0x080fe400028f0eff */
[----:B------:R-:W-:Y:S01]  /*a300*/  LEA.HI.X.SX32 R98, R31, R127, 0x1, P6 ;  /* 0x0000007f1f627211 */ /* 0x000fe200030f0eff */
[----:B------:R-:W-:Y:S01]  /*a310*/  IMAD.SHL.U32 R31, R42, 0x4, RZ ;  /* 0x000000042a1f7824 */ /* 0x000fe200078e00ff */
[----:B------:R-:W-:-:S02]  /*a320*/  IADD3 R101, P0, PT, R35, R30, RZ ;  /* 0x0000001e23657210 */ /* 0x000fc40007f1e0ff */
[C---:B------:R-:W-:Y:S02]  /*a330*/  IADD3 R103, P1, PT, R35.reuse, R29, RZ ;  /* 0x0000001d23677210 */ /* 0x040fe40007f3e0ff */
[C---:B------:R-:W-:Y:S02]  /*a340*/  IADD3 R105, P3, PT, R35.reuse, R28, RZ ;  /* 0x0000001c23697210 */ /* 0x040fe40007f7e0ff */
[C---:B------:R-:W-:Y:S02]  /*a350*/  IADD3 R107, P4, PT, R35.reuse, R27, RZ ;  /* 0x0000001b236b7210 */ /* 0x040fe40007f9e0ff */
[C---:B------:R-:W-:Y:S02]  /*a360*/  IADD3 R109, P5, PT, R35.reuse, R26, RZ ;  /* 0x0000001a236d7210 */ /* 0x040fe40007fbe0ff */
[----:B------:R-:W-:Y:S02]  /*a370*/  IADD3 R111, P6, PT, R35, R25, RZ ;  /* 0x00000019236f7210 */ /* 0x000fe40007fde0ff */
[----:B------:R-:W-:-:S02]  /*a380*/  LEA.HI.X.SX32 R100, R30, R127, 0x1, P0 ;  /* 0x0000007f1e647211 */ /* 0x000fc400000f0eff */
[-C--:B------:R-:W-:Y:S01]  /*a390*/  LEA.HI.X.SX32 R102, R29, R127.reuse, 0x1, P1 ;  /* 0x0000007f1d667211 */ /* 0x080fe200008f0eff */
[----:B------:R-:W-:Y:S01]  /*a3a0*/  IMAD.SHL.U32 R29, R123, 0x4, RZ ;  /* 0x000000047b1d7824 */ /* 0x000fe200078e00ff */
[-C--:B------:R-:W-:Y:S02]  /*a3b0*/  LEA.HI.X.SX32 R104, R28, R127.reuse, 0x1, P3 ;  /* 0x0000007f1c687211 */ /* 0x080fe400018f0eff */
[-C--:B------:R-:W-:Y:S01]  /*a3c0*/  LEA.HI.X.SX32 R106, R27, R127.reuse, 0x1, P4 ;  /* 0x0000007f1b6a7211 */ /* 0x080fe200020f0eff */
[----:B------:R-:W-:Y:S01]  /*a3d0*/  IMAD.SHL.U32 R27, R124, 0x4, RZ ;  /* 0x000000047c1b7824 */ /* 0x000fe200078e00ff */
[-C--:B------:R-:W-:Y:S02]  /*a3e0*/  LEA.HI.X.SX32 R108, R26, R127.reuse, 0x1, P5 ;  /* 0x0000007f1a6c7211 */ /* 0x080fe400028f0eff */
[----:B------:R-:W-:Y:S01]  /*a3f0*/  LEA.HI.X.SX32 R110, R25, R127, 0x1, P6 ;  /* 0x0000007f196e7211 */ /* 0x000fe200030f0eff */
[----:B------:R-:W-:Y:S01]  /*a400*/  IMAD.SHL.U32 R25, R125, 0x4, RZ ;  /* 0x000000047d197824 */ /* 0x000fe200078e00ff */
[----:B------:R-:W-:-:S02]  /*a410*/  IADD3 R113, P0, PT, R35, R24, RZ ;  /* 0x0000001823717210 */ /* 0x000fc40007f1e0ff */
[C---:B--2---:R-:W-:Y:S02]  /*a420*/  IADD3 R115, P1, PT, R35.reuse, R250, RZ ;  /* 0x000000fa23737210 */ /* 0x044fe40007f3e0ff */
[C---:B------:R-:W-:Y:S02]  /*a430*/  IADD3 R117, P3, PT, R35.reuse, R116, RZ ;  /* 0x0000007423757210 */ /* 0x040fe40007f7e0ff */
[C---:B------:R-:W-:Y:S02]  /*a440*/  IADD3 R119, P4, PT, R35.reuse, R118, RZ ;  /* 0x0000007623777210 */ /* 0x040fe40007f9e0ff */
[C---:B------:R-:W-:Y:S02]  /*a450*/  IADD3 R121, P5, PT, R35.reuse, R120, RZ ;  /* 0x0000007823797210 */ /* 0x040fe40007fbe0ff */
[----:B------:R-:W-:Y:S01]  /*a460*/  IADD3 R5, P6, PT, R35, R130, RZ ;  /* 0x0000008223057210 */ /* 0x000fe20007fde0ff */
[----:B------:R-:W-:Y:S01]  /*a470*/  IMAD.SHL.U32 R35, R38, 0x4, RZ ;  /* 0x0000000426237824 */ /* 0x000fe200078e00ff */
[----:B------:R-:W-:-:S02]  /*a480*/  LEA.HI.X.SX32 R112, R24, R127, 0x1, P0 ;  /* 0x0000007f18707211 */ /* 0x000fc400000f0eff */
[-C--:B------:R-:W-:Y:S02]  /*a490*/  LEA.HI.X.SX32 R114, R250, R127.reuse, 0x1, P1 ;  /* 0x0000007ffa727211 */ /* 0x080fe400008f0eff */
[-C--:B------:R-:W-:Y:S02]  /*a4a0*/  LEA.HI.X.SX32 R116, R116, R127.reuse, 0x1, P3 ;  /* 0x0000007f74747211 */ /* 0x080fe400018f0eff */
[-C--:B------:R-:W-:Y:S02]  /*a4b0*/  LEA.HI.X.SX32 R118, R118, R127.reuse, 0x1, P4 ;  /* 0x0000007f76767211 */ /* 0x080fe400020f0eff */
[-C--:B------:R-:W-:Y:S02]  /*a4c0*/  LEA.HI.X.SX32 R120, R120, R127.reuse, 0x1, P5 ;  /* 0x0000007f78787211 */ /* 0x080fe400028f0eff */
[----:B------:R-:W-:Y:S02]  /*a4d0*/  LEA.HI.X.SX32 R130, R130, R127, 0x1, P6 ;  /* 0x0000007f82827211 */ /* 0x000fe400030f0eff */
[----:B------:R-:W-:-:S02]  /*a4e0*/  SHF.L.U64.HI R30, R42, 0x2, R221 ;  /* 0x000000022a1e7819 */ /* 0x000fc400000102dd */
[----:B------:R-:W-:Y:S02]  /*a4f0*/  SHF.L.U64.HI R32, R40, 0x2, R222 ;  /* 0x0000000228207819 */ /* 0x000fe400000102de */
[----:B------:R-:W-:Y:S02]  /*a500*/  SHF.L.U64.HI R34, R38, 0x2, R223 ;  /* 0x0000000226227819 */ /* 0x000fe400000102df */
[C---:B------:R-:W-:Y:S01]  /*a510*/  SHF.L.U64.HI R172, R171.reuse, 0x2, R126 ;  /* 0x00000002abac7819 */ /* 0x040fe2000001027e */
[----:B------:R-:W-:Y:S01]  /*a520*/  IMAD.SHL.U32 R171, R171, 0x4, RZ ;  /* 0x00000004abab7824 */ /* 0x000fe200078e00ff */
        /* <DEDUP_REMOVED lines=146> */
[----:B------:R-:W-:-:S02]  /*ae50*/  SHF.L.U64.HI R24, R125, 0x2, R218 ;  /* 0x000000027d187819 */ /* 0x000fc400000102da */
[----:B------:R-:W-:Y:S02]  /*ae60*/  SHF.L.U64.HI R26, R124, 0x2, R219 ;  /* 0x000000027c1a7819 */ /* 0x000fe400000102db */
[----:B------:R-:W-:-:S07]  /*ae70*/  SHF.L.U64.HI R28, R123, 0x2, R220 ;  /* 0x000000027b1c7819 */ /* 0x000fce00000102dc */
.L_x_10:
[----:B------:R-:W-:-:S04]  /*ae80*/  DEPBAR.LE SB0, 0x4 ;  /* 0x000081000000791a */ /* 0x000fc80000000000 */
[----:B------:R-:W-:Y:S01]  /*ae90*/  UIADD3 UR5, UPT, UPT, UR5, 0x1, URZ ;  /* 0x0000000105057890 */ /* 0x000fe2000fffe0ff */
[----:B------:R-:W-:Y:S01]  /*aea0*/  IMAD.U32 R122, R122, -0x80000000, RZ ;  /* 0x800000007a7a7824 */ /* 0x000fe200078e00ff */
[----:B------:R-:W-:Y:S02]  /*aeb0*/  ULEA UR14, UR27, UR12, 0x3 ;  /* 0x0000000c1b0e7291 */ /* 0x000fe4000f8e18ff */
[----:B------:R-:W-:Y:S02]  /*aec0*/  UISETP.GT.AND UP3, UPT, UR5, 0x3, UPT ;  /* 0x000000030500788c */ /* 0x000fe4000bf64270 */
[----:B------:R-:W-:Y:S02]  /*aed0*/  UIADD3 UR14, UPT, UPT, UR14, 0x28000, URZ ;  /* 0x000280000e0e7890 */ /* 0x000fe4000fffe0ff */
[----:B------:R-:W-:Y:S01]  /*aee0*/  USEL UR5, UR5, URZ, !UP3 ;  /* 0x000000ff05057287 */ /* 0x000fe2000d800000 */
[----:B------:R-:W-:Y:S06]  /*aef0*/  BAR.SYNC.DEFER_BLOCKING 0x0 ;  /* 0x0000000000007b1d */ /* 0x000fec0000010000 */
[----:B-1----:R-:W-:Y:S05]  /*af00*/  BRA.U UP1, `(.L_x_8) ;  /* 0x0000000101a07547 */ /* 0x002fea000b800000 */
[----:B------:R-:W-:Y:S02]  /*af10*/  ULEA UR8, UR5, UR12, 0xd ;  /* 0x0000000c05087291 */ /* 0x000fe4000f8e68ff */
[----:B------:R-:W-:Y:S02]  /*af20*/  ULEA UR4, UR5, UR12, 0xf ;  /* 0x0000000c05047291 */ /* 0x000fe4000f8e78ff */
[----:B------:R-:W-:Y:S02]  /*af30*/  UIADD3 UR8, UPT, UPT, UR8, 0x20000, URZ ;  /* 0x0002000008087890 */ /* 0x000fe4000fffe0ff */
[----:B------:R-:W-:Y:S02]  /*af40*/  USHF.R.U32.HI UR4, URZ, 0x4, UR4 ;  /* 0x00000004ff047899 */ /* 0x000fe40008011604 */
[----:B------:R-:W-:Y:S02]  /*af50*/  USHF.R.U32.HI UR8, URZ, 0x4, UR8 ;  /* 0x00000004ff087899 */ /* 0x000fe40008011608 */
[----:B------:R-:W-:-:S02]  /*af60*/  USGXT.U32 UR16, UR4, 0xe ;  /* 0x0000000e0410789a */ /* 0x000fc40008000000 */
[----:B------:R-:W-:Y:S02]  /*af70*/  USGXT.U32 UR18, UR8, 0xe ;  /* 0x0000000e0812789a */ /* 0x000fe40008000000 */
[----:B------:R-:W-:Y:S01]  /*af80*/  UIADD3 UR40, UP4, UPT, UR16, 0x2, URZ ;  /* 0x0000000210287890 */ /* 0x000fe2000ff9e0ff */
[----:B------:R-:W-:Y:S01]  /*af90*/  UMOV UR8, URZ ;  /* 0x000000ff00087c82 */ /* 0x000fe20008000000 */
[----:B------:R-:W-:Y:S01]  /*afa0*/  UIADD3 UR38, UP3, UPT, UR18, 0x2, URZ ;  /* 0x0000000212267890 */ /* 0x000fe2000ff7e0ff */
[----:B------:R-:W-:Y:S01]  /*afb0*/  UMOV UR4, URZ ;  /* 0x000000ff00047c82 */ /* 0x000fe20008000000 */
[----:B------:R-:W-:Y:S02]  /*afc0*/  UIADD3.X UR41, UPT, UPT, UR8, 0x40004040, URZ, UP4, !UPT ;  /* 0x4000404008297890 */ /* 0x000fe4000a7fe4ff */
[----:B------:R-:W-:Y:S01]  /*afd0*/  UIADD3 UR48, UP5, UPT, UR40, 0x2, URZ ;  /* 0x0000000228307890 */ /* 0x000fe2000ffbe0ff */
[----:B------:R-:W-:Y:S01]  /*afe0*/  UMOV UR8, UR14 ;  /* 0x0000000e00087c82 */ /* 0x000fe20008000000 */
[----:B------:R-:W-:Y:S01]  /*aff0*/  UMOV UR9, URZ ;  /* 0x000000ff00097c82 */ /* 0x000fe20008000000 */
[----:B------:R-:W-:-:S02]  /*b000*/  UIADD3.X UR39, UPT, UPT, UR4, 0x40004040, URZ, UP3, !UPT ;  /* 0x4000404004277890 */ /* 0x000fc40009ffe4ff */
[----:B------:R-:W-:Y:S01]  /*b010*/  UIADD3.X UR49, UPT, UPT, UR41, URZ, URZ, UP5, !UPT ;  /* 0x000000ff29317290 */ /* 0x000fe2000affe4ff */
[----:B------:R-:W-:Y:S01]  /*b020*/  UMOV UR4, UR8 ;  /* 0x0000000800047c82 */ /* 0x000fe20008000000 */
[----:B------:R-:W-:Y:S02]  /*b030*/  UIADD3 UR8, UP3, UPT, UR38, 0x2, URZ ;  /* 0x0000000226087890 */ /* 0x000fe4000ff7e0ff */
[----:B------:R-:W-:Y:S02]  /*b040*/  UIADD3 UR52, UP4, UPT, UR40, 0x4, URZ ;  /* 0x0000000428347890 */ /* 0x000fe4000ff9e0ff */
[----:B------:R-:W-:Y:S02]  /*b050*/  UIADD3 UR50, UP5, UPT, UR38, 0x4, URZ ;  /* 0x0000000426327890 */ /* 0x000fe4000ffbe0ff */
[----:B------:R-:W-:Y:S02]  /*b060*/  UIADD3.X UR9, UPT, UPT, UR39, URZ, URZ, UP3, !UPT ;  /* 0x000000ff27097290 */ /* 0x000fe40009ffe4ff */
[----:B------:R-:W-:-:S02]  /*b070*/  UIADD3.X UR53, UPT, UPT, UR41, URZ, URZ, UP4, !UPT ;  /* 0x000000ff29357290 */ /* 0x000fc4000a7fe4ff */
[----:B------:R-:W-:Y:S01]  /*b080*/  UIADD3.X UR51, UPT, UPT, UR39, URZ, URZ, UP5, !UPT ;  /* 0x000000ff27337290 */ /* 0x000fe2000affe4ff */
[----:B------:R-:W-:Y:S01]  /*b090*/  UMOV UR36, 0x0 ;  /* 0x0000000000247882 */ /* 0x000fe20000000000 */
[----:B------:R-:W-:Y:S01]  /*b0a0*/  UMOV UR37, 0x4400910 ;  /* 0x0440091000257882 */ /* 0x000fe20000000000 */
[----:B------:R-:W-:Y:S01]  /*b0b0*/  UMOV UR17, 0x40004040 ;  /* 0x4000404000117882 */ /* 0x000fe20000000000 */
[----:B------:R-:W-:Y:S01]  /*b0c0*/  UMOV UR19, 0x40004040 ;  /* 0x4000404000137882 */ /* 0x000fe20000000000 */
[----:B------:R-:W-:Y:S01]  /*b0d0*/  UMOV UR42, 0x0 ;  /* 0x00000000002a7882 */ /* 0x000fe20000000000 */
[----:B------:R-:W-:Y:S01]  /*b0e0*/  UMOV UR43, 0x4400910 ;  /* 0x04400910002b7882 */ /* 0x000fe20000000000 */
[----:B------:R-:W-:Y:S01]  /*b0f0*/  UMOV UR46, 0x0 ;  /* 0x00000000002e7882 */ /* 0x000fe20000000000 */
[----:B------:R-:W-:Y:S01]  /*b100*/  UMOV UR47, 0x4400910 ;  /* 0x04400910002f7882 */ /* 0x000fe20000000000 */
[----:B------:R1:W-:Y:S01]  /*b110*/  UTCHMMA gdesc[UR18], gdesc[UR16], tmem[UR29], tmem[UR36], idesc[UR37], UPT ;  /* 0x00ff2410120075ea */ /* 0x0003e2000b80001d */
[----:B------:R-:W-:Y:S01]  /*b120*/  UMOV UR44, 0x0 ;  /* 0x00000000002c7882 */ /* 0x000fe20000000000 */
[----:B------:R-:W-:Y:S01]  /*b130*/  UMOV UR45, 0x4400910 ;  /* 0x04400910002d7882 */ /* 0x000fe20000000000 */
[----:B------:R1:W-:Y:S01]  /*b140*/  UTCHMMA gdesc[UR38], gdesc[UR40], tmem[UR29], tmem[UR42], idesc[UR43], UPT ;  /* 0x00ff2a28260075ea */ /* 0x0003e2000b80001d */
[----:B------:R1:W-:Y:S01]  /*b150*/  UTCHMMA gdesc[UR8], gdesc[UR48], tmem[UR29], tmem[UR46], idesc[UR47], UPT ;  /* 0x00ff2e30080075ea */ /* 0x0003e2000b80001d */
[----:B------:R1:W-:Y:S01]  /*b160*/  UTCHMMA gdesc[UR50], gdesc[UR52], tmem[UR29], tmem[UR44], idesc[UR45], UPT ;  /* 0x00ff2c34320075ea */ /* 0x0003e2000b80001d */
[----:B------:R1:W-:Y:S01]  /*b170*/  UTCBAR [UR4], URZ ;  /* 0x000000ff040073e9 */ /* 0x0003e200080000ff */
[----:B------:R-:W-:Y:S01]  /*b180*/  NOP ;  /* 0x0000000000007918 */ /* 0x000fe20000000000 */
.L_x_8:
[----:B------:R-:W2:Y:S01]  /*b190*/  SYNCS.PHASECHK.TRANS64.TRYWAIT P0, [UR26], R122 ;  /* 0x0000007aff0075a7 */ /* 0x000ea2000800111a */
[----:B------:R-:W-:Y:S01]  /*b1a0*/  UISETP.GE.AND UP4, UPT, UR7, UR21, UPT ;  /* 0x000000150700728c */ /* 0x000fe2000bf86270 */
[----:B-1----:R-:W-:Y:S01]  /*b1b0*/  UMOV UR4, UR6 ;  /* 0x0000000600047c82 */ /* 0x002fe20008000000 */
[----:B--2---:R-:W-:Y:S09]  /*b1c0*/  @!P0 BRA `(.L_x_9) ;  /* 0x0000006000688947 */ /* 0x004ff20003800000 */
.L_x_16:
[C---:B------:R-:W-:Y:S01]  /*b1d0*/  ISETP.GE.AND P0, PT, R3.reuse, UR23, PT ;  /* 0x0000001703007c0c */ /* 0x040fe2000bf06270 */
[----:B------:R-:W-:Y:S01]  /*b1e0*/  BAR.SYNC.DEFER_BLOCKING 0x0 ;  /* 0x0000000000007b1d */ /* 0x000fe20000010000 */
[----:B------:R-:W-:Y:S01]  /*b1f0*/  UIADD3 UR28, UPT, UPT, UR28, 0x1, URZ ;  /* 0x000000011c1c7890 */ /* 0x000fe2000fffe0ff */
[----:B------:R-:W-:Y:S01]  /*b200*/  PLOP3.LUT P1, PT, PT, PT, UP4, 0x40, 0x4 ;  /* 0x000000000004781c */ /* 0x000fe20003f2e848 */
[----:B------:R-:W-:Y:S01]  /*b210*/  UIADD3 UR27, UPT, UPT, UR27, 0x1, URZ ;  /* 0x000000011b1b7890 */ /* 0x000fe2000fffe0ff */
[----:B------:R-:W-:Y:S01]  /*b220*/  SEL R122, RZ, 0x4, P0 ;  /* 0x00000004ff7a7807 */ /* 0x000fe20000000000 */
[----:B------:R-:W-:Y:S01]  /*b230*/  UISETP.GT.AND UP3, UPT, UR28, 0x3, UPT ;  /* 0x000000031c00788c */ /* 0x000fe2000bf64270 */
[----:B------:R-:W-:Y:S01]  /*b240*/  LOP3.LUT R123, R3, 0x2, RZ, 0xfc, !PT ;  /* 0x00000002037b7812 */ /* 0x000fe200078efcff */
[----:B------:R-:W-:Y:S01]  /*b250*/  UIADD3 UR7, UPT, UPT, UR7, 0x1, URZ ;  /* 0x0000000107077890 */ /* 0x000fe2000fffe0ff */
[----:B------:R-:W-:Y:S01]  /*b260*/  SEL R122, R122, RZ, P1 ;  /* 0x000000ff7a7a7207 */ /* 0x000fe20000800000 */
[----:B------:R-:W-:Y:S01]  /*b270*/  USEL UR28, UR28, URZ, !UP3 ;  /* 0x000000ff1c1c7287 */ /* 0x000fe2000d800000 */
[----:B------:R-:W-:Y:S01]  /*b280*/  ISETP.GE.AND P1, PT, R123, UR23, PT ;  /* 0x000000177b007c0c */ /* 0x000fe2000bf26270 */
[----:B------:R-:W-:Y:S01]  /*b290*/  UISETP.GT.AND UP3, UPT, UR27, 0x1, UPT ;  /* 0x000000011b00788c */ /* 0x000fe2000bf64270 */
[----:B------:R-:W-:Y:S01]  /*b2a0*/  LOP3.LUT R123, R3, 0x4, RZ, 0xfc, !PT ;  /* 0x00000004037b7812 */ /* 0x000fe200078efcff */
[----:B------:R-:W-:Y:S01]  /*b2b0*/  ULEA UR6, UR28, UR12, 0xd ;  /* 0x0000000c1c067291 */ /* 0x000fe2000f8e68ff */
[----:B------:R-:W-:Y:S01]  /*b2c0*/  ISETP.NE.U32.AND P0, PT, R122, RZ, PT ;  /* 0x000000ff7a00720c */ /* 0x000fe20003f05070 */
[----:B------:R-:W-:Y:S01]  /*b2d0*/  USEL UR27, UR27, URZ, !UP3 ;  /* 0x000000ff1b1b7287 */ /* 0x000fe2000d800000 */
[----:B------:R-:W-:Y:S01]  /*b2e0*/  ISETP.GE.AND P3, PT, R123, UR23, PT ;  /* 0x000000177b007c0c */ /* 0x000fe2000bf66270 */
[----:B------:R-:W-:Y:S01]  /*b2f0*/  UMOV UR26, UR14 ;  /* 0x0000000e001a7c82 */ /* 0x000fe20008000000 */
[----:B------:R-:W-:Y:S01]  /*b300*/  PLOP3.LUT P4, PT, PT, PT, UP4, 0x40, 0x4 ;  /* 0x000000000004781c */ /* 0x000fe20003f8e848 */
[----:B------:R-:W-:Y:S01]  /*b310*/  VIADD R129, R2, UR6 ;  /* 0x0000000602817c36 */ /* 0x000fe20008000000 */
[----:B------:R-:W-:-:S02]  /*b320*/  SEL R123, RZ, 0x4, P1 ;  /* 0x00000004ff7b7807 */ /* 0x000fc40000800000 */
[----:B------:R-:W-:Y:S02]  /*b330*/  IADD3 R122, P1, PT, R115, UR15, RZ ;  /* 0x0000000f737a7c10 */ /* 0x000fe4000ff3e0ff */
[----:B------:R-:W-:Y:S02]  /*b340*/  SEL R124, R123, RZ, P4 ;  /* 0x000000ff7b7c7207 */ /* 0x000fe40002000000 */
[----:B------:R-:W-:Y:S02]  /*b350*/  IADD3.X R123, PT, PT, R114, UR20, RZ, P1, !PT ;  /* 0x00000014727b7c10 */ /* 0x000fe40008ffe4ff */
[----:B------:R-:W-:Y:S02]  /*b360*/  LOP3.LUT R127, R3, 0x6, RZ, 0xfc, !PT ;  /* 0x00000006037f7812 */ /* 0x000fe400078efcff */
[----:B------:R-:W-:Y:S01]  /*b370*/  PLOP3.LUT P5, PT, PT, PT, UP4, 0x40, 0x4 ;  /* 0x000000000004781c */ /* 0x000fe20003fae848 */
[----:B------:R-:W-:Y:S01]  /*b380*/  @!PT LDS RZ, [RZ] ;  /* 0x00000000fffff984 */ /* 0x000fe20000000800 */
[----:B------:R-:W-:Y:S01]  /*b390*/  @!PT LDS RZ, [RZ] ;  /* 0x00000000fffff984 */ /* 0x000fe20000000800 */
[----:B------:R-:W-:Y:S01]  /*b3a0*/  @!PT LDS RZ, [RZ] ;  /* 0x00000000fffff984 */ /* 0x000fe20000000800 */
[----:B------:R1:W-:Y:S01]  /*b3b0*/  LDGSTS.E [R129+0x20000], desc[UR24][R122.64], P0 ;  /* 0x200000007a817fae */ /* 0x0003e200081a1018 */
[----:B------:R-:W-:-:S02]  /*b3c0*/  SEL R125, RZ, 0x4, P3 ;  /* 0x00000004ff7d7807 */ /* 0x000fc40001800000 */
[----:B------:R-:W-:Y:S02]  /*b3d0*/  LOP3.LUT R126, R3, 0x8, RZ, 0xfc, !PT ;  /* 0x00000008037e7812 */ /* 0x000fe400078efcff */
[----:B------:R-:W-:Y:S02]  /*b3e0*/  ISETP.GE.AND P0, PT, R127, UR23, PT ;  /* 0x000000177f007c0c */ /* 0x000fe4000bf06270 */
[----:B------:R-:W-:Y:S02]  /*b3f0*/  SEL R125, R125, RZ, P5 ;  /* 0x000000ff7d7d7207 */ /* 0x000fe40002800000 */
[----:B------:R-:W-:Y:S02]  /*b400*/  ISETP.GE.AND P6, PT, R126, UR23, PT ;  /* 0x000000177e007c0c */ /* 0x000fe4000bfc6270 */
[----:B------:R-:W-:Y:S02]  /*b410*/  LOP3.LUT R126, R3, 0xa, RZ, 0xfc, !PT ;  /* 0x0000000a037e7812 */ /* 0x000fe400078efcff */
[----:B-1----:R-:W-:-:S02]  /*b420*/  IADD3 R122, P5, PT, R113, UR15, RZ ;  /* 0x0000000f717a7c10 */ /* 0x002fc4000ffbe0ff */
[----:B------:R-:W-:Y:S02]  /*b430*/  ISETP.NE.U32.AND P3, PT, R124, RZ, PT ;  /* 0x000000ff7c00720c */ /* 0x000fe40003f65070 */
[----:B------:R-:W-:Y:S02]  /*b440*/  PLOP3.LUT P1, PT, PT, PT, UP4, 0x40, 0x4 ;  /* 0x000000000004781c */ /* 0x000fe40003f2e848 */
[----:B------:R-:W-:Y:S02]  /*b450*/  SEL R124, RZ, 0x4, P0 ;  /* 0x00000004ff7c7807 */ /* 0x000fe40000000000 */
[----:B------:R-:W-:Y:S02]  /*b460*/  IADD3.X R123, PT, PT, R112, UR20, RZ, P5, !PT ;  /* 0x00000014707b7c10 */ /* 0x000fe4000affe4ff */
[----:B------:R-:W-:Y:S02]  /*b470*/  ISETP.GE.AND P0, PT, R126, UR23, PT ;  /* 0x000000177e007c0c */ /* 0x000fe4000bf06270 */
[----:B------:R-:W-:-:S02]  /*b480*/  ISETP.NE.U32.AND P4, PT, R125, RZ, PT ;  /* 0x000000ff7d00720c */ /* 0x000fc40003f85070 */
[----:B------:R-:W-:Y:S01]  /*b490*/  PLOP3.LUT P5, PT, PT, PT, UP4, 0x40, 0x4 ;  /* 0x000000000004781c */ /* 0x000fe20003fae848 */
[----:B------:R1:W-:Y:S01]  /*b4a0*/  LDGSTS.E [R129+0x20008], desc[UR24][R122.64], P3 ;  /* 0x200080007a817fae */ /* 0x0003e200099a1018 */
[----:B------:R-:W-:Y:S02]  /*b4b0*/  SEL R126, RZ, 0x4, P6 ;  /* 0x00000004ff7e7807 */ /* 0x000fe40003000000 */
[----:B------:R-:W-:Y:S02]  /*b4c0*/  SEL R125, R124, RZ, P1 ;  /* 0x000000ff7c7d7207 */ /* 0x000fe40000800000 */
[----:B------:R-:W-:Y:S02]  /*b4d0*/  SEL R127, R126, RZ, P5 ;  /* 0x000000ff7e7f7207 */ /* 0x000fe40002800000 */
[----:B------:R-:W-:Y:S02]  /*b4e0*/  ISETP.NE.U32.AND P5, PT, R125, RZ, PT ;  /* 0x000000ff7d00720c */ /* 0x000fe40003fa5070 */
[----:B------:R-:W-:-:S02]  /*b4f0*/  SEL R128, RZ, 0x4, P0 ;  /* 0x00000004ff807807 */ /* 0x000fc40000000000 */
[----:B------:R-:W-:Y:S02]  /*b500*/  LOP3.LUT R174, R2, 0x10, RZ, 0x3c, !PT ;  /* 0x0000001002ae7812 */ /* 0x000fe400078e3cff */
[----:B------:R-:W-:Y:S02]  /*b510*/  IADD3 R124, P0, PT, R111, UR15, RZ ;  /* 0x0000000f6f7c7c10 */ /* 0x000fe4000ff1e0ff */
[----:B------:R-:W-:Y:S01]  /*b520*/  IADD3 R126, P6, PT, R109, UR15, RZ ;  /* 0x0000000f6d7e7c10 */ /* 0x000fe2000ffde0ff */
[----:B------:R-:W-:Y:S01]  /*b530*/  VIADD R175, R174, UR6 ;  /* 0x00000006aeaf7c36 */ /* 0x000fe20008000000 */
[----:B------:R-:W-:Y:S02]  /*b540*/  IADD3.X R125, PT, PT, R110, UR20, RZ, P0, !PT ;  /* 0x000000146e7d7c10 */ /* 0x000fe400087fe4ff */
[----:B------:R-:W-:Y:S02]  /*b550*/  PLOP3.LUT P1, PT, PT, PT, UP4, 0x40, 0x4 ;  /* 0x000000000004781c */ /* 0x000fe40003f2e848 */
[----:B------:R-:W-:Y:S01]  /*b560*/  ISETP.NE.U32.AND P0, PT, R127, RZ, PT ;  /* 0x000000ff7f00720c */ /* 0x000fe20003f05070 */
[----:B------:R2:W-:Y:S01]  /*b570*/  LDGSTS.E [R175+0x20000], desc[UR24][R124.64], P4 ;  /* 0x200000007caf7fae */ /* 0x0005e2000a1a1018 */
[----:B------:R-:W-:-:S02]  /*b580*/  IADD3.X R127, PT, PT, R108, UR20, RZ, P6, !PT ;  /* 0x000000146c7f7c10 */ /* 0x000fc4000b7fe4ff */
[C---:B------:R-:W-:Y:S02]  /*b590*/  LOP3.LUT R176, R3.reuse, 0xc, RZ, 0xfc, !PT ;  /* 0x0000000c03b07812 */ /* 0x040fe400078efcff */
[----:B------:R-:W-:Y:S01]  /*b5a0*/  LOP3.LUT R174, R3, 0xe, RZ, 0xfc, !PT ;  /* 0x0000000e03ae7812 */ /* 0x000fe200078efcff */
[----:B------:R3:W-:Y:S01]  /*b5b0*/  LDGSTS.E [R175+0x20008], desc[UR24][R126.64], P5 ;  /* 0x200080007eaf7fae */ /* 0x0007e2000a9a1018 */
[----:B------:R-:W-:Y:S02]  /*b5c0*/  SEL R128, R128, RZ, P1 ;  /* 0x000000ff80807207 */ /* 0x000fe40000800000 */
[----:B------:R-:W-:Y:S02]  /*b5d0*/  ISETP.GE.AND P4, PT, R176, UR23, PT ;  /* 0x00000017b0007c0c */ /* 0x000fe4000bf86270 */
[----:B-1----:R-:W-:Y:S02]  /*b5e0*/  IADD3 R122, P5, PT, R107, UR15, RZ ;  /* 0x0000000f6b7a7c10 */ /* 0x002fe4000ffbe0ff */
[----:B------:R-:W-:-:S02]  /*b5f0*/  ISETP.GE.AND P6, PT, R174, UR23, PT ;  /* 0x00000017ae007c0c */ /* 0x000fc4000bfc6270 */
[----:B------:R-:W-:Y:S02]  /*b600*/  ISETP.NE.U32.AND P1, PT, R128, RZ, PT ;  /* 0x000000ff8000720c */ /* 0x000fe40003f25070 */
[----:B------:R-:W-:Y:S02]  /*b610*/  LOP3.LUT R174, R3, 0x10, RZ, 0xfc, !PT ;  /* 0x0000001003ae7812 */ /* 0x000fe400078efcff */
[----:B------:R-:W-:Y:S02]  /*b620*/  PLOP3.LUT P3, PT, PT, PT, UP4, 0x40, 0x4 ;  /* 0x000000000004781c */ /* 0x000fe40003f6e848 */
[----:B------:R-:W-:Y:S02]  /*b630*/  SEL R128, RZ, 0x4, P4 ;  /* 0x00000004ff807807 */ /* 0x000fe40002000000 */
[----:B------:R-:W-:Y:S02]  /*b640*/  IADD3.X R123, PT, PT, R106, UR20, RZ, P5, !PT ;  /* 0x000000146a7b7c10 */ /* 0x000fe4000affe4ff */
[----:B------:R-:W-:-:S02]  /*b650*/  PLOP3.LUT P4, PT, PT, PT, UP4, 0x40, 0x4 ;  /* 0x000000000004781c */ /* 0x000fc40003f8e848 */
[----:B------:R-:W-:Y:S02]  /*b660*/  ISETP.GE.AND P5, PT, R174, UR23, PT ;  /* 0x00000017ae007c0c */ /* 0x000fe4000bfa6270 */
[----:B------:R-:W-:Y:S02]  /*b670*/  SEL R129, RZ, 0x4, P6 ;  /* 0x00000004ff817807 */ /* 0x000fe40003000000 */
[----:B------:R-:W-:Y:S02]  /*b680*/  SEL R128, R128, RZ, P3 ;  /* 0x000000ff80807207 */ /* 0x000fe40001800000 */
[----:B------:R-:W-:Y:S02]  /*b690*/  PLOP3.LUT P3, PT, PT, PT, UP4, 0x40, 0x4 ;  /* 0x000000000004781c */ /* 0x000fe40003f6e848 */
[----:B--2---:R-:W-:Y:S02]  /*b6a0*/  SEL R125, RZ, 0x4, P5 ;  /* 0x00000004ff7d7807 */ /* 0x004fe40002800000 */
[----:B------:R-:W-:-:S02]  /*b6b0*/  SEL R129, R129, RZ, P4 ;  /* 0x000000ff81817207 */ /* 0x000fc40002000000 */
[----:B------:R-:W-:Y:S02]  /*b6c0*/  ISETP.NE.U32.AND P4, PT, R128, RZ, PT ;  /* 0x000000ff8000720c */ /* 0x000fe40003f85070 */
[C---:B------:R-:W-:Y:S02]  /*b6d0*/  LOP3.LUT R176, R2.reuse, 0x20, RZ, 0x3c, !PT ;  /* 0x0000002002b07812 */ /* 0x040fe400078e3cff */
[----:B------:R-:W-:Y:S02]  /*b6e0*/  IADD3 R124, P6, PT, R105, UR15, RZ ;  /* 0x0000000f697c7c10 */ /* 0x000fe4000ffde0ff */
[----:B---3--:R-:W-:Y:S02]  /*b6f0*/  SEL R127, R125, RZ, P3 ;  /* 0x000000ff7d7f7207 */ /* 0x008fe40001800000 */
[----:B------:R-:W-:Y:S02]  /*b700*/  LOP3.LUT R174, R2, 0x30, RZ, 0x3c, !PT ;  /* 0x0000003002ae7812 */ /* 0x000fe400078e3cff */
[----:B------:R-:W-:-:S02]  /*b710*/  IADD3 R126, P5, PT, R103, UR15, RZ ;  /* 0x0000000f677e7c10 */ /* 0x000fc4000ffbe0ff */
[----:B------:R-:W-:Y:S01]  /*b720*/  ISETP.NE.U32.AND P3, PT, R129, RZ, PT ;  /* 0x000000ff8100720c */ /* 0x000fe20003f65070 */
[----:B------:R-:W-:Y:S01]  /*b730*/  VIADD R129, R176, UR6 ;  /* 0x00000006b0817c36 */ /* 0x000fe20008000000 */
[----:B------:R-:W-:Y:S01]  /*b740*/  IADD3.X R125, PT, PT, R104, UR20, RZ, P6, !PT ;  /* 0x00000014687d7c10 */ /* 0x000fe2000b7fe4ff */
[----:B------:R-:W-:Y:S01]  /*b750*/  VIADD R175, R174, UR6 ;  /* 0x00000006aeaf7c36 */ /* 0x000fe20008000000 */
[----:B------:R-:W-:Y:S02]  /*b760*/  ISETP.NE.U32.AND P6, PT, R127, RZ, PT ;  /* 0x000000ff7f00720c */ /* 0x000fe40003fc5070 */
[----:B------:R-:W-:Y:S01]  /*b770*/  IADD3.X R127, PT, PT, R102, UR20, RZ, P5, !PT ;  /* 0x00000014667f7c10 */ /* 0x000fe2000affe4ff */
[----:B------:R1:W-:Y:S01]  /*b780*/  LDGSTS.E [R129+0x20000], desc[UR24][R122.64], P0 ;  /* 0x200000007a817fae */ /* 0x0003e200081a1018 */
[C---:B------:R-:W-:Y:S02]  /*b790*/  LOP3.LUT R176, R3.reuse, 0x12, RZ, 0xfc, !PT ;  /* 0x0000001203b07812 */ /* 0x040fe400078efcff */
[----:B------:R-:W-:Y:S01]  /*b7a0*/  LOP3.LUT R174, R3, 0x14, RZ, 0xfc, !PT ;  /* 0x0000001403ae7812 */ /* 0x000fe200078efcff */
[----:B------:R2:W-:Y:S01]  /*b7b0*/  LDGSTS.E [R129+0x20008], desc[UR24][R124.64], P1 ;  /* 0x200080007c817fae */ /* 0x0005e200089a1018 */
[----:B------:R-:W-:-:S02]  /*b7c0*/  ISETP.GE.AND P0, PT, R176, UR23, PT ;  /* 0x00000017b0007c0c */ /* 0x000fc4000bf06270 */
[----:B------:R-:W-:Y:S01]  /*b7d0*/  ISETP.GE.AND P5, PT, R174, UR23, PT ;  /* 0x00000017ae007c0c */ /* 0x000fe2000bfa6270 */
[----:B------:R3:W-:Y:S01]  /*b7e0*/  LDGSTS.E [R175+0x20000], desc[UR24][R126.64], P4 ;  /* 0x200000007eaf7fae */ /* 0x0007e2000a1a1018 */
[----:B------:R-:W-:Y:S02]  /*b7f0*/  LOP3.LUT R174, R3, 0x16, RZ, 0xfc, !PT ;  /* 0x0000001603ae7812 */ /* 0x000fe400078efcff */
[----:B------:R-:W-:Y:S02]  /*b800*/  PLOP3.LUT P1, PT, PT, PT, UP4, 0x40, 0x4 ;  /* 0x000000000004781c */ /* 0x000fe40003f2e848 */
[----:B-1----:R-:W-:Y:S02]  /*b810*/  IADD3 R122, P4, PT, R101, UR15, RZ ;  /* 0x0000000f657a7c10 */ /* 0x002fe4000ff9e0ff */
[----:B------:R-:W-:Y:S02]  /*b820*/  SEL R128, RZ, 0x4, P0 ;  /* 0x00000004ff807807 */ /* 0x000fe40000000000 */
[----:B------:R-:W-:-:S02]  /*b830*/  IADD3.X R123, PT, PT, R100, UR20, RZ, P4, !PT ;  /* 0x00000014647b7c10 */ /* 0x000fc4000a7fe4ff */
[----:B------:R-:W-:Y:S02]  /*b840*/  ISETP.GE.AND P4, PT, R174, UR23, PT ;  /* 0x00000017ae007c0c */ /* 0x000fe4000bf86270 */
[----:B------:R-:W-:Y:S01]  /*b850*/  SEL R128, R128, RZ, P1 ;  /* 0x000000ff80807207 */ /* 0x000fe20000800000 */
[----:B------:R-:W-:Y:S01]  /*b860*/  LDGSTS.E [R175+0x20008], desc[UR24][R122.64], P3 ;  /* 0x200080007aaf7fae */ /* 0x000fe200099a1018 */
[----:B------:R-:W-:Y:S02]  /*b870*/  PLOP3.LUT P1, PT, PT, PT, UP4, 0x40, 0x4 ;  /* 0x000000000004781c */ /* 0x000fe40003f2e848 */
[----:B--2---:R-:W-:Y:S02]  /*b880*/  SEL R125, RZ, 0x4, P4 ;  /* 0x00000004ff7d7807 */ /* 0x004fe40002000000 */
[----:B------:R-:W-:Y:S02]  /*b890*/  LOP3.LUT R176, R2, 0x40, RZ, 0x3c, !PT ;  /* 0x0000004002b07812 */ /* 0x000fe400078e3cff */
[----:B------:R-:W-:-:S02]  /*b8a0*/  PLOP3.LUT P0, PT, PT, PT, UP4, 0x40, 0x4 ;  /* 0x000000000004781c */ /* 0x000fc40003f0e848 */
[----:B------:R-:W-:Y:S01]  /*b8b0*/  SEL R174, RZ, 0x4, P5 ;  /* 0x00000004ffae7807 */ /* 0x000fe20002800000 */
[----:B------:R-:W-:Y:S01]  /*b8c0*/  VIADD R129, R176, UR6 ;  /* 0x00000006b0817c36 */ /* 0x000fe20008000000 */
[----:B------:R-:W-:Y:S02]  /*b8d0*/  IADD3 R124, P4, PT, R99, UR15, RZ ;  /* 0x0000000f637c7c10 */ /* 0x000fe4000ff9e0ff */
[----:B---3--:R-:W-:Y:S02]  /*b8e0*/  SEL R127, R125, RZ, P1 ;  /* 0x000000ff7d7f7207 */ /* 0x008fe40000800000 */
[----:B------:R-:W-:Y:S02]  /*b8f0*/  IADD3 R126, P1, PT, R97, UR15, RZ ;  /* 0x0000000f617e7c10 */ /* 0x000fe4000ff3e0ff */
[----:B------:R-:W-:Y:S02]  /*b900*/  SEL R174, R174, RZ, P0 ;  /* 0x000000ffaeae7207 */ /* 0x000fe40000000000 */
[----:B------:R-:W-:-:S02]  /*b910*/  LOP3.LUT R176, R3, 0x18, RZ, 0xfc, !PT ;  /* 0x0000001803b07812 */ /* 0x000fc400078efcff */
[----:B------:R-:W-:Y:S02]  /*b920*/  ISETP.NE.U32.AND P0, PT, R128, RZ, PT ;  /* 0x000000ff8000720c */ /* 0x000fe40003f05070 */
[----:B------:R-:W-:Y:S02]  /*b930*/  IADD3.X R125, PT, PT, R98, UR20, RZ, P4, !PT ;  /* 0x00000014627d7c10 */ /* 0x000fe4000a7fe4ff */
[----:B------:R-:W-:Y:S02]  /*b940*/  ISETP.NE.U32.AND P4, PT, R127, RZ, PT ;  /* 0x000000ff7f00720c */ /* 0x000fe40003f85070 */
[----:B------:R-:W-:Y:S01]  /*b950*/  IADD3.X R127, PT, PT, R96, UR20, RZ, P1, !PT ;  /* 0x00000014607f7c10 */ /* 0x000fe20008ffe4ff */
[----:B------:R-:W-:Y:S01]  /*b960*/  LDGSTS.E [R129+0x20000], desc[UR24][R124.64], P6 ;  /* 0x200000007c817fae */ /* 0x000fe2000b1a1018 */
[----:B------:R-:W-:Y:S02]  /*b970*/  ISETP.GE.AND P1, PT, R176, UR23, PT ;  /* 0x00000017b0007c0c */ /* 0x000fe4000bf26270 */
[----:B------:R-:W-:-:S02]  /*b980*/  LOP3.LUT R176, R3, 0x1c, RZ, 0xfc, !PT ;  /* 0x0000001c03b07812 */ /* 0x000fc400078efcff */
[----:B------:R-:W-:Y:S01]  /*b990*/  LOP3.LUT R177, R3, 0x1a, RZ, 0xfc, !PT ;  /* 0x0000001a03b17812 */ /* 0x000fe200078efcff */
[----:B------:R1:W-:Y:S01]  /*b9a0*/  LDGSTS.E [R129+0x20008], desc[UR24][R126.64], P0 ;  /* 0x200080007e817fae */ /* 0x0003e200081a1018 */
[----:B------:R-:W-:Y:S02]  /*b9b0*/  ISETP.GE.AND P6, PT, R176, UR23, PT ;  /* 0x00000017b0007c0c */ /* 0x000fe4000bfc6270 */
[----:B------:R-:W-:Y:S02]  /*b9c0*/  LOP3.LUT R176, R2, 0x50, RZ, 0x3c, !PT ;  /* 0x0000005002b07812 */ /* 0x000fe400078e3cff */
[----:B------:R-:W-:Y:S02]  /*b9d0*/  PLOP3.LUT P0, PT, PT, PT, UP4, 0x40, 0x4 ;  /* 0x000000000004781c */ /* 0x000fe40003f0e848 */
[----:B------:R-:W-:Y:S02]  /*b9e0*/  SEL R128, RZ, 0x4, P1 ;  /* 0x00000004ff807807 */ /* 0x000fe40000800000 */
[----:B------:R-:W-:-:S02]  /*b9f0*/  ISETP.GE.AND P3, PT, R177, UR23, PT ;  /* 0x00000017b1007c0c */ /* 0x000fc4000bf66270 */
[----:B------:R-:W-:Y:S01]  /*ba00*/  ISETP.NE.U32.AND P5, PT, R174, RZ, PT ;  /* 0x000000ffae00720c */ /* 0x000fe20003fa5070 */
[----:B-1----:R-:W-:Y:S01]  /*ba10*/  VIADD R129, R176, UR6 ;  /* 0x00000006b0817c36 */ /* 0x002fe20008000000 */
[----:B------:R-:W-:Y:S01]  /*ba20*/  SEL R128, R128, RZ, P0 ;  /* 0x000000ff80807207 */ /* 0x000fe20000000000 */
[----:B------:R-:W1:Y:S01]  /*ba30*/  S2R R176, SR_TID.X ;  /* 0x0000000000b07919 */ /* 0x000e620000002100 */
[----:B------:R-:W-:Y:S02]  /*ba40*/  PLOP3.LUT P0, PT, PT, PT, UP4, 0x40, 0x4 ;  /* 0x000000000004781c */ /* 0x000fe40003f0e848 */
[----:B------:R-:W-:Y:S02]  /*ba50*/  SEL R123, RZ, 0x4, P6 ;  /* 0x00000004ff7b7807 */ /* 0x000fe40003000000 */
[----:B------:R-:W-:Y:S02]  /*ba60*/  SEL R174, RZ, 0x4, P3 ;  /* 0x00000004ffae7807 */ /* 0x000fe40001800000 */
[----:B------:R-:W-:-:S02]  /*ba70*/  IADD3 R124, P3, PT, R95, UR15, RZ ;  /* 0x0000000f5f7c7c10 */ /* 0x000fc4000ff7e0ff */
[----:B------:R-:W-:Y:S02]  /*ba80*/  SEL R123, R123, RZ, P0 ;  /* 0x000000ff7b7b7207 */ /* 0x000fe40000000000 */
[----:B------:R-:W-:Y:S02]  /*ba90*/  IADD3 R122, P6, PT, R93, UR15, RZ ;  /* 0x0000000f5d7a7c10 */ /* 0x000fe4000ffde0ff */
[----:B------:R-:W-:Y:S02]  /*baa0*/  IADD3.X R125, PT, PT, R94, UR20, RZ, P3, !PT ;  /* 0x000000145e7d7c10 */ /* 0x000fe40009ffe4ff */
[----:B------:R-:W-:Y:S02]  /*bab0*/  LOP3.LUT R177, R3, 0x1e, RZ, 0xfc, !PT ;  /* 0x0000001e03b17812 */ /* 0x000fe400078efcff */
[----:B------:R-:W-:Y:S01]  /*bac0*/  PLOP3.LUT P1, PT, PT, PT, UP4, 0x40, 0x4 ;  /* 0x000000000004781c */ /* 0x000fe20003f2e848 */
[----:B------:R-:W-:Y:S01]  /*bad0*/  LDGSTS.E [R129+0x20000], desc[UR24][R124.64], P5 ;  /* 0x200000007c817fae */ /* 0x000fe2000a9a1018 */
[----:B------:R-:W-:-:S02]  /*bae0*/  ISETP.NE.U32.AND P3, PT, R123, RZ, PT ;  /* 0x000000ff7b00720c */ /* 0x000fc40003f65070 */
[----:B------:R-:W-:Y:S02]  /*baf0*/  IADD3.X R123, PT, PT, R92, UR20, RZ, P6, !PT ;  /* 0x000000145c7b7c10 */ /* 0x000fe4000b7fe4ff */
[----:B------:R-:W-:Y:S02]  /*bb00*/  ISETP.GE.AND P6, PT, R177, UR23, PT ;  /* 0x00000017b1007c0c */ /* 0x000fe4000bfc6270 */
[----:B------:R-:W-:Y:S01]  /*bb10*/  SEL R174, R174, RZ, P1 ;  /* 0x000000ffaeae7207 */ /* 0x000fe20000800000 */
[----:B------:R2:W-:Y:S01]  /*bb20*/  LDGSTS.E [R129+0x20008], desc[UR24][R122.64], P4 ;  /* 0x200080007a817fae */ /* 0x0005e2000a1a1018 */
[----:B------:R-:W-:Y:S02]  /*bb30*/  ISETP.NE.U32.AND P1, PT, R128, RZ, PT ;  /* 0x000000ff8000720c */ /* 0x000fe40003f25070 */
[----:B------:R-:W-:Y:S02]  /*bb40*/  IADD3 R126, P5, PT, R5, UR15, RZ ;  /* 0x0000000f057e7c10 */ /* 0x000fe4000ffbe0ff */
[----:B------:R-:W-:-:S02]  /*bb50*/  PLOP3.LUT P4, PT, PT, PT, UP4, 0x40, 0x4 ;  /* 0x000000000004781c */ /* 0x000fc40003f8e848 */
[----:B-1----:R-:W-:Y:S02]  /*bb60*/  LOP3.LUT R176, R176, 0x1f, RZ, 0xc0, !PT ;  /* 0x0000001fb0b07812 */ /* 0x002fe400078ec0ff */
[----:B------:R-:W-:Y:S02]  /*bb70*/  SEL R128, RZ, 0x4, P6 ;  /* 0x00000004ff807807 */ /* 0x000fe40003000000 */
[----:B------:R-:W-:Y:S01]  /*bb80*/  ISETP.GE.AND P6, PT, R176, UR23, PT ;  /* 0x00000017b0007c0c */ /* 0x000fe2000bfc6270 */
[----:B------:R-:W-:Y:S01]  /*bb90*/  UIADD3 UR23, UPT, UPT, UR23, -0x20, URZ ;  /* 0xffffffe017177890 */ /* 0x000fe2000fffe0ff */
[----:B------:R-:W-:Y:S02]  /*bba0*/  LOP3.LUT R175, R2, 0x60, RZ, 0x3c, !PT ;  /* 0x0000006002af7812 */ /* 0x000fe400078e3cff */
[----:B------:R-:W-:Y:S02]  /*bbb0*/  IADD3.X R127, PT, PT, R130, UR20, RZ, P5, !PT ;  /* 0x00000014827f7c10 */ /* 0x000fe4000affe4ff */
[----:B------:R-:W-:Y:S01]  /*bbc0*/  ISETP.NE.U32.AND P0, PT, R174, RZ, PT ;  /* 0x000000ffae00720c */ /* 0x000fe20003f05070 */
[----:B------:R-:W-:Y:S01]  /*bbd0*/  VIADD R175, R175, UR6 ;  /* 0x00000006afaf7c36 */ /* 0x000fe20008000000 */
[----:B--2---:R-:W-:-:S02]  /*bbe0*/  IADD3 R122, P5, PT, R121, UR15, RZ ;  /* 0x0000000f797a7c10 */ /* 0x004fc4000ffbe0ff */
[----:B------:R-:W-:Y:S02]  /*bbf0*/  SEL R128, R128, RZ, P4 ;  /* 0x000000ff80807207 */ /* 0x000fe40002000000 */
[----:B------:R-:W-:Y:S01]  /*bc00*/  PLOP3.LUT P4, PT, PT, PT, UP4, 0x40, 0x4 ;  /* 0x000000000004781c */ /* 0x000fe20003f8e848 */
[----:B------:R1:W-:Y:S01]  /*bc10*/  LDGSTS.E [R175+0x20000], desc[UR24][R126.64], P1 ;  /* 0x200000007eaf7fae */ /* 0x0003e200089a1018 */
[----:B------:R-:W-:Y:S02]  /*bc20*/  SEL R124, RZ, 0x4, P6 ;  /* 0x00000004ff7c7807 */ /* 0x000fe40003000000 */
[----:B------:R-:W-:Y:S02]  /*bc30*/  IADD3.X R123, PT, PT, R120, UR20, RZ, P5, !PT ;  /* 0x00000014787b7c10 */ /* 0x000fe4000affe4ff */
[----:B------:R-:W-:Y:S02]  /*bc40*/  ISETP.NE.U32.AND P5, PT, R128, RZ, PT ;  /* 0x000000ff8000720c */ /* 0x000fe40003fa5070 */
[----:B------:R-:W-:Y:S01]  /*bc50*/  SEL R125, R124, RZ, P4 ;  /* 0x000000ff7c7d7207 */ /* 0x000fe20002000000 */
[----:B------:R2:W-:Y:S01]  /*bc60*/  LDGSTS.E [R175+0x20008], desc[UR24][R122.64], P0 ;  /* 0x200080007aaf7fae */ /* 0x0005e200081a1018 */
[----:B------:R-:W-:-:S02]  /*bc70*/  LOP3.LUT R176, R2, 0x70, RZ, 0x3c, !PT ;  /* 0x0000007002b07812 */ /* 0x000fc400078e3cff */
[----:B------:R-:W-:Y:S02]  /*bc80*/  IADD3 R124, P4, PT, R119, UR15, RZ ;  /* 0x0000000f777c7c10 */ /* 0x000fe4000ff9e0ff */
[----:B-1----:R-:W-:Y:S01]  /*bc90*/  IADD3 R126, P6, PT, R117, UR15, RZ ;  /* 0x0000000f757e7c10 */ /* 0x002fe2000ffde0ff */
[----:B------:R-:W-:Y:S01]  /*bca0*/  VIADD R129, R176, UR6 ;  /* 0x00000006b0817c36 */ /* 0x000fe20008000000 */
[----:B------:R-:W-:Y:S01]  /*bcb0*/  ISETP.NE.U32.AND P1, PT, R125, RZ, PT ;  /* 0x000000ff7d00720c */ /* 0x000fe20003f25070 */
[----:B------:R-:W-:Y:S01]  /*bcc0*/  ULEA UR6, UR28, UR12, 0xf ;  /* 0x0000000c1c067291 */ /* 0x000fe2000f8e78ff */
[----:B------:R-:W-:Y:S01]  /*bcd0*/  IADD3.X R125, PT, PT, R118, UR20, RZ, P4, !PT ;  /* 0x00000014767d7c10 */ /* 0x000fe2000a7fe4ff */
[----:B------:R-:W-:Y:S01]  /*bce0*/  UIADD3 UR15, UP5, UPT, UR15, UR31, URZ ;  /* 0x0000001f0f0f7290 */ /* 0x000fe2000ffbe0ff */
[----:B------:R-:W-:Y:S02]  /*bcf0*/  IADD3.X R127, PT, PT, R116, UR20, RZ, P6, !PT ;  /* 0x00000014747f7c10 */ /* 0x000fe4000b7fe4ff */
[----:B--2---:R-:W-:Y:S01]  /*bd00*/  IADD3 R122, P0, PT, R91, UR10, RZ ;  /* 0x0000000a5b7a7c10 */ /* 0x004fe2000ff1e0ff */
[----:B------:R1:W-:Y:S01]  /*bd10*/  LDGSTS.E [R129+0x20000], desc[UR24][R124.64], P3 ;  /* 0x200000007c817fae */ /* 0x0003e200099a1018 */
[----:B------:R-:W-:Y:S01]  /*bd20*/  VIADD R128, R4, UR6 ;  /* 0x0000000604807c36 */ /* 0x000fe20008000000 */
[----:B------:R-:W-:Y:S01]  /*bd30*/  UIADD3.X UR20, UPT, UPT, UR20, UR32, URZ, UP5, !UPT ;  /* 0x0000002014147290 */ /* 0x000fe2000affe4ff */
[----:B------:R-:W-:Y:S01]  /*bd40*/  IADD3.X R123, PT, PT, R90, UR11, RZ, P0, !PT ;  /* 0x0000000b5a7b7c10 */ /* 0x000fe200087fe4ff */
[----:B------:R2:W-:Y:S01]  /*bd50*/  LDGSTS.E [R129+0x20008], desc[UR24][R126.64], P5 ;  /* 0x200080007e817fae */ /* 0x0005e2000a9a1018 */
[----:B------:R-:W-:Y:S01]  /*bd60*/  VIADD R174, R173, UR6 ;  /* 0x00000006adae7c36 */ /* 0x000fe20008000000 */
[----:B------:R-:W-:-:S02]  /*bd70*/  USEL UR6, URZ, 0x1, !UP3 ;  /* 0x00000001ff067887 */ /* 0x000fc4000d800000 */
[----:B------:R-:W0:Y:S01]  /*bd80*/  LDGDEPBAR ;  /* 0x00000000000079af */ /* 0x000e220000000000 */
[----:B------:R-:W-:Y:S02]  /*bd90*/  UISETP.NE.U32.AND UP3, UPT, UR22, UR7, UPT ;  /* 0x000000071600728c */ /* 0x000fe4000bf65070 */
[----:B------:R-:W-:Y:S01]  /*bda0*/  ULOP3.LUT UR6, UR4, UR6, URZ, 0x3c, !UPT ;  /* 0x0000000604067292 */ /* 0x000fe2000f8e3cff */
[----:B-1----:R-:W-:Y:S01]  /*bdb0*/  IADD3 R124, P3, PT, R87, UR10, RZ ;  /* 0x0000000a577c7c10 */ /* 0x002fe2000ff7e0ff */
[----:B------:R1:W-:Y:S01]  /*bdc0*/  LDGSTS.E [R128], desc[UR24][R122.64], P1 ;  /* 0x000000007a807fae */ /* 0x0003e200089a1018 */
[----:B--2---:R-:W-:Y:S02]  /*bdd0*/  IADD3 R126, P0, PT, R83, UR10, RZ ;  /* 0x0000000a537e7c10 */ /* 0x004fe4000ff1e0ff */
[----:B------:R-:W-:Y:S02]  /*bde0*/  IADD3.X R125, PT, PT, R86, UR11, RZ, P3, !PT ;  /* 0x0000000b567d7c10 */ /* 0x000fe40009ffe4ff */
[----:B------:R-:W-:-:S03]  /*bdf0*/  IADD3.X R127, PT, PT, R82, UR11, RZ, P0, !PT ;  /* 0x0000000b527f7c10 */ /* 0x000fc600087fe4ff */
[----:B------:R2:W-:Y:S01]  /*be00*/  LDGSTS.E [R128+0x400], desc[UR24][R124.64], P1 ;  /* 0x004000007c807fae */ /* 0x0005e200089a1018 */
[----:B-1----:R-:W-:-:S03]  /*be10*/  IADD3 R122, P3, PT, R79, UR10, RZ ;  /* 0x0000000a4f7a7c10 */ /* 0x002fc6000ff7e0ff */
[----:B------:R1:W-:Y:S01]  /*be20*/  LDGSTS.E [R128+0x800], desc[UR24][R126.64], P1 ;  /* 0x008000007e807fae */ /* 0x0003e200089a1018 */
[----:B------:R-:W-:-:S05]  /*be30*/  IADD3.X R123, PT, PT, R78, UR11, RZ, P3, !PT ;  /* 0x0000000b4e7b7c10 */ /* 0x000fca0009ffe4ff */
[----:B------:R3:W-:Y:S01]  /*be40*/  LDGSTS.E [R128+0xc00], desc[UR24][R122.64], P1 ;  /* 0x00c000007a807fae */ /* 0x0007e200089a1018 */
[----:B--2---:R-:W-:Y:S02]  /*be50*/  IADD3 R124, P0, PT, R75, UR10, RZ ;  /* 0x0000000a4b7c7c10 */ /* 0x004fe4000ff1e0ff */
[----:B-1----:R-:W-:Y:S02]  /*be60*/  IADD3 R126, P3, PT, R71, UR10, RZ ;  /* 0x0000000a477e7c10 */ /* 0x002fe4000ff7e0ff */
[----:B------:R-:W-:Y:S02]  /*be70*/  IADD3.X R125, PT, PT, R74, UR11, RZ, P0, !PT ;  /* 0x0000000b4a7d7c10 */ /* 0x000fe400087fe4ff */
[----:B------:R-:W-:Y:S02]  /*be80*/  IADD3.X R127, PT, PT, R70, UR11, RZ, P3, !PT ;  /* 0x0000000b467f7c10 */ /* 0x000fe40009ffe4ff */
[----:B---3--:R-:W-:Y:S01]  /*be90*/  IADD3 R122, P0, PT, R67, UR10, RZ ;  /* 0x0000000a437a7c10 */ /* 0x008fe2000ff1e0ff */
[----:B------:R1:W-:Y:S03]  /*bea0*/  LDGSTS.E [R128+0x1000], desc[UR24][R124.64], P1 ;  /* 0x010000007c807fae */ /* 0x0003e600089a1018 */
[----:B------:R-:W-:Y:S01]  /*beb0*/  IADD3.X R123, PT, PT, R66, UR11, RZ, P0, !PT ;  /* 0x0000000b427b7c10 */ /* 0x000fe200087fe4ff */
[----:B------:R2:W-:Y:S04]  /*bec0*/  LDGSTS.E [R128+0x1400], desc[UR24][R126.64], P1 ;  /* 0x014000007e807fae */ /* 0x0005e800089a1018 */
[----:B------:R3:W-:Y:S01]  /*bed0*/  LDGSTS.E [R128+0x1800], desc[UR24][R122.64], P1 ;  /* 0x018000007a807fae */ /* 0x0007e200089a1018 */
[----:B-1----:R-:W-:-:S02]  /*bee0*/  IADD3 R124, P3, PT, R63, UR10, RZ ;  /* 0x0000000a3f7c7c10 */ /* 0x002fc4000ff7e0ff */
[----:B--2---:R-:W-:Y:S02]  /*bef0*/  IADD3 R126, P0, PT, R59, UR10, RZ ;  /* 0x0000000a3b7e7c10 */ /* 0x004fe4000ff1e0ff */
        /* <DEDUP_REMOVED lines=80> */
[----:B------:R-:W-:Y:S02]  /*c400*/  IADD3 R128, P4, PT, R171, UR10, RZ ;  /* 0x0000000aab807c10 */ /* 0x000fe4000ff9e0ff */
[----:B--2---:R-:W-:Y:S02]  /*c410*/  IADD3 R126, P3, PT, R77, UR10, RZ ;  /* 0x0000000a4d7e7c10 */ /* 0x004fe4000ff7e0ff */
[----:B------:R-:W-:Y:S02]  /*c420*/  IADD3.X R125, PT, PT, R80, UR11, RZ, P0, !PT ;  /* 0x0000000b507d7c10 */ /* 0x000fe400087fe4ff */
[----:B------:R-:W-:Y:S02]  /*c430*/  IADD3.X R127, PT, PT, R76, UR11, RZ, P3, !PT ;  /* 0x0000000b4c7f7c10 */ /* 0x000fe40009ffe4ff */
[----:B---3--:R-:W-:Y:S01]  /*c440*/  IADD3 R122, P0, PT, R73, UR10, RZ ;  /* 0x0000000a497a7c10 */ /* 0x008fe2000ff1e0ff */
[----:B------:R1:W-:Y:S01]  /*c450*/  LDGSTS.E [R174+0xa00], desc[UR24][R124.64], P1 ;  /* 0x00a000007cae7fae */ /* 0x0003e200089a1018 */
[----:B------:R-:W-:-:S02]  /*c460*/  IADD3.X R129, PT, PT, R172, UR11, RZ, P4, !PT ;  /* 0x0000000bac817c10 */ /* 0x000fc4000a7fe4ff */
[----:B------:R-:W-:Y:S01]  /*c470*/  IADD3.X R123, PT, PT, R72, UR11, RZ, P0, !PT ;  /* 0x0000000b487b7c10 */ /* 0x000fe200087fe4ff */
[----:B------:R2:W-:Y:S04]  /*c480*/  LDGSTS.E [R174+0xe00], desc[UR24][R126.64], P1 ;  /* 0x00e000007eae7fae */ /* 0x0005e800089a1018 */
[----:B------:R3:W-:Y:S01]  /*c490*/  LDGSTS.E [R174+0x1200], desc[UR24][R122.64], P1 ;  /* 0x012000007aae7fae */ /* 0x0007e200089a1018 */
[----:B-1----:R-:W-:Y:S02]  /*c4a0*/  IADD3 R124, P3, PT, R69, UR10, RZ ;  /* 0x0000000a457c7c10 */ /* 0x002fe4000ff7e0ff */
[----:B--2---:R-:W-:Y:S02]  /*c4b0*/  IADD3 R126, P0, PT, R65, UR10, RZ ;  /* 0x0000000a417e7c10 */ /* 0x004fe4000ff1e0ff */
[----:B------:R-:W-:-:S02]  /*c4c0*/  IADD3.X R125, PT, PT, R68, UR11, RZ, P3, !PT ;  /* 0x0000000b447d7c10 */ /* 0x000fc40009ffe4ff */
        /* <DEDUP_REMOVED lines=70> */
[----:B--2---:R-:W-:Y:S01]  /*c930*/  IADD3 R126, P0, PT, R167, UR10, RZ ;  /* 0x0000000aa77e7c10 */ /* 0x004fe2000ff1e0ff */
[----:B------:R-:W-:Y:S01]  /*c940*/  UIADD3 UR10, UP4, UPT, UR10, UR33, URZ ;  /* 0x000000210a0a7290 */ /* 0x000fe2000ff9e0ff */
[----:B------:R-:W-:Y:S02]  /*c950*/  IADD3.X R125, PT, PT, R164, UR11, RZ, P3, !PT ;  /* 0x0000000ba47d7c10 */ /* 0x000fe40009ffe4ff */
[----:B------:R-:W-:Y:S01]  /*c960*/  IADD3.X R127, PT, PT, R168, UR11, RZ, P0, !PT ;  /* 0x0000000ba87f7c10 */ /* 0x000fe200087fe4ff */
[----:B---3--:R-:W-:Y:S01]  /*c970*/  IMAD.U32 R122, RZ, RZ, UR4 ;  /* 0x00000004ff7a7e24 */ /* 0x008fe2000f8e00ff */
[----:B------:R-:W-:Y:S01]  /*c980*/  UIADD3.X UR11, UPT, UPT, UR11, UR34, URZ, UP4, !UPT ;  /* 0x000000220b0b7290 */ /* 0x000fe2000a7fe4ff */
[----:B------:R1:W-:Y:S04]  /*c990*/  LDGSTS.E [R174+0x7600], desc[UR24][R124.64], P1 ;  /* 0x076000007cae7fae */ /* 0x0003e800089a1018 */
[----:B------:R1:W-:Y:S04]  /*c9a0*/  LDGSTS.E [R174+0x7a00], desc[UR24][R126.64], P1 ;  /* 0x07a000007eae7fae */ /* 0x0003e800089a1018 */
[----:B------:R1:W-:Y:S04]  /*c9b0*/  LDGSTS.E [R174+0x7e00], desc[UR24][R128.64], P1 ;  /* 0x07e0000080ae7fae */ /* 0x0003e800089a1018 */
[----:B------:R-:W0:Y:S01]  /*c9c0*/  LDGDEPBAR ;  /* 0x00000000000079af */ /* 0x000e220000000000 */
[----:B------:R-:W-:Y:S05]  /*c9d0*/  BRA.U UP3, `(.L_x_10) ;  /* 0xffffffe503287547 */ /* 0x000fea000b83ffff */
.L_x_7:
[----:B---3--:R-:W2:Y:S01]  /*c9e0*/  LDL.LU R123, [R1] ;  /* 0x00000000017b7983 */ /* 0x008ea20000300800 */
[----:B------:R-:W2:Y:S01]  /*c9f0*/  LDCU.128 UR8, c[0x0][0x390] ;  /* 0x00007200ff0877ac */ /* 0x000ea20008000c00 */
[----:B------:R-:W3:Y:S01]  /*ca00*/  LDC R133, c[0x0][0x3b8] ;  /* 0x0000ee00ff857b82 */ /* 0x000ee20000000800 */
[C---:B------:R-:W-:Y:S01]  /*ca10*/  LOP3.LUT R132, R0.reuse, R3, RZ, 0xfc, !PT ;  /* 0x0000000300847212 */ /* 0x040fe200078efcff */
[----:B-1----:R-:W1:Y:S01]  /*ca20*/  S2R R124, SR_TID.X ;  /* 0x00000000007c7919 */ /* 0x002e620000002100 */
[----:B------:R-:W4:Y:S01]  /*ca30*/  LDCU UR6, c[0x0][0x39c] ;  /* 0x00007380ff0677ac */ /* 0x000f220008000800 */
[--C-:B------:R-:W-:Y:S01]  /*ca40*/  LOP3.LUT R10, R0, 0x2, R3.reuse, 0xfe, !PT ;  /* 0x00000002000a7812 */ /* 0x100fe200078efe03 */
[----:B------:R-:W-:Y:S01]  /*ca50*/  IMAD.U32 R159, RZ, RZ, UR30 ;  /* 0x0000001eff9f7e24 */ /* 0x000fe2000f8e00ff */
[----:B------:R-:W-:Y:S01]  /*ca60*/  LOP3.LUT R2, R132, 0xfe, RZ, 0xfc, !PT ;  /* 0x000000fe84027812 */ /* 0x000fe200078efcff */
[----:B------:R-:W5:Y:S01]  /*ca70*/  LDCU UR5, c[0x0][0x3b4] ;  /* 0x00007680ff0577ac */ /* 0x000f620008000800 */
[----:B------:R-:W-:-:S02]  /*ca80*/  LOP3.LUT R8, R0, 0x4, R3, 0xfe, !PT ;  /* 0x0000000400087812 */ /* 0x000fc400078efe03 */
[C-C-:B------:R-:W-:Y:S02]  /*ca90*/  LOP3.LUT R192, R0.reuse, 0x1e, R3.reuse, 0xfe, !PT ;  /* 0x0000001e00c07812 */ /* 0x140fe400078efe03 */
[C-C-:B------:R-:W-:Y:S02]  /*caa0*/  LOP3.LUT R191, R0.reuse, 0x1c, R3.reuse, 0xfe, !PT ;  /* 0x0000001c00bf7812 */ /* 0x140fe400078efe03 */
[C-C-:B------:R-:W-:Y:S02]  /*cab0*/  LOP3.LUT R190, R0.reuse, 0x1a, R3.reuse, 0xfe, !PT ;  /* 0x0000001a00be7812 */ /* 0x140fe400078efe03 */
[C-C-:B------:R-:W-:Y:S02]  /*cac0*/  LOP3.LUT R189, R0.reuse, 0x18, R3.reuse, 0xfe, !PT ;  /* 0x0000001800bd7812 */ /* 0x140fe400078efe03 */
[C-C-:B------:R-:W-:Y:S02]  /*cad0*/  LOP3.LUT R188, R0.reuse, 0x16, R3.reuse, 0xfe, !PT ;  /* 0x0000001600bc7812 */ /* 0x140fe400078efe03 */
[----:B------:R-:W-:-:S02]  /*cae0*/  LOP3.LUT R139, R0, 0x14, R3, 0xfe, !PT ;  /* 0x00000014008b7812 */ /* 0x000fc400078efe03 */
[C-C-:B------:R-:W-:Y:S02]  /*caf0*/  LOP3.LUT R137, R0.reuse, 0x12, R3.reuse, 0xfe, !PT ;  /* 0x0000001200897812 */ /* 0x140fe400078efe03 */
[--C-:B------:R-:W-:Y:S01]  /*cb00*/  LOP3.LUT R138, R0, 0x10, R3.reuse, 0xfe, !PT ;  /* 0x00000010008a7812 */ /* 0x100fe200078efe03 */
[-C--:B---3--:R-:W-:Y:S01]  /*cb10*/  IMAD R141, R8, R133.reuse, RZ ;  /* 0x00000085088d7224 */ /* 0x088fe200078e02ff */
[C-C-:B------:R-:W-:Y:S02]  /*cb20*/  LOP3.LUT R134, R0.reuse, 0xe, R3.reuse, 0xfe, !PT ;  /* 0x0000000e00867812 */ /* 0x140fe400078efe03 */
[C-C-:B------:R-:W-:Y:S02]  /*cb30*/  LOP3.LUT R136, R0.reuse, 0xc, R3.reuse, 0xfe, !PT ;  /* 0x0000000c00887812 */ /* 0x140fe400078efe03 */
[C-C-:B------:R-:W-:Y:S02]  /*cb40*/  LOP3.LUT R135, R0.reuse, 0xa, R3.reuse, 0xfe, !PT ;  /* 0x0000000a00877812 */ /* 0x140fe400078efe03 */
[--C-:B------:R-:W-:Y:S01]  /*cb50*/  LOP3.LUT R156, R0, 0x8, R3.reuse, 0xfe, !PT ;  /* 0x00000008009c7812 */ /* 0x100fe200078efe03 */
[----:B-1----:R-:W-:Y:S01]  /*cb60*/  IMAD.SHL.U32 R125, R124, 0x10, RZ ;  /* 0x000000107c7d7824 */ /* 0x002fe200078e00ff */
[----:B------:R-:W-:Y:S01]  /*cb70*/  LOP3.LUT R0, R0, 0x6, R3, 0xfe, !PT ;  /* 0x0000000600007812 */ /* 0x000fe200078efe03 */
[----:B------:R-:W-:-:S03]  /*cb80*/  IMAD R3, R10, R133, RZ ;  /* 0x000000850a037224 */ /* 0x000fc600078e02ff */
[----:B------:R-:W-:Y:S02]  /*cb90*/  LOP3.LUT R5, R125, 0xf0, RZ, 0xc0, !PT ;  /* 0x000000f07d057812 */ /* 0x000fe400078ec0ff */
[C---:B--2---:R-:W-:Y:S01]  /*cba0*/  ISETP.GE.AND P0, PT, R123.reuse, UR10, PT ;  /* 0x0000000a7b007c0c */ /* 0x044fe2000bf06270 */
[----:B-----5:R-:W-:-:S03]  /*cbb0*/  IMAD R4, R123, UR5, RZ ;  /* 0x000000057b047c24 */ /* 0x020fc6000f8e02ff */
[----:B----4-:R-:W-:Y:S01]  /*cbc0*/  ISETP.LT.AND P1, PT, R2, UR6, !P0 ;  /* 0x0000000602007c0c */ /* 0x010fe2000c721270 */
[----:B------:R-:W-:Y:S01]  /*cbd0*/  IMAD.SHL.U32 R2, R124, 0x80, RZ ;  /* 0x000000807c027824 */ /* 0x000fe200078e00ff */
[----:B------:R-:W-:Y:S02]  /*cbe0*/  ISETP.LT.AND P4, PT, R10, UR11, !P0 ;  /* 0x0000000b0a007c0c */ /* 0x000fe4000c781270 */
[----:B------:R-:W-:Y:S02]  /*cbf0*/  ISETP.LT.AND P3, PT, R8, UR11, !P0 ;  /* 0x0000000b08007c0c */ /* 0x000fe4000c761270 */
[----:B------:R-:W-:Y:S02]  /*cc00*/  LOP3.LUT R6, R2, 0x800, RZ, 0xc0, !PT ;  /* 0x0000080002067812 */ /* 0x000fe400078ec0ff */
[----:B------:R-:W-:Y:S02]  /*cc10*/  LEA R2, P5, R4, UR8, 0x2 ;  /* 0x0000000804027c11 */ /* 0x000fe4000f8a10ff */
[----:B------:R-:W-:Y:S01]  /*cc20*/  IADD3 R148, PT, PT, R5, UR12, R6 ;  /* 0x0000000c05947c10 */ /* 0x000fe2000fffe006 */
[----:B------:R-:W-:Y:S10]  /*cc30*/  BRA.U !UP2, `(.L_x_11) ;  /* 0x000000010a107547 */ /* 0x000ff4000b800000 */
[----:B------:R-:W-:-:S06]  /*cc40*/  USHF.L.U32 UR4, UR4, 0x1f, URZ ;  /* 0x0000001f04047899 */ /* 0x000fcc00080006ff */
[----:B------:R-:W-:-:S04]  /*cc50*/  IMAD.U32 R5, RZ, RZ, UR4 ;  /* 0x00000004ff057e24 */ /* 0x000fc8000f8e00ff */
[----:B------:R-:W1:Y:S02]  /*cc60*/  SYNCS.PHASECHK.TRANS64.TRYWAIT P6, [UR14], R5 ;  /* 0x00000005ff0075a7 */ /* 0x000e6400080c110e */
[----:B-1----:R-:W-:Y:S05]  /*cc70*/  @!P6 BRA `(.L_x_12) ;  /* 0x0000004400c8e947 */ /* 0x002fea0003800000 */
.L_x_11:
[----:B------:R-:W-:-:S04]  /*cc80*/  DEPBAR.LE SB0, 0x0 ;  /* 0x000080000000791a */ /* 0x000fc80000000000 */
[----:B------:R-:W-:Y:S01]  /*cc90*/  BAR.SYNC.DEFER_BLOCKING 0x0 ;  /* 0x0000000000007b1d */ /* 0x000fe20000010000 */
[C---:B------:R-:W-:Y:S01]  /*cca0*/  ISETP.LT.AND P6, PT, R0.reuse, UR11, !P0 ;  /* 0x0000000b00007c0c */ /* 0x040fe2000c7c1270 */
[-C--:B------:R-:W-:Y:S01]  /*ccb0*/  IMAD R143, R0, R133.reuse, RZ ;  /* 0x00000085008f7224 */ /* 0x080fe200078e02ff */
[----:B------:R-:W-:Y:S01]  /*ccc0*/  LEA.HI.X.SX32 R0, R4, UR9, 0x2, P5 ;  /* 0x0000000904007c11 */ /* 0x000fe2000a8f16ff */
[-C--:B------:R-:W-:Y:S02]  /*ccd0*/  IMAD R180, R132, R133.reuse, RZ ;  /* 0x0000008584b47224 */ /* 0x080fe400078e02ff */
[-C--:B------:R-:W-:Y:S01]  /*cce0*/  IMAD R149, R156, R133.reuse, RZ ;  /* 0x000000859c957224 */ /* 0x080fe200078e02ff */
[----:B------:R-:W1:Y:S01]  /*ccf0*/  LDCU UR4, c[0x0][0x39c] ;  /* 0x00007380ff0477ac */ /* 0x000e620008000800 */
[-C--:B------:R-:W-:Y:S01]  /*cd00*/  IMAD R151, R135, R133.reuse, RZ ;  /* 0x0000008587977224 */ /* 0x080fe200078e02ff */
[----:B------:R-:W-:Y:S01]  /*cd10*/  LEA R144, P5, R180, R2, 0x2 ;  /* 0x00000002b4907211 */ /* 0x000fe200078a10ff */
[----:B------:R-:W2:Y:S01]  /*cd20*/  S2R R160, SR_TID.X ;  /* 0x0000000000a07919 */ /* 0x000ea20000002100 */
[-C--:B------:R-:W-:Y:S01]  /*cd30*/  IMAD R157, R136, R133.reuse, RZ ;  /* 0x00000085889d7224 */ /* 0x080fe200078e02ff */
[----:B------:R-:W3:Y:S01]  /*cd40*/  LDCU UR5, c[0x0][0x39c] ;  /* 0x00007380ff0577ac */ /* 0x000ee20008000800 */
[----:B------:R-:W-:Y:S01]  /*cd50*/  LEA.HI.X.SX32 R145, R180, R0, 0x2, P5 ;  /* 0x00000000b4917211 */ /* 0x000fe200028f16ff */
[-C--:B------:R-:W-:Y:S01]  /*cd60*/  IMAD R161, R134, R133.reuse, RZ ;  /* 0x0000008586a17224 */ /* 0x080fe200078e02ff */
[----:B------:R-:W-:Y:S01]  /*cd70*/  LEA R140, P5, R141, R2, 0x2 ;  /* 0x000000028d8c7211 */ /* 0x000fe200078a10ff */
[-C--:B------:R-:W-:Y:S01]  /*cd80*/  IMAD R163, R138, R133.reuse, RZ ;  /* 0x000000858aa37224 */ /* 0x080fe200078e02ff */
[----:B------:R-:W4:Y:S01]  /*cd90*/  LDCU UR6, c[0x0][0x39c] ;  /* 0x00007380ff0677ac */ /* 0x000f220008000800 */
[-C--:B------:R-:W-:Y:S01]  /*cda0*/  IMAD R177, R189, R133.reuse, RZ ;  /* 0x00000085bdb17224 */ /* 0x080fe200078e02ff */
[----:B------:R-:W-:Y:S01]  /*cdb0*/  LEA.HI.X.SX32 R141, R141, R0, 0x2, P5 ;  /* 0x000000008d8d7211 */ /* 0x000fe200028f16ff */
[----:B------:R-:W-:Y:S01]  /*cdc0*/  IMAD R181, R191, R133, RZ ;  /* 0x00000085bfb57224 */ /* 0x000fe200078e02ff */
[----:B------:R-:W-:Y:S01]  /*cdd0*/  LEA R154, P5, R149, R2, 0x2 ;  /* 0x00000002959a7211 */ /* 0x000fe200078a10ff */
[----:B------:R-:W-:Y:S01]  /*cde0*/  IMAD R185, R133, 0x20, R180 ;  /* 0x0000002085b97824 */ /* 0x000fe200078e02b4 */
[----:B------:R-:W5:Y:S01]  /*cdf0*/  LDCU UR7, c[0x0][0x39c] ;  /* 0x00007380ff0777ac */ /* 0x000f620008000800 */
[----:B------:R-:W1:Y:S02]  /*ce00*/  @!P2 SYNCS.CCTL.IV [UR12+0x28000] ;  /* 0x02800000ff00a9b1 */ /* 0x000e64000800000c */
[----:B-1----:R-:W-:Y:S01]  /*ce10*/  BAR.SYNC.DEFER_BLOCKING 0x0 ;  /* 0x0000000000007b1d */ /* 0x002fe20000010000 */
[----:B------:R-:W-:-:S02]  /*ce20*/  LEA.HI.X.SX32 R155, R149, R0, 0x2, P5 ;  /* 0x00000000959b7211 */ /* 0x000fc400028f16ff */
[----:B------:R-:W-:-:S03]  /*ce30*/  LEA R150, P5, R157, R2, 0x2 ;  /* 0x000000029d967211 */ /* 0x000fc600078a10ff */
[----:B------:R-:W1:Y:S01]  /*ce40*/  LDCU UR8, c[0x0][0x39c] ;  /* 0x00007380ff0877ac */ /* 0x000e620008000800 */
[----:B------:R-:W-:Y:S01]  /*ce50*/  LDTM.16dp32bit_t0_t15.x128 R4, tmem[UR13] ;  /* 0x0000000d000479ee */ /* 0x000fe20008b80000 */
[----:B------:R-:W1:Y:S01]  /*ce60*/  LDTM.16dp32bit_t16_t31.x128 R4, tmem[UR13+0x80] ;  /* 0x0000800d000479ee */ /* 0x000e620008ba0000 */
[----:B--2---:R-:W-:-:S04]  /*ce70*/  LOP3.LUT R160, R160, 0x7f, RZ, 0xc0, !PT ;  /* 0x0000007fa0a07812 */ /* 0x004fc800078ec0ff */
[----:B------:R-:W-:Y:S01]  /*ce80*/  LEA R193, R160, UR12, 0x4 ;  /* 0x0000000ca0c17c11 */ /* 0x000fe2000f8e20ff */
[----:B------:R-:W2:Y:S01]  /*ce90*/  @!P2 SYNCS.CCTL.IV [UR12+0x28008] ;  /* 0x02800800ff00a9b1 */ /* 0x000ea2000800000c */
[----:B------:R-:W-:Y:S01]  /*cea0*/  LEA R146, P2, R3, R2, 0x2 ;  /* 0x0000000203927211 */ /* 0x000fe200078410ff */
[----:B------:R-:W-:-:S03]  /*ceb0*/  NOP ;  /* 0x0000000000007918 */ /* 0x000fc60000000000 */
[----:B------:R-:W-:Y:S01]  /*cec0*/  LEA.HI.X.SX32 R147, R3, R0, 0x2, P2 ;  /* 0x0000000003937211 */ /* 0x000fe200010f16ff */
[----:B------:R-:W-:Y:S01]  /*ced0*/  IMAD R3, R159, 0x8, R148 ;  /* 0x000000089f037824 */ /* 0x000fe200078e0294 */
[C---:B------:R-:W-:Y:S01]  /*cee0*/  LEA R142, P2, R143.reuse, R2, 0x2 ;  /* 0x000000028f8e7211 */ /* 0x040fe200078410ff */
[----:B-1----:R-:W-:Y:S02]  /*cef0*/  IMAD.MOV.U32 R168, RZ, RZ, R4 ;  /* 0x000000ffffa87224 */ /* 0x002fe400078e0004 */
[----:B------:R-:W-:Y:S01]  /*cf00*/  IMAD.MOV.U32 R169, RZ, RZ, R6 ;  /* 0x000000ffffa97224 */ /* 0x000fe200078e0006 */
[----:B------:R-:W-:Y:S01]  /*cf10*/  LEA.HI.X.SX32 R143, R143, R0, 0x2, P2 ;  /* 0x000000008f8f7211 */ /* 0x000fe200010f16ff */
[----:B------:R-:W-:Y:S01]  /*cf20*/  IMAD.MOV.U32 R170, RZ, RZ, R8 ;  /* 0x000000ffffaa7224 */ /* 0x000fe200078e0008 */
[C---:B------:R-:W-:Y:S01]  /*cf30*/  LEA R152, P2, R151.reuse, R2, 0x2 ;  /* 0x0000000297987211 */ /* 0x040fe200078410ff */
[----:B------:R-:W-:Y:S02]  /*cf40*/  IMAD.MOV.U32 R171, RZ, RZ, R10 ;  /* 0x000000ffffab7224 */ /* 0x000fe400078e000a */
[----:B------:R-:W-:Y:S01]  /*cf50*/  IMAD.MOV.U32 R158, RZ, RZ, R9 ;  /* 0x000000ffff9e7224 */ /* 0x000fe200078e0009 */
[-C--:B------:R-:W-:Y:S01]  /*cf60*/  LEA.HI.X.SX32 R153, R151, R0.reuse, 0x2, P2 ;  /* 0x0000000097997211 */ /* 0x080fe200010f16ff */
[----:B------:R-:W-:Y:S01]  /*cf70*/  IMAD.MOV.U32 R159, RZ, RZ, R11 ;  /* 0x000000ffff9f7224 */ /* 0x000fe200078e000b */
[----:B------:R-:W-:Y:S01]  /*cf80*/  ISETP.LT.AND P2, PT, R156, UR11, !P0 ;  /* 0x0000000b9c007c0c */ /* 0x000fe2000c741270 */
[----:B------:R-:W-:Y:S01]  /*cf90*/  IMAD.MOV.U32 R156, RZ, RZ, R5 ;  /* 0x000000ffff9c7224 */ /* 0x000fe200078e0005 */
[----:B------:R-:W-:Y:S01]  /*cfa0*/  LEA.HI.X.SX32 R151, R157, R0, 0x2, P5 ;  /* 0x000000009d977211 */ /* 0x000fe200028f16ff */
[----:B------:R-:W-:Y:S01]  /*cfb0*/  IMAD.MOV.U32 R157, RZ, RZ, R7 ;  /* 0x000000ffff9d7224 */ /* 0x000fe200078e0007 */
[----:B--2---:R1:W-:Y:S01]  /*cfc0*/  STS.128 [R3], R168 ;  /* 0x000000a803007388 */ /* 0x0043e20000000c00 */
[----:B------:R-:W-:Y:S01]  /*cfd0*/  LEA R148, P5, R161, R2, 0x2 ;  /* 0x00000002a1947211 */ /* 0x000fe200078a10ff */
[----:B------:R-:W-:-:S02]  /*cfe0*/  IMAD.MOV.U32 R164, RZ, RZ, R12 ;  /* 0x000000ffffa47224 */ /* 0x000fc400078e000c */
[----:B------:R-:W-:Y:S01]  /*cff0*/  STS.128 [R3+0x400], R156 ;  /* 0x0004009c03007388 */ /* 0x000fe20000000c00 */
[----:B------:R-:W-:Y:S01]  /*d000*/  LEA.HI.X.SX32 R149, R161, R0, 0x2, P5 ;  /* 0x00000000a1957211 */ /* 0x000fe200028f16ff */
[----:B------:R-:W-:Y:S01]  /*d010*/  IMAD.MOV.U32 R165, RZ, RZ, R14 ;  /* 0x000000ffffa57224 */ /* 0x000fe200078e000e */
[C---:B------:R-:W-:Y:S01]  /*d020*/  LEA R6, P5, R163.reuse, R2, 0x2 ;  /* 0x00000002a3067211 */ /* 0x040fe200078a10ff */
[----:B------:R-:W-:Y:S01]  /*d030*/  BAR.SYNC.DEFER_BLOCKING 0x0 ;  /* 0x0000000000007b1d */ /* 0x000fe20000010000 */
[----:B------:R-:W-:Y:S02]  /*d040*/  IMAD.MOV.U32 R166, RZ, RZ, R16 ;  /* 0x000000ffffa67224 */ /* 0x000fe400078e0010 */
[----:B------:R-:W-:Y:S01]  /*d050*/  LEA.HI.X.SX32 R7, R163, R0, 0x2, P5 ;  /* 0x00000000a3077211 */ /* 0x000fe200028f16ff */
[----:B------:R-:W-:Y:S02]  /*d060*/  IMAD.MOV.U32 R167, RZ, RZ, R18 ;  /* 0x000000ffffa77224 */ /* 0x000fe400078e0012 */
[----:B------:R-:W-:-:S02]  /*d070*/  IMAD.MOV.U32 R12, RZ, RZ, R20 ;  /* 0x000000ffff0c7224 */ /* 0x000fc400078e0014 */
[----:B-1----:R-:W-:Y:S02]  /*d080*/  IMAD.MOV.U32 R168, RZ, RZ, R13 ;  /* 0x000000ffffa87224 */ /* 0x002fe400078e000d */
[----:B------:R-:W-:Y:S02]  /*d090*/  IMAD.MOV.U32 R169, RZ, RZ, R15 ;  /* 0x000000ffffa97224 */ /* 0x000fe400078e000f */
[----:B------:R-:W-:Y:S02]  /*d0a0*/  IMAD.MOV.U32 R170, RZ, RZ, R17 ;  /* 0x000000ffffaa7224 */ /* 0x000fe400078e0011 */
[----:B------:R-:W-:Y:S02]  /*d0b0*/  IMAD.MOV.U32 R171, RZ, RZ, R19 ;  /* 0x000000ffffab7224 */ /* 0x000fe400078e0013 */
[----:B------:R-:W-:Y:S02]  /*d0c0*/  IMAD.MOV.U32 R13, RZ, RZ, R22 ;  /* 0x000000ffff0d7224 */ /* 0x000fe400078e0016 */
[----:B------:R-:W-:-:S02]  /*d0d0*/  IMAD.MOV.U32 R14, RZ, RZ, R24 ;  /* 0x000000ffff0e7224 */ /* 0x000fc400078e0018 */
[----:B------:R-:W-:Y:S02]  /*d0e0*/  IMAD.MOV.U32 R15, RZ, RZ, R26 ;  /* 0x000000ffff0f7224 */ /* 0x000fe400078e001a */
[----:B------:R-:W-:Y:S01]  /*d0f0*/  IMAD.MOV.U32 R16, RZ, RZ, R21 ;  /* 0x000000ffff107224 */ /* 0x000fe200078e0015 */
[----:B------:R-:W1:Y:S01]  /*d100*/  LDS.128 R160, [R193] ;  /* 0x00000000c1a07984 */ /* 0x000e620000000c00 */
[----:B------:R-:W-:Y:S02]  /*d110*/  IMAD.MOV.U32 R17, RZ, RZ, R23 ;  /* 0x000000ffff117224 */ /* 0x000fe400078e0017 */
[----:B------:R-:W-:Y:S01]  /*d120*/  IMAD.MOV.U32 R18, RZ, RZ, R25 ;  /* 0x000000ffff127224 */ /* 0x000fe200078e0019 */
[----:B------:R-:W-:Y:S01]  /*d130*/  LDS.128 R156, [R193+0x800] ;  /* 0x00080000c19c7984 */ /* 0x000fe20000000c00 */
[----:B------:R-:W-:Y:S02]  /*d140*/  IMAD.MOV.U32 R19, RZ, RZ, R27 ;  /* 0x000000ffff137224 */ /* 0x000fe400078e001b */
[----:B------:R-:W-:Y:S01]  /*d150*/  IMAD.MOV.U32 R24, RZ, RZ, R28 ;  /* 0x000000ffff187224 */ /* 0x000fe200078e001c */
[----:B------:R-:W-:Y:S01]  /*d160*/  BAR.SYNC.DEFER_BLOCKING 0x0 ;  /* 0x0000000000007b1d */ /* 0x000fe20000010000 */
[----:B------:R-:W-:-:S02]  /*d170*/  IMAD.MOV.U32 R25, RZ, RZ, R30 ;  /* 0x000000ffff197224 */ /* 0x000fc400078e001e */
[----:B------:R-:W-:Y:S02]  /*d180*/  IMAD.MOV.U32 R26, RZ, RZ, R32 ;  /* 0x000000ffff1a7224 */ /* 0x000fe400078e0020 */
[----:B------:R-:W-:Y:S02]  /*d190*/  IMAD.MOV.U32 R27, RZ, RZ, R34 ;  /* 0x000000ffff1b7224 */ /* 0x000fe400078e0022 */
[----:B------:R-:W-:Y:S02]  /*d1a0*/  IMAD.MOV.U32 R172, RZ, RZ, R29 ;  /* 0x000000ffffac7224 */ /* 0x000fe400078e001d */
[----:B------:R-:W-:Y:S02]  /*d1b0*/  IMAD.MOV.U32 R173, RZ, RZ, R31 ;  /* 0x000000ffffad7224 */ /* 0x000fe400078e001f */
[----:B------:R-:W-:Y:S02]  /*d1c0*/  IMAD.MOV.U32 R174, RZ, RZ, R33 ;  /* 0x000000ffffae7224 */ /* 0x000fe400078e0021 */
[----:B------:R-:W-:-:S02]  /*d1d0*/  IMAD.MOV.U32 R175, RZ, RZ, R35 ;  /* 0x000000ffffaf7224 */ /* 0x000fc400078e0023 */
[----:B------:R-:W-:Y:S02]  /*d1e0*/  IMAD.MOV.U32 R20, RZ, RZ, R37 ;  /* 0x000000ffff147224 */ /* 0x000fe400078e0025 */
[----:B------:R-:W-:Y:S02]  /*d1f0*/  IMAD.MOV.U32 R21, RZ, RZ, R39 ;  /* 0x000000ffff157224 */ /* 0x000fe400078e0027 */
[----:B------:R-:W-:Y:S02]  /*d200*/  IMAD.MOV.U32 R22, RZ, RZ, R41 ;  /* 0x000000ffff167224 */ /* 0x000fe400078e0029 */
[----:B------:R-:W-:Y:S02]  /*d210*/  IMAD.MOV.U32 R23, RZ, RZ, R43 ;  /* 0x000000ffff177224 */ /* 0x000fe400078e002b */
[-C--:B------:R-:W-:Y:S01]  /*d220*/  IMAD R5, R137, R133.reuse, RZ ;  /* 0x0000008589057224 */ /* 0x080fe200078e02ff */
[----:B------:R-:W-:Y:S01]  /*d230*/  STS.128 [R3], R164 ;  /* 0x000000a403007388 */ /* 0x000fe20000000c00 */
[----:B------:R-:W-:-:S02]  /*d240*/  IMAD R9, R139, R133, RZ ;  /* 0x000000858b097224 */ /* 0x000fc400078e02ff */
[----:B------:R-:W-:Y:S01]  /*d250*/  IMAD R11, R188, R133, RZ ;  /* 0x00000085bc0b7224 */ /* 0x000fe200078e02ff */
[----:B------:R-:W-:Y:S01]  /*d260*/  STS.128 [R3+0x400], R168 ;  /* 0x000400a803007388 */ /* 0x000fe20000000c00 */
[C---:B------:R-:W-:Y:S01]  /*d270*/  LEA R4, P5, R5.reuse, R2, 0x2 ;  /* 0x0000000205047211 */ /* 0x040fe200078a10ff */
[----:B------:R-:W-:Y:S01]  /*d280*/  IMAD.MOV.U32 R176, RZ, RZ, R45 ;  /* 0x000000ffffb07224 */ /* 0x000fe200078e002d */
[----:B------:R-:W-:Y:S02]  /*d290*/  BAR.SYNC.DEFER_BLOCKING 0x0 ;  /* 0x0000000000007b1d */ /* 0x000fe40000010000 */
[----:B------:R-:W-:Y:S01]  /*d2a0*/  LEA.HI.X.SX32 R5, R5, R0, 0x2, P5 ;  /* 0x0000000005057211 */ /* 0x000fe200028f16ff */
[----:B------:R-:W-:Y:S01]  /*d2b0*/  IMAD.MOV.U32 R178, RZ, RZ, R49 ;  /* 0x000000ffffb27224 */ /* 0x000fe200078e0031 */
[C---:B------:R-:W-:Y:S01]  /*d2c0*/  LEA R8, P5, R9.reuse, R2, 0x2 ;  /* 0x0000000209087211 */ /* 0x040fe200078a10ff */
[----:B------:R-:W-:Y:S02]  /*d2d0*/  IMAD.MOV.U32 R179, RZ, RZ, R51 ;  /* 0x000000ffffb37224 */ /* 0x000fe400078e0033 */
[----:B------:R-:W-:Y:S01]  /*d2e0*/  IMAD.MOV.U32 R180, RZ, RZ, R61 ;  /* 0x000000ffffb47224 */ /* 0x000fe200078e003d */
[----:B------:R-:W-:Y:S01]  /*d2f0*/  LEA.HI.X.SX32 R9, R9, R0, 0x2, P5 ;  /* 0x0000000009097211 */ /* 0x000fe200028f16ff */
[----:B------:R-:W-:Y:S01]  /*d300*/  IMAD.MOV.U32 R182, RZ, RZ, R65 ;  /* 0x000000ffffb67224 */ /* 0x000fe200078e0041 */
[----:B------:R-:W-:Y:S01]  /*d310*/  LEA R10, P5, R11, R2, 0x2 ;  /* 0x000000020b0a7211 */ /* 0x000fe200078a10ff */
[----:B------:R-:W-:-:S02]  /*d320*/  IMAD.MOV.U32 R183, RZ, RZ, R67 ;  /* 0x000000ffffb77224 */ /* 0x000fc400078e0043 */
[----:B------:R-:W-:Y:S01]  /*d330*/  IMAD.MOV.U32 R184, RZ, RZ, R77 ;  /* 0x000000ffffb87224 */ /* 0x000fe200078e004d */
[----:B------:R-:W-:Y:S01]  /*d340*/  LEA.HI.X.SX32 R11, R11, R0, 0x2, P5 ;  /* 0x000000000b0b7211 */ /* 0x000fe200028f16ff */
[----:B------:R-:W-:Y:S02]  /*d350*/  IMAD.MOV.U32 R186, RZ, RZ, R81 ;  /* 0x000000ffffba7224 */ /* 0x000fe400078e0051 */
[----:B------:R-:W-:Y:S01]  /*d360*/  IMAD.MOV.U32 R187, RZ, RZ, R83 ;  /* 0x000000ffffbb7224 */ /* 0x000fe200078e0053 */
[----:B------:R-:W2:Y:S04]  /*d370*/  LDS.128 R168, [R193] ;  /* 0x00000000c1a87984 */ /* 0x000ea80000000c00 */
[----:B------:R-:W-:Y:S01]  /*d380*/  LDS.128 R164, [R193+0x800] ;  /* 0x00080000c1a47984 */ /* 0x000fe20000000c00 */
[----:B------:R-:W-:Y:S06]  /*d390*/  BAR.SYNC.DEFER_BLOCKING 0x0 ;  /* 0x0000000000007b1d */ /* 0x000fec0000010000 */
[----:B------:R1:W-:Y:S04]  /*d3a0*/  STS.128 [R3], R12 ;  /* 0x0000000c03007388 */ /* 0x0003e80000000c00 */
[----:B------:R3:W-:Y:S01]  /*d3b0*/  STS.128 [R3+0x400], R16 ;  /* 0x0004001003007388 */ /* 0x0007e20000000c00 */
[----:B------:R-:W-:Y:S01]  /*d3c0*/  BAR.SYNC.DEFER_BLOCKING 0x0 ;  /* 0x0000000000007b1d */ /* 0x000fe20000010000 */
[----:B-1----:R-:W-:Y:S01]  /*d3d0*/  LEA R12, P5, R177, R2, 0x2 ;  /* 0x00000002b10c7211 */ /* 0x002fe200078a10ff */
[----:B------:R-:W-:-:S02]  /*d3e0*/  IMAD R15, R190, R133, RZ ;  /* 0x00000085be0f7224 */ /* 0x000fc400078e02ff */
[----:B---3--:R-:W-:Y:S01]  /*d3f0*/  IMAD.MOV.U32 R16, RZ, RZ, R36 ;  /* 0x000000ffff107224 */ /* 0x008fe200078e0024 */
[----:B------:R-:W-:Y:S01]  /*d400*/  LEA.HI.X.SX32 R13, R177, R0, 0x2, P5 ;  /* 0x00000000b10d7211 */ /* 0x000fe200028f16ff */
[----:B------:R-:W-:Y:S01]  /*d410*/  IMAD.MOV.U32 R17, RZ, RZ, R38 ;  /* 0x000000ffff117224 */ /* 0x000fe200078e0026 */
[C---:B------:R-:W-:Y:S01]  /*d420*/  LEA R14, P5, R15.reuse, R2, 0x2 ;  /* 0x000000020f0e7211 */ /* 0x040fe200078a10ff */
[----:B------:R-:W-:Y:S02]  /*d430*/  IMAD.MOV.U32 R18, RZ, RZ, R40 ;  /* 0x000000ffff127224 */ /* 0x000fe400078e0028 */
[----:B------:R-:W-:Y:S01]  /*d440*/  IMAD.MOV.U32 R19, RZ, RZ, R42 ;  /* 0x000000ffff137224 */ /* 0x000fe200078e002a */
[----:B------:R-:W-:Y:S01]  /*d450*/  LEA.HI.X.SX32 R15, R15, R0, 0x2, P5 ;  /* 0x000000000f0f7211 */ /* 0x000fe200028f16ff */
[----:B------:R-:W-:Y:S01]  /*d460*/  IMAD.MOV.U32 R177, RZ, RZ, R47 ;  /* 0x000000ffffb17224 */ /* 0x000fe200078e002f */
[----:B------:R-:W1:Y:S04]  /*d470*/  LDS.128 R32, [R193] ;  /* 0x00000000c1207984 */ /* 0x000e680000000c00 */
[----:B------:R-:W-:Y:S01]  /*d480*/  LDS.128 R28, [R193+0x800] ;  /* 0x00080000c11c7984 */ /* 0x000fe20000000c00 */
[----:B------:R-:W-:Y:S06]  /*d490*/  BAR.SYNC.DEFER_BLOCKING 0x0 ;  /* 0x0000000000007b1d */ /* 0x000fec0000010000 */
[----:B------:R3:W-:Y:S04]  /*d4a0*/  STS.128 [R3], R24 ;  /* 0x0000001803007388 */ /* 0x0007e80000000c00 */
[----:B------:R2:W-:Y:S01]  /*d4b0*/  STS.128 [R3+0x400], R172 ;  /* 0x000400ac03007388 */ /* 0x0005e20000000c00 */
[----:B------:R-:W-:Y:S01]  /*d4c0*/  BAR.SYNC.DEFER_BLOCKING 0x0 ;  /* 0x0000000000007b1d */ /* 0x000fe20000010000 */
[----:B---3--:R-:W-:-:S02]  /*d4d0*/  IMAD.MOV.U32 R24, RZ, RZ, R53 ;  /* 0x000000ffff187224 */ /* 0x008fc400078e0035 */
[----:B------:R-:W-:Y:S02]  /*d4e0*/  IMAD.MOV.U32 R25, RZ, RZ, R55 ;  /* 0x000000ffff197224 */ /* 0x000fe400078e0037 */
[----:B--2---:R-:W-:Y:S02]  /*d4f0*/  IMAD.MOV.U32 R172, RZ, RZ, R44 ;  /* 0x000000ffffac7224 */ /* 0x004fe400078e002c */
[----:B------:R-:W-:Y:S02]  /*d500*/  IMAD.MOV.U32 R173, RZ, RZ, R46 ;  /* 0x000000ffffad7224 */ /* 0x000fe400078e002e */
[----:B------:R-:W-:Y:S02]  /*d510*/  IMAD.MOV.U32 R174, RZ, RZ, R48 ;  /* 0x000000ffffae7224 */ /* 0x000fe400078e0030 */
[----:B------:R-:W-:Y:S02]  /*d520*/  IMAD.MOV.U32 R175, RZ, RZ, R50 ;  /* 0x000000ffffaf7224 */ /* 0x000fe400078e0032 */
[----:B------:R-:W-:-:S02]  /*d530*/  IMAD.MOV.U32 R26, RZ, RZ, R57 ;  /* 0x000000ffff1a7224 */ /* 0x000fc400078e0039 */
[----:B------:R-:W-:Y:S01]  /*d540*/  IMAD.MOV.U32 R27, RZ, RZ, R59 ;  /* 0x000000ffff1b7224 */ /* 0x000fe200078e003b */
[----:B------:R-:W2:Y:S04]  /*d550*/  LDS.128 R40, [R193] ;  /* 0x00000000c1287984 */ /* 0x000ea80000000c00 */
[----:B------:R-:W-:Y:S01]  /*d560*/  LDS.128 R36, [R193+0x800] ;  /* 0x00080000c1247984 */ /* 0x000fe20000000c00 */
[----:B------:R-:W-:Y:S06]  /*d570*/  BAR.SYNC.DEFER_BLOCKING 0x0 ;  /* 0x0000000000007b1d */ /* 0x000fec0000010000 */
[----:B------:R3:W-:Y:S04]  /*d580*/  STS.128 [R3], R16 ;  /* 0x0000001003007388 */ /* 0x0007e80000000c00 */
[----:B------:R1:W-:Y:S01]  /*d590*/  STS.128 [R3+0x400], R20 ;  /* 0x0004001403007388 */ /* 0x0003e20000000c00 */
[----:B------:R-:W-:Y:S01]  /*d5a0*/  BAR.SYNC.DEFER_BLOCKING 0x0 ;  /* 0x0000000000007b1d */ /* 0x000fe20000010000 */
[----:B---3--:R-:W-:Y:S01]  /*d5b0*/  LEA R16, P5, R181, R2, 0x2 ;  /* 0x00000002b5107211 */ /* 0x008fe200078a10ff */
[----:B------:R-:W-:-:S02]  /*d5c0*/  IMAD R19, R192, R133, RZ ;  /* 0x00000085c0137224 */ /* 0x000fc400078e02ff */
[----:B-1----:R-:W-:Y:S01]  /*d5d0*/  IMAD.MOV.U32 R20, RZ, RZ, R52 ;  /* 0x000000ffff147224 */ /* 0x002fe200078e0034 */
        /* <DEDUP_REMOVED lines=15> */
[----:B------:R-:W-:Y:S02]  /*d6d0*/  IMAD.MOV.U32 R174, RZ, RZ, R64 ;  /* 0x000000ffffae7224 */ /* 0x000fe400078e0040 */
[----:B------:R-:W-:Y:S02]  /*d6e0*/  IMAD.MOV.U32 R175, RZ, RZ, R66 ;  /* 0x000000ffffaf7224 */ /* 0x000fe400078e0042 */
[----:B--2---:R-:W-:Y:S02]  /*d6f0*/  IMAD.MOV.U32 R176, RZ, RZ, R69 ;  /* 0x000000ffffb07224 */ /* 0x004fe400078e0045 */
        /* <DEDUP_REMOVED lines=10> */
[----:B------:R-:W-:-:S02]  /*d7a0*/  IMAD R23, R133, 0x2, R185 ;  /* 0x0000000285177824 */ /* 0x000fc400078e02b9 */
[----:B-1----:R-:W-:Y:S01]  /*d7b0*/  IMAD.MOV.U32 R24, RZ, RZ, R68 ;  /* 0x000000ffff187224 */ /* 0x002fe200078e0044 */
[----:B------:R-:W-:Y:S01]  /*d7c0*/  LEA.HI.X.SX32 R21, R185, R0, 0x2, P5 ;  /* 0x00000000b9157211 */ /* 0x000fe200028f16ff */
[----:B------:R-:W-:Y:S01]  /*d7d0*/  IMAD.MOV.U32 R25, RZ, RZ, R70 ;  /* 0x000000ffff197224 */ /* 0x000fe200078e0046 */
[----:B------:R-:W-:Y:S01]  /*d7e0*/  LEA R22, P5, R23, R2, 0x2 ;  /* 0x0000000217167211 */ /* 0x000fe200078a10ff */
[----:B------:R-:W-:Y:S02]  /*d7f0*/  IMAD.MOV.U32 R26, RZ, RZ, R72 ;  /* 0x000000ffff1a7224 */ /* 0x000fe400078e0048 */
[----:B------:R-:W-:Y:S02]  /*d800*/  IMAD.MOV.U32 R27, RZ, RZ, R74 ;  /* 0x000000ffff1b7224 */ /* 0x000fe400078e004a */
[----:B------:R-:W-:Y:S02]  /*d810*/  IMAD.MOV.U32 R185, RZ, RZ, R79 ;  /* 0x000000ffffb97224 */ /* 0x000fe400078e004f */
[----:B------:R-:W-:Y:S01]  /*d820*/  IMAD R195, R133, 0x2, R23 ;  /* 0x0000000285c37824 */ /* 0x000fe200078e0217 */
[----:B------:R-:W-:Y:S01]  /*d830*/  LEA.HI.X.SX32 R23, R23, R0, 0x2, P5 ;  /* 0x0000000017177211 */ /* 0x000fe200028f16ff */
        /* <DEDUP_REMOVED lines=20> */
[----:B---3--:R-:W-:Y:S01]  /*d980*/  IMAD R27, R133, 0x2, R195 ;  /* 0x00000002851b7824 */ /* 0x008fe200078e02c3 */
[----:B------:R-:W-:Y:S01]  /*d990*/  LEA R24, P5, R195, R2, 0x2 ;  /* 0x00000002c3187211 */ /* 0x000fe200078a10ff */
[----:B-1----:R-:W-:-:S03]  /*d9a0*/  IMAD.MOV.U32 R176, RZ, RZ, R84 ;  /* 0x000000ffffb07224 */ /* 0x002fc600078e0054 */
[----:B------:R-:W-:Y:S01]  /*d9b0*/  LEA.HI.X.SX32 R25, R195, R0, 0x2, P5 ;  /* 0x00000000c3197211 */ /* 0x000fe200028f16ff */
[----:B------:R-:W-:Y:S01]  /*d9c0*/  IMAD.MOV.U32 R177, RZ, RZ, R86 ;  /* 0x000000ffffb17224 */ /* 0x000fe200078e0056 */
[----:B------:R-:W-:Y:S01]  /*d9d0*/  LEA R26, P5, R27, R2, 0x2 ;  /* 0x000000021b1a7211 */ /* 0x000fe200078a10ff */
[----:B------:R-:W-:Y:S02]  /*d9e0*/  IMAD.MOV.U32 R178, RZ, RZ, R88 ;  /* 0x000000ffffb27224 */ /* 0x000fe400078e0058 */
        /* <DEDUP_REMOVED lines=11> */
[----:B------:R-:W-:Y:S02]  /*daa0*/  IMAD.MOV.U32 R174, RZ, RZ, R96 ;  /* 0x000000ffffae7224 */ /* 0x000fe400078e0060 */
[----:B------:R-:W-:Y:S02]  /*dab0*/  IMAD.MOV.U32 R175, RZ, RZ, R98 ;  /* 0x000000ffffaf7224 */ /* 0x000fe400078e0062 */
[----:B------:R-:W-:-:S02]  /*dac0*/  IMAD.MOV.U32 R94, RZ, RZ, R97 ;  /* 0x000000ffff5e7224 */ /* 0x000fc400078e0061 */
[----:B------:R-:W-:Y:S01]  /*dad0*/  IMAD.MOV.U32 R95, RZ, RZ, R99 ;  /* 0x000000ffff5f7224 */ /* 0x000fe200078e0063 */
[----:B------:R-:W3:Y:S01]  /*dae0*/  LDS.128 R88, [R193] ;  /* 0x00000000c1587984 */ /* 0x000ee20000000c00 */
[----:B-1----:R-:W-:Y:S01]  /*daf0*/  IMAD R185, R133, 0x2, R27 ;  /* 0x0000000285b97824 */ /* 0x002fe200078e021b */
[----:B------:R-:W-:Y:S02]  /*db00*/  LEA.HI.X.SX32 R27, R27, R0, 0x2, P5 ;  /* 0x000000001b1b7211 */ /* 0x000fe400028f16ff */
[----:B------:R-:W-:Y:S01]  /*db10*/  LDS.128 R84, [R193+0x800] ;  /* 0x00080000c1547984 */ /* 0x000fe20000000c00 */
[----:B------:R-:W-:Y:S01]  /*db20*/  IMAD R187, R133, 0x2, R185 ;  /* 0x0000000285bb7824 */ /* 0x000fe200078e02b9 */
[----:B------:R-:W-:Y:S01]  /*db30*/  BAR.SYNC.DEFER_BLOCKING 0x0 ;  /* 0x0000000000007b1d */ /* 0x000fe20000010000 */
[----:B------:R-:W-:Y:S02]  /*db40*/  LEA R184, P5, R185, R2, 0x2 ;  /* 0x00000002b9b87211 */ /* 0x000fe400078a10ff */
[----:B------:R-:W-:-:S02]  /*db50*/  IMAD R195, R133, 0x2, R187 ;  /* 0x0000000285c37824 */ /* 0x000fc400078e02bb */
[----:B------:R-:W-:Y:S02]  /*db60*/  LEA.HI.X.SX32 R185, R185, R0, 0x2, P5 ;  /* 0x00000000b9b97211 */ /* 0x000fe400028f16ff */
[----:B------:R-:W-:-:S04]  /*db70*/  LEA R186, P5, R187, R2, 0x2 ;  /* 0x00000002bbba7211 */ /* 0x000fc800078a10ff */
[----:B------:R-:W-:Y:S02]  /*db80*/  LEA.HI.X.SX32 R187, R187, R0, 0x2, P5 ;  /* 0x00000000bbbb7211 */ /* 0x000fe400028f16ff */
[----:B------:R-:W-:Y:S01]  /*db90*/  LEA R194, P5, R195, R2, 0x2 ;  /* 0x00000002c3c27211 */ /* 0x000fe200078a10ff */
[----:B------:R-:W-:Y:S04]  /*dba0*/  STS.128 [R3], R176 ;  /* 0x000000b003007388 */ /* 0x000fe80000000c00 */
[----:B------:R1:W-:Y:S01]  /*dbb0*/  STS.128 [R3+0x400], R180 ;  /* 0x000400b403007388 */ /* 0x0003e20000000c00 */
[----:B------:R-:W-:Y:S01]  /*dbc0*/  BAR.SYNC.DEFER_BLOCKING 0x0 ;  /* 0x0000000000007b1d */ /* 0x000fe20000010000 */
[----:B-1----:R-:W-:Y:S02]  /*dbd0*/  IMAD.MOV.U32 R180, RZ, RZ, R100 ;  /* 0x000000ffffb47224 */ /* 0x002fe400078e0064 */
[----:B------:R-:W-:-:S02]  /*dbe0*/  IMAD.MOV.U32 R181, RZ, RZ, R102 ;  /* 0x000000ffffb57224 */ /* 0x000fc400078e0066 */
[----:B------:R-:W-:Y:S02]  /*dbf0*/  IMAD.MOV.U32 R182, RZ, RZ, R104 ;  /* 0x000000ffffb67224 */ /* 0x000fe400078e0068 */
[----:B------:R-:W-:Y:S01]  /*dc00*/  IMAD.MOV.U32 R183, RZ, RZ, R106 ;  /* 0x000000ffffb77224 */ /* 0x000fe200078e006a */
[----:B------:R-:W1:Y:S04]  /*dc10*/  LDS.128 R176, [R193] ;  /* 0x00000000c1b07984 */ /* 0x000e680000000c00 */
[----:B------:R-:W-:Y:S01]  /*dc20*/  LDS.128 R96, [R193+0x800] ;  /* 0x00080000c1607984 */ /* 0x000fe20000000c00 */
[----:B------:R-:W-:Y:S06]  /*dc30*/  BAR.SYNC.DEFER_BLOCKING 0x0 ;  /* 0x0000000000007b1d */ /* 0x000fec0000010000 */
[----:B------:R2:W-:Y:S04]  /*dc40*/  STS.128 [R3], R172 ;  /* 0x000000ac03007388 */ /* 0x0005e80000000c00 */
[----:B------:R3:W-:Y:S01]  /*dc50*/  STS.128 [R3+0x400], R92 ;  /* 0x0004005c03007388 */ /* 0x0007e20000000c00 */
[----:B--2---:R-:W-:-:S02]  /*dc60*/  IMAD.MOV.U32 R172, RZ, RZ, R108 ;  /* 0x000000ffffac7224 */ /* 0x004fc400078e006c */
[----:B------:R-:W-:Y:S02]  /*dc70*/  IMAD.MOV.U32 R173, RZ, RZ, R110 ;  /* 0x000000ffffad7224 */ /* 0x000fe400078e006e */
[----:B---3--:R-:W-:Y:S02]  /*dc80*/  IMAD.MOV.U32 R92, RZ, RZ, R101 ;  /* 0x000000ffff5c7224 */ /* 0x008fe400078e0065 */
[----:B------:R-:W-:Y:S01]  /*dc90*/  IMAD.MOV.U32 R93, RZ, RZ, R103 ;  /* 0x000000ffff5d7224 */ /* 0x000fe200078e0067 */
[----:B------:R-:W-:Y:S01]  /*dca0*/  BAR.SYNC.DEFER_BLOCKING 0x0 ;  /* 0x0000000000007b1d */ /* 0x000fe20000010000 */
        /* <DEDUP_REMOVED lines=9> */
[----:B---3--:R-:W-:Y:S01]  /*dd40*/  IMAD R181, R133, 0x2, R195 ;  /* 0x0000000285b57824 */ /* 0x008fe200078e02c3 */
[----:B------:R-:W-:Y:S01]  /*dd50*/  LEA.HI.X.SX32 R195, R195, R0, 0x2, P5 ;  /* 0x00000000c3c37211 */ /* 0x000fe200028f16ff */
[----:B------:R-:W-:-:S02]  /*dd60*/  IMAD.MOV.U32 R180, RZ, RZ, R116 ;  /* 0x000000ffffb47224 */ /* 0x000fc400078e0074 */
[----:B-1----:R-:W-:Y:S01]  /*dd70*/  IMAD.MOV.U32 R92, RZ, RZ, R109 ;  /* 0x000000ffff5c7224 */ /* 0x002fe200078e006d */
[----:B------:R-:W-:Y:S01]  /*dd80*/  BAR.SYNC.DEFER_BLOCKING 0x0 ;  /* 0x0000000000007b1d */ /* 0x000fe20000010000 */
[----:B------:R-:W-:Y:S01]  /*dd90*/  IMAD.MOV.U32 R93, RZ, RZ, R111 ;  /* 0x000000ffff5d7224 */ /* 0x000fe200078e006f */
[C---:B------:R-:W-:Y:S01]  /*dda0*/  LEA R196, P5, R181.reuse, R2, 0x2 ;  /* 0x00000002b5c47211 */ /* 0x040fe200078a10ff */
[----:B------:R-:W-:Y:S02]  /*ddb0*/  IMAD.MOV.U32 R94, RZ, RZ, R113 ;  /* 0x000000ffff5e7224 */ /* 0x000fe400078e0071 */
[----:B------:R-:W-:Y:S01]  /*ddc0*/  IMAD.MOV.U32 R95, RZ, RZ, R115 ;  /* 0x000000ffff5f7224 */ /* 0x000fe200078e0073 */
[----:B------:R-:W-:Y:S01]  /*ddd0*/  LEA.HI.X.SX32 R197, R181, R0, 0x2, P5 ;  /* 0x00000000b5c57211 */ /* 0x000fe200028f16ff */
[----:B------:R-:W-:Y:S02]  /*dde0*/  IMAD R183, R133, 0x2, R181 ;  /* 0x0000000285b77824 */ /* 0x000fe400078e02b5 */
[----:B------:R-:W-:-:S02]  /*ddf0*/  IMAD.MOV.U32 R181, RZ, RZ, R118 ;  /* 0x000000ffffb57224 */ /* 0x000fc400078e0076 */
[----:B------:R-:W-:Y:S01]  /*de00*/  IMAD R201, R133, 0x2, R183 ;  /* 0x0000000285c97824 */ /* 0x000fe200078e02b7 */
[----:B------:R-:W-:Y:S01]  /*de10*/  LEA R198, P5, R183, R2, 0x2 ;  /* 0x00000002b7c67211 */ /* 0x000fe200078a10ff */
[----:B------:R-:W-:Y:S02]  /*de20*/  IMAD.MOV.U32 R182, RZ, RZ, R120 ;  /* 0x000000ffffb67224 */ /* 0x000fe400078e0078 */
[----:B------:R-:W-:Y:S01]  /*de30*/  IMAD R203, R133, 0x2, R201 ;  /* 0x0000000285cb7824 */ /* 0x000fe200078e02c9 */
[----:B------:R-:W-:Y:S01]  /*de40*/  LEA.HI.X.SX32 R199, R183, R0, 0x2, P5 ;  /* 0x00000000b7c77211 */ /* 0x000fe200028f16ff */
[----:B------:R-:W-:Y:S01]  /*de50*/  IMAD.MOV.U32 R183, RZ, RZ, R122 ;  /* 0x000000ffffb77224 */ /* 0x000fe200078e007a */
[----:B------:R-:W-:-:S04]  /*de60*/  LEA R200, P5, R201, R2, 0x2 ;  /* 0x00000002c9c87211 */ /* 0x000fc800078a10ff */
[----:B------:R-:W-:Y:S01]  /*de70*/  LEA.HI.X.SX32 R201, R201, R0, 0x2, P5 ;  /* 0x00000000c9c97211 */ /* 0x000fe200028f16ff */
[----:B------:R-:W1:Y:S01]  /*de80*/  LDS.128 R112, [R193] ;  /* 0x00000000c1707984 */ /* 0x000e620000000c00 */
[----:B------:R-:W-:-:S03]  /*de90*/  LEA R202, P5, R203, R2, 0x2 ;  /* 0x00000002cbca7211 */ /* 0x000fc600078a10ff */
[----:B------:R-:W-:Y:S01]  /*dea0*/  LDS.128 R108, [R193+0x800] ;  /* 0x00080000c16c7984 */ /* 0x000fe20000000c00 */
[----:B------:R-:W-:Y:S06]  /*deb0*/  BAR.SYNC.DEFER_BLOCKING 0x0 ;  /* 0x0000000000007b1d */ /* 0x000fec0000010000 */
[----:B------:R3:W-:Y:S04]  /*dec0*/  STS.128 [R3], R172 ;  /* 0x000000ac03007388 */ /* 0x0007e80000000c00 */
[----:B------:R2:W-:Y:S01]  /*ded0*/  STS.128 [R3+0x400], R92 ;  /* 0x0004005c03007388 */ /* 0x0005e20000000c00 */
[----:B---3--:R-:W-:Y:S01]  /*dee0*/  IMAD R173, R133, 0x2, R203 ;  /* 0x0000000285ad7824 */ /* 0x008fe200078e02cb */
[----:B------:R-:W-:Y:S01]  /*def0*/  LEA.HI.X.SX32 R203, R203, R0, 0x2, P5 ;  /* 0x00000000cbcb7211 */ /* 0x000fe200028f16ff */
[----:B------:R-:W-:-:S02]  /*df00*/  IMAD.MOV.U32 R172, RZ, RZ, R124 ;  /* 0x000000ffffac7224 */ /* 0x000fc400078e007c */
[----:B--2---:R-:W-:Y:S01]  /*df10*/  IMAD.MOV.U32 R92, RZ, RZ, R117 ;  /* 0x000000ffff5c7224 */ /* 0x004fe200078e0075 */
[C---:B------:R-:W-:Y:S01]  /*df20*/  LEA R204, P5, R173.reuse, R2, 0x2 ;  /* 0x00000002adcc7211 */ /* 0x040fe200078a10ff */
[----:B------:R-:W-:Y:S01]  /*df30*/  IMAD.MOV.U32 R93, RZ, RZ, R119 ;  /* 0x000000ffff5d7224 */ /* 0x000fe200078e0077 */
[----:B------:R-:W-:Y:S01]  /*df40*/  BAR.SYNC.DEFER_BLOCKING 0x0 ;  /* 0x0000000000007b1d */ /* 0x000fe20000010000 */
[----:B------:R-:W-:Y:S01]  /*df50*/  IMAD.MOV.U32 R94, RZ, RZ, R121 ;  /* 0x000000ffff5e7224 */ /* 0x000fe200078e0079 */
[----:B------:R-:W-:Y:S01]  /*df60*/  LEA.HI.X.SX32 R205, R173, R0, 0x2, P5 ;  /* 0x00000000adcd7211 */ /* 0x000fe200028f16ff */
[----:B------:R-:W-:Y:S02]  /*df70*/  IMAD.MOV.U32 R95, RZ, RZ, R123 ;  /* 0x000000ffff5f7224 */ /* 0x000fe400078e007b */
[----:B------:R-:W-:Y:S02]  /*df80*/  IMAD R209, R133, 0x2, R173 ;  /* 0x0000000285d17824 */ /* 0x000fe400078e02ad */
[----:B------:R-:W-:-:S02]  /*df90*/  IMAD.MOV.U32 R124, RZ, RZ, R125 ;  /* 0x000000ffff7c7224 */ /* 0x000fc400078e007d */
[----:B------:R-:W-:Y:S01]  /*dfa0*/  IMAD.MOV.U32 R173, RZ, RZ, R126 ;  /* 0x000000ffffad7224 */ /* 0x000fe200078e007e */
[C---:B------:R-:W-:Y:S01]  /*dfb0*/  LEA R206, P5, R209.reuse, R2, 0x2 ;  /* 0x00000002d1ce7211 */ /* 0x040fe200078a10ff */
[----:B------:R-:W-:Y:S02]  /*dfc0*/  IMAD.MOV.U32 R125, RZ, RZ, R127 ;  /* 0x000000ffff7d7224 */ /* 0x000fe400078e007f */
[----:B------:R-:W-:Y:S01]  /*dfd0*/  IMAD.MOV.U32 R174, RZ, RZ, R128 ;  /* 0x000000ffffae7224 */ /* 0x000fe200078e0080 */
[----:B------:R-:W-:Y:S01]  /*dfe0*/  LEA.HI.X.SX32 R207, R209, R0, 0x2, P5 ;  /* 0x00000000d1cf7211 */ /* 0x000fe200028f16ff */
[----:B------:R-:W-:Y:S01]  /*dff0*/  IMAD.MOV.U32 R175, RZ, RZ, R130 ;  /* 0x000000ffffaf7224 */ /* 0x000fe200078e0082 */
[----:B------:R-:W-:Y:S01]  /*e000*/  ISETP.LT.AND P5, PT, R132, UR11, !P0 ;  /* 0x0000000b84007c0c */ /* 0x000fe2000c7a1270 */
[----:B------:R-:W-:Y:S02]  /*e010*/  IMAD.MOV.U32 R126, RZ, RZ, R129 ;  /* 0x000000ffff7e7224 */ /* 0x000fe400078e0081 */
[----:B------:R-:W-:-:S02]  /*e020*/  IMAD.MOV.U32 R127, RZ, RZ, R131 ;  /* 0x000000ffff7f7224 */ /* 0x000fc400078e0083 */
[----:B------:R-:W-:Y:S01]  /*e030*/  IMAD R209, R133, 0x2, R209 ;  /* 0x0000000285d17824 */ /* 0x000fe200078e02d1 */
[----:B------:R-:W2:Y:S04]  /*e040*/  LDS.128 R120, [R193] ;  /* 0x00000000c1787984 */ /* 0x000ea80000000c00 */
[----:B------:R-:W-:Y:S01]  /*e050*/  LDS.128 R116, [R193+0x800] ;  /* 0x00080000c1747984 */ /* 0x000fe20000000c00 */
[----:B------:R-:W-:Y:S06]  /*e060*/  BAR.SYNC.DEFER_BLOCKING 0x0 ;  /* 0x0000000000007b1d */ /* 0x000fec0000010000 */
[----:B------:R-:W-:Y:S04]  /*e070*/  STS.128 [R3], R180 ;  /* 0x000000b403007388 */ /* 0x000fe80000000c00 */
[----:B------:R-:W-:Y:S01]  /*e080*/  STS.128 [R3+0x400], R92 ;  /* 0x0004005c03007388 */ /* 0x000fe20000000c00 */
[----:B------:R-:W-:Y:S06]  /*e090*/  BAR.SYNC.DEFER_BLOCKING 0x0 ;  /* 0x0000000000007b1d */ /* 0x000fec0000010000 */
[----:B------:R-:W3:Y:S04]  /*e0a0*/  LDS.128 R92, [R193] ;  /* 0x00000000c15c7984 */ /* 0x000ee80000000c00 */
[----:B------:R-:W-:Y:S01]  /*e0b0*/  LDS.128 R128, [R193+0x800] ;  /* 0x00080000c1807984 */ /* 0x000fe20000000c00 */
[----:B------:R-:W-:Y:S06]  /*e0c0*/  BAR.SYNC.DEFER_BLOCKING 0x0 ;  /* 0x0000000000007b1d */ /* 0x000fec0000010000 */
[----:B------:R-:W-:Y:S04]  /*e0d0*/  STS.128 [R3], R172 ;  /* 0x000000ac03007388 */ /* 0x000fe80000000c00 */
[----:B------:R1:W-:Y:S01]  /*e0e0*/  STS.128 [R3+0x400], R124 ;  /* 0x0004007c03007388 */ /* 0x0003e20000000c00 */
[----:B------:R-:W-:Y:S01]  /*e0f0*/  BAR.SYNC.DEFER_BLOCKING 0x0 ;  /* 0x0000000000007b1d */ /* 0x000fe20000010000 */
[----:B-1----:R-:W-:-:S05]  /*e100*/  LOP3.LUT R3, R132, 0x20, RZ, 0xfc, !PT ;  /* 0x0000002084037812 */ /* 0x002fca00078efcff */
[----:B------:R-:W-:Y:S01]  /*e110*/  @P5 STG.E desc[UR24][R144.64], R160 ;  /* 0x000000a090005986 */ /* 0x000fe2000c101918 */
[----:B------:R-:W-:-:S03]  /*e120*/  ISETP.LT.AND P5, PT, R135, UR11, !P0 ;  /* 0x0000000b87007c0c */ /* 0x000fc6000c7a1270 */
        /* <DEDUP_REMOVED lines=16> */
[----:B------:R1:W-:Y:S01]  /*e230*/  @P2 STG.E desc[UR24][R4.64], R33 ;  /* 0x0000002104002986 */ /* 0x0003e2000c101918 */
[----:B------:R-:W-:-:S03]  /*e240*/  ISETP.LT.AND P2, PT, R191, UR11, !P0 ;  /* 0x0000000bbf007c0c */ /* 0x000fc6000c741270 */
[----:B------:R2:W-:Y:S01]  /*e250*/  @P5 STG.E desc[UR24][R8.64], R34 ;  /* 0x0000002208005986 */ /* 0x0005e2000c101918 */
[----:B------:R-:W-:-:S03]  /*e260*/  ISETP.LT.AND P5, PT, R192, UR11, !P0 ;  /* 0x0000000bc0007c0c */ /* 0x000fc6000c7a1270 */
[----:B------:R2:W-:Y:S01]  /*e270*/  @P4 STG.E desc[UR24][R10.64], R35 ;  /* 0x000000230a004986 */ /* 0x0005e2000c101918 */
[----:B------:R-:W-:Y:S02]  /*e280*/  ISETP.LT.AND P4, PT, R3, UR11, !P0 ;  /* 0x0000000b03007c0c */ /* 0x000fe4000c781270 */
[C---:B------:R-:W-:Y:S01]  /*e290*/  LOP3.LUT R3, R132.reuse, 0x22, RZ, 0xfc, !PT ;  /* 0x0000002284037812 */ /* 0x040fe200078efcff */
[----:B------:R2:W-:Y:S01]  /*e2a0*/  @P3 STG.E desc[UR24][R12.64], R40 ;  /* 0x000000280c003986 */ /* 0x0005e2000c101918 */
[C---:B-1----:R-:W-:Y:S02]  /*e2b0*/  LOP3.LUT R4, R132.reuse, 0x32, RZ, 0xfc, !PT ;  /* 0x0000003284047812 */ /* 0x042fe400078efcff */
[----:B------:R-:W-:Y:S01]  /*e2c0*/  ISETP.LT.AND P3, PT, R3, UR11, !P0 ;  /* 0x0000000b03007c0c */ /* 0x000fe2000c761270 */
[----:B------:R1:W-:Y:S01]  /*e2d0*/  @P6 STG.E desc[UR24][R14.64], R41 ;  /* 0x000000290e006986 */ /* 0x0003e2000c101918 */
[C---:B------:R-:W-:Y:S02]  /*e2e0*/  LOP3.LUT R3, R132.reuse, 0x24, RZ, 0xfc, !PT ;  /* 0x0000002484037812 */ /* 0x040fe400078efcff */
[C---:B------:R-:W-:Y:S01]  /*e2f0*/  LOP3.LUT R5, R132.reuse, 0x40, RZ, 0xfc, !PT ;  /* 0x0000004084057812 */ /* 0x040fe200078efcff */
[----:B------:R-:W-:Y:S01]  /*e300*/  @P2 STG.E desc[UR24][R16.64], R42 ;  /* 0x0000002a10002986 */ /* 0x000fe2000c101918 */
[----:B------:R-:W-:Y:S01]  /*e310*/  ISETP.LT.AND P6, PT, R3, UR4, !P0 ;  /* 0x0000000403007c0c */ /* 0x000fe2000c7c1270 */
[----:B------:R-:W1:Y:S01]  /*e320*/  LDCU UR4, c[0x0][0x39c] ;  /* 0x00007380ff0477ac */ /* 0x000e620008000800 */
[C---:B------:R-:W-:Y:S01]  /*e330*/  LOP3.LUT R3, R132.reuse, 0x26, RZ, 0xfc, !PT ;  /* 0x0000002684037812 */ /* 0x040fe200078efcff */
[----:B------:R-:W-:Y:S01]  /*e340*/  @P5 STG.E desc[UR24][R18.64], R43 ;  /* 0x0000002b12005986 */ /* 0x000fe2000c101918 */
[----:B--2---:R-:W-:-:S02]  /*e350*/  LOP3.LUT R9, R132, 0x42, RZ, 0xfc, !PT ;  /* 0x0000004284097812 */ /* 0x004fc400078efcff */
[----:B------:R-:W-:Y:S01]  /*e360*/  ISETP.LT.AND P2, PT, R3, UR5, !P0 ;  /* 0x0000000503007c0c */ /* 0x000fe2000c741270 */
[----:B------:R-:W2:Y:S01]  /*e370*/  LDCU UR5, c[0x0][0x39c] ;  /* 0x00007380ff0577ac */ /* 0x000ea20008000800 */
[C---:B------:R-:W-:Y:S01]  /*e380*/  LOP3.LUT R3, R132.reuse, 0x28, RZ, 0xfc, !PT ;  /* 0x0000002884037812 */ /* 0x040fe200078efcff */
[----:B------:R-:W-:Y:S01]  /*e390*/  @P4 STG.E desc[UR24][R20.64], R48 ;  /* 0x0000003014004986 */ /* 0x000fe2000c101918 */
[C---:B------:R-:W-:Y:S02]  /*e3a0*/  LOP3.LUT R10, R132.reuse, 0x46, RZ, 0xfc, !PT ;  /* 0x00000046840a7812 */ /* 0x040fe400078efcff */
[----:B----4-:R-:W-:Y:S01]  /*e3b0*/  ISETP.LT.AND P5, PT, R3, UR6, !P0 ;  /* 0x0000000603007c0c */ /* 0x010fe2000c7a1270 */
[----:B------:R-:W4:Y:S01]  /*e3c0*/  LDCU UR6, c[0x0][0x39c] ;  /* 0x00007380ff0677ac */ /* 0x000f220008000800 */
[C---:B------:R-:W-:Y:S01]  /*e3d0*/  LOP3.LUT R3, R132.reuse, 0x2a, RZ, 0xfc, !PT ;  /* 0x0000002a84037812 */ /* 0x040fe200078efcff */
[----:B------:R-:W-:Y:S01]  /*e3e0*/  @P3 STG.E desc[UR24][R22.64], R49 ;  /* 0x0000003116003986 */ /* 0x000fe2000c101918 */
[----:B------:R-:W-:-:S02]  /*e3f0*/  LOP3.LUT R12, R132, 0x4a, RZ, 0xfc, !PT ;  /* 0x0000004a840c7812 */ /* 0x000fc400078efcff */
[----:B-----5:R-:W-:Y:S01]  /*e400*/  ISETP.LT.AND P4, PT, R3, UR7, !P0 ;  /* 0x0000000703007c0c */ /* 0x020fe2000c781270 */
[----:B------:R-:W-:Y:S01]  /*e410*/  @P6 STG.E desc[UR24][R24.64], R50 ;  /* 0x0000003218006986 */ /* 0x000fe2000c101918 */
[C---:B------:R-:W-:Y:S01]  /*e420*/  LOP3.LUT R3, R132.reuse, 0x2c, RZ, 0xfc, !PT ;  /* 0x0000002c84037812 */ /* 0x040fe200078efcff */
[----:B------:R-:W5:Y:S01]  /*e430*/  LDCU UR7, c[0x0][0x39c] ;  /* 0x00007380ff0777ac */ /* 0x000f620008000800 */
[C---:B-1----:R-:W-:Y:S01]  /*e440*/  LOP3.LUT R14, R132.reuse, 0xfa, RZ, 0xfc, !PT ;  /* 0x000000fa840e7812 */ /* 0x042fe200078efcff */
[----:B------:R-:W-:Y:S01]  /*e450*/  @P2 STG.E desc[UR24][R26.64], R51 ;  /* 0x000000331a002986 */ /* 0x000fe2000c101918 */
[----:B------:R-:W-:Y:S01]  /*e460*/  ISETP.LT.AND P3, PT, R3, UR4, !P0 ;  /* 0x0000000403007c0c */ /* 0x000fe2000c761270 */
[----:B------:R-:W1:Y:S01]  /*e470*/  LDCU UR4, c[0x0][0x39c] ;  /* 0x00007380ff0477ac */ /* 0x000e620008000800 */
[C---:B------:R-:W-:Y:S01]  /*e480*/  LOP3.LUT R3, R132.reuse, 0x2e, RZ, 0xfc, !PT ;  /* 0x0000002e84037812 */ /* 0x040fe200078efcff */
[----:B------:R-:W-:Y:S03]  /*e490*/  @P5 STG.E desc[UR24][R184.64], R56 ;  /* 0x00000038b8005986 */ /* 0x000fe6000c101918 */
[----:B--2---:R-:W-:Y:S01]  /*e4a0*/  ISETP.LT.AND P6, PT, R3, UR5, !P0 ;  /* 0x0000000503007c0c */ /* 0x004fe2000c7c1270 */
[----:B------:R-:W2:Y:S01]  /*e4b0*/  LDCU UR5, c[0x0][0x39c] ;  /* 0x00007380ff0577ac */ /* 0x000ea20008000800 */
[C---:B------:R-:W-:Y:S01]  /*e4c0*/  LOP3.LUT R3, R132.reuse, 0x30, RZ, 0xfc, !PT ;  /* 0x0000003084037812 */ /* 0x040fe200078efcff */
[----:B------:R-:W-:Y:S03]  /*e4d0*/  @P4 STG.E desc[UR24][R186.64], R57 ;  /* 0x00000039ba004986 */ /* 0x000fe6000c101918 */
[----:B----4-:R-:W-:Y:S01]  /*e4e0*/  ISETP.LT.AND P2, PT, R3, UR6, !P0 ;  /* 0x0000000603007c0c */ /* 0x010fe2000c741270 */
[----:B------:R-:W4:Y:S01]  /*e4f0*/  LDCU UR6, c[0x0][0x39c] ;  /* 0x00007380ff0677ac */ /* 0x000f220008000800 */
[----:B------:R-:W-:Y:S01]  /*e500*/  LOP3.LUT R3, R132, 0x34, RZ, 0xfc, !PT ;  /* 0x0000003484037812 */ /* 0x000fe200078efcff */
[----:B------:R-:W-:Y:S01]  /*e510*/  @P3 STG.E desc[UR24][R194.64], R58 ;  /* 0x0000003ac2003986 */ /* 0x000fe2000c101918 */
[----:B-----5:R-:W-:Y:S01]  /*e520*/  ISETP.LT.AND P5, PT, R4, UR7, !P0 ;  /* 0x0000000704007c0c */ /* 0x020fe2000c7a1270 */
[----:B------:R-:W5:Y:S01]  /*e530*/  LDCU UR7, c[0x0][0x39c] ;  /* 0x00007380ff0777ac */ /* 0x000f620008000800 */
[C---:B------:R-:W-:Y:S01]  /*e540*/  LOP3.LUT R4, R132.reuse, 0x38, RZ, 0xfc, !PT ;  /* 0x0000003884047812 */ /* 0x040fe200078efcff */
[----:B------:R-:W-:Y:S01]  /*e550*/  @P6 STG.E desc[UR24][R196.64], R59 ;  /* 0x0000003bc4006986 */ /* 0x000fe2000c101918 */
[----:B-1----:R-:W-:Y:S01]  /*e560*/  ISETP.LT.AND P4, PT, R3, UR4, !P0 ;  /* 0x0000000403007c0c */ /* 0x002fe2000c781270 */
[----:B------:R-:W1:Y:S01]  /*e570*/  LDCU UR4, c[0x0][0x39c] ;  /* 0x00007380ff0477ac */ /* 0x000e620008000800 */
[C---:B------:R-:W-:Y:S01]  /*e580*/  LOP3.LUT R3, R132.reuse, 0x36, RZ, 0xfc, !PT ;  /* 0x0000003684037812 */ /* 0x040fe200078efcff */
[----:B------:R-:W3:Y:S03]  /*e590*/  LDS.128 R16, [R193] ;  /* 0x00000000c1107984 */ /* 0x000ee60000000c00 */
[----:B--2---:R-:W-:Y:S01]  /*e5a0*/  ISETP.LT.AND P3, PT, R3, UR5, !P0 ;  /* 0x0000000503007c0c */ /* 0x004fe2000c761270 */
[----:B------:R-:W2:Y:S01]  /*e5b0*/  LDCU UR5, c[0x0][0x39c] ;  /* 0x00007380ff0577ac */ /* 0x000ea20008000800 */
[----:B------:R-:W-:Y:S01]  /*e5c0*/  LOP3.LUT R3, R132, 0x3a, RZ, 0xfc, !PT ;  /* 0x0000003a84037812 */ /* 0x000fe200078efcff */
[----:B------:R-:W-:Y:S01]  /*e5d0*/  @P2 STG.E desc[UR24][R198.64], R64 ;  /* 0x00000040c6002986 */ /* 0x000fe2000c101918 */
[----:B----4-:R-:W-:Y:S01]  /*e5e0*/  ISETP.LT.AND P6, PT, R4, UR6, !P0 ;  /* 0x0000000604007c0c */ /* 0x010fe2000c7c1270 */
[----:B------:R-:W4:Y:S01]  /*e5f0*/  LDCU UR6, c[0x0][0x39c] ;  /* 0x00007380ff0677ac */ /* 0x000f220008000800 */
[----:B------:R-:W-:Y:S01]  /*e600*/  LOP3.LUT R4, R132, 0x3c, RZ, 0xfc, !PT ;  /* 0x0000003c84047812 */ /* 0x000fe200078efcff */
[----:B------:R-:W-:Y:S01]  /*e610*/  @P5 STG.E desc[UR24][R200.64], R65 ;  /* 0x00000041c8005986 */ /* 0x000fe2000c101918 */
[----:B------:R-:W-:-:S02]  /*e620*/  ISETP.LT.AND P2, PT, R3, UR8, !P0 ;  /* 0x0000000803007c0c */ /* 0x000fc4000c741270 */
[----:B------:R-:W-:Y:S01]  /*e630*/  LOP3.LUT R3, R132, 0x3e, RZ, 0xfc, !PT ;  /* 0x0000003e84037812 */ /* 0x000fe200078efcff */
[----:B------:R-:W-:Y:S01]  /*e640*/  @P4 STG.E desc[UR24][R202.64], R66 ;  /* 0x00000042ca004986 */ /* 0x000fe2000c101918 */
[----:B-1----:R-:W-:Y:S01]  /*e650*/  ISETP.LT.AND P5, PT, R4, UR4, !P0 ;  /* 0x0000000404007c0c */ /* 0x002fe2000c7a1270 */
[----:B------:R-:W1:Y:S01]  /*e660*/  LDCU UR4, c[0x0][0x39c] ;  /* 0x00007380ff0477ac */ /* 0x000e620008000800 */
[----:B-----5:R-:W-:Y:S01]  /*e670*/  ISETP.LT.AND P4, PT, R3, UR7, !P0 ;  /* 0x0000000703007c0c */ /* 0x020fe2000c781270 */
[----:B------:R-:W-:Y:S01]  /*e680*/  @P3 STG.E desc[UR24][R204.64], R67 ;  /* 0x00000043cc003986 */ /* 0x000fe2000c101918 */
[----:B------:R-:W-:Y:S01]  /*e690*/  IMAD R3, R133, 0x2, R209 ;  /* 0x0000000285037824 */ /* 0x000fe200078e02d1 */
[----:B--2---:R-:W-:Y:S02]  /*e6a0*/  ISETP.LT.AND P3, PT, R5, UR5, !P0 ;  /* 0x0000000505007c0c */ /* 0x004fe4000c761270 */
[----:B------:R-:W-:Y:S01]  /*e6b0*/  @P6 STG.E desc[UR24][R206.64], R72 ;  /* 0x00000048ce006986 */ /* 0x000fe2000c101918 */
[----:B------:R-:W-:Y:S01]  /*e6c0*/  LEA R4, P6, R209, R2, 0x2 ;  /* 0x00000002d1047211 */ /* 0x000fe200078c10ff */
[----:B------:R-:W-:Y:S01]  /*e6d0*/  IMAD R11, R133, 0x2, R3 ;  /* 0x00000002850b7824 */ /* 0x000fe200078e0203 */
[----:B------:R-:W2:Y:S01]  /*e6e0*/  LDCU UR5, c[0x0][0x39c] ;  /* 0x00007380ff0577ac */ /* 0x000ea20008000800 */
[----:B------:R-:W5:Y:S01]  /*e6f0*/  LDS.128 R192, [R193+0x800] ;  /* 0x00080000c1c07984 */ /* 0x000f620000000c00 */
[----:B------:R-:W-:-:S02]  /*e700*/  LEA.HI.X.SX32 R5, R209, R0, 0x2, P6 ;  /* 0x00000000d1057211 */ /* 0x000fc400030f16ff */
[----:B------:R-:W-:-:S03]  /*e710*/  LEA R6, P6, R3, R2, 0x2 ;  /* 0x0000000203067211 */ /* 0x000fc600078c10ff */
[----:B------:R2:W-:Y:S01]  /*e720*/  @P2 STG.E desc[UR24][R4.64], R73 ;  /* 0x0000004904002986 */ /* 0x0005e2000c101918 */
[----:B------:R-:W-:Y:S02]  /*e730*/  LEA.HI.X.SX32 R7, R3, R0, 0x2, P6 ;  /* 0x0000000003077211 */ /* 0x000fe400030f16ff */
[----:B------:R-:W-:Y:S02]  /*e740*/  LEA R8, P6, R11, R2, 0x2 ;  /* 0x000000020b087211 */ /* 0x000fe400078c10ff */
[----:B-1----:R-:W-:Y:S01]  /*e750*/  ISETP.LT.AND P2, PT, R9, UR4, !P0 ;  /* 0x0000000409007c0c */ /* 0x002fe2000c741270 */
[----:B------:R-:W1:Y:S01]  /*e760*/  LDCU UR4, c[0x0][0x39c] ;  /* 0x00007380ff0477ac */ /* 0x000e620008000800 */
[----:B------:R-:W-:Y:S01]  /*e770*/  LEA.HI.X.SX32 R9, R11, R0, 0x2, P6 ;  /* 0x000000000b097211 */ /* 0x000fe200030f16ff */
[----:B------:R-:W-:Y:S01]  /*e780*/  IMAD R11, R133, 0x2, R11 ;  /* 0x00000002850b7824 */ /* 0x000fe200078e020b */
[----:B------:R-:W-:Y:S01]  /*e790*/  LOP3.LUT R3, R132, 0x44, RZ, 0xfc, !PT ;  /* 0x0000004484037812 */ /* 0x000fe200078efcff */
[----:B------:R3:W-:Y:S03]  /*e7a0*/  @P5 STG.E desc[UR24][R6.64], R74 ;  /* 0x0000004a06005986 */ /* 0x0007e6000c101918 */
[----:B----4-:R-:W-:Y:S01]  /*e7b0*/  ISETP.LT.AND P5, PT, R3, UR6, !P0 ;  /* 0x0000000603007c0c */ /* 0x010fe2000c7a1270 */
[----:B------:R-:W-:Y:S01]  /*e7c0*/  IMAD R3, R133, 0x2, R11 ;  /* 0x0000000285037824 */ /* 0x000fe200078e020b */
[----:B--2---:R-:W-:Y:S01]  /*e7d0*/  LEA R4, P6, R11, R2, 0x2 ;  /* 0x000000020b047211 */ /* 0x004fe200078c10ff */
[----:B------:R-:W2:Y:S01]  /*e7e0*/  LDCU UR6, c[0x0][0x39c] ;  /* 0x00007380ff0677ac */ /* 0x000ea20008000800 */
[----:B------:R4:W-:Y:S01]  /*e7f0*/  @P4 STG.E desc[UR24][R8.64], R75 ;  /* 0x0000004b08004986 */ /* 0x0009e2000c101918 */
[----:B------:R-:W-:-:S02]  /*e800*/  ISETP.LT.AND P4, PT, R10, UR5, !P0 ;  /* 0x000000050a007c0c */ /* 0x000fc4000c781270 */
[----:B------:R-:W-:Y:S01]  /*e810*/  LEA.HI.X.SX32 R5, R11, R0, 0x2, P6 ;  /* 0x000000000b057211 */ /* 0x000fe200030f16ff */
[----:B------:R-:W-:Y:S01]  /*e820*/  IMAD R11, R133, 0x2, R3 ;  /* 0x00000002850b7824 */ /* 0x000fe200078e0203 */
[C---:B---3--:R-:W-:Y:S01]  /*e830*/  LEA R6, P6, R3.reuse, R2, 0x2 ;  /* 0x0000000203067211 */ /* 0x048fe200078c10ff */
[----:B------:R-:W3:Y:S01]  /*e840*/  LDCU UR5, c[0x0][0x39c] ;  /* 0x00007380ff0577ac */ /* 0x000ee20008000800 */
[----:B------:R-:W-:Y:S01]  /*e850*/  LOP3.LUT R10, R132, 0x48, RZ, 0xfc, !PT ;  /* 0x00000048840a7812 */ /* 0x000fe200078efcff */
[----:B------:R-:W-:Y:S01]  /*e860*/  @P3 STG.E desc[UR24][R4.64], R80 ;  /* 0x0000005004003986 */ /* 0x000fe2000c101918 */
[----:B------:R-:W-:Y:S01]  /*e870*/  LEA.HI.X.SX32 R7, R3, R0, 0x2, P6 ;  /* 0x0000000003077211 */ /* 0x000fe200030f16ff */
[----:B------:R-:W-:Y:S01]  /*e880*/  IMAD R3, R133, 0x2, R11 ;  /* 0x0000000285037824 */ /* 0x000fe200078e020b */
[----:B-1----:R-:W-:Y:S01]  /*e890*/  ISETP.LT.AND P3, PT, R10, UR4, !P0 ;  /* 0x000000040a007c0c */ /* 0x002fe2000c761270 */
[----:B------:R-:W1:Y:S01]  /*e8a0*/  LDCU UR4, c[0x0][0x39c] ;  /* 0x00007380ff0477ac */ /* 0x000e620008000800 */
[C---:B----4-:R-:W-:Y:S01]  /*e8b0*/  LEA R8, P6, R11.reuse, R2, 0x2 ;  /* 0x000000020b087211 */ /* 0x050fe200078c10ff */
[----:B------:R4:W-:Y:S03]  /*e8c0*/  @P2 STG.E desc[UR24][R6.64], R81 ;  /* 0x0000005106002986 */ /* 0x0009e6000c101918 */
[----:B------:R-:W-:-:S02]  /*e8d0*/  LEA.HI.X.SX32 R9, R11, R0, 0x2, P6 ;  /* 0x000000000b097211 */ /* 0x000fc400030f16ff */
[C---:B------:R-:W-:Y:S02]  /*e8e0*/  LEA R10, P6, R3.reuse, R2, 0x2 ;  /* 0x00000002030a7211 */ /* 0x040fe400078c10ff */
[----:B--2---:R-:W-:Y:S01]  /*e8f0*/  ISETP.LT.AND P2, PT, R12, UR6, !P0 ;  /* 0x000000060c007c0c */ /* 0x004fe2000c741270 */
[----:B------:R-:W-:Y:S01]  /*e900*/  @P5 STG.E desc[UR24][R8.64], R82 ;  /* 0x0000005208005986 */ /* 0x000fe2000c101918 */
[----:B------:R-:W-:Y:S01]  /*e910*/  LEA.HI.X.SX32 R11, R3, R0, 0x2, P6 ;  /* 0x00000000030b7211 */ /* 0x000fe200030f16ff */
[C---:B------:R-:W-:Y:S01]  /*e920*/  IMAD R3, R133.reuse, 0x2, R3 ;  /* 0x0000000285037824 */ /* 0x040fe200078e0203 */
[C---:B------:R-:W-:Y:S01]  /*e930*/  LOP3.LUT R12, R132.reuse, 0x4c, RZ, 0xfc, !PT ;  /* 0x0000004c840c7812 */ /* 0x040fe200078efcff */
[----:B------:R-:W2:Y:S01]  /*e940*/  LDCU UR6, c[0x0][0x39c] ;  /* 0x00007380ff0677ac */ /* 0x000ea20008000800 */
[----:B----4-:R-:W-:Y:S01]  /*e950*/  LOP3.LUT R7, R132, 0x4e, RZ, 0xfc, !PT ;  /* 0x0000004e84077812 */ /* 0x010fe200078efcff */
[----:B------:R-:W-:Y:S01]  /*e960*/  IMAD R13, R133, 0x2, R3 ;  /* 0x00000002850d7824 */ /* 0x000fe200078e0203 */
[----:B---3--:R-:W-:Y:S01]  /*e970*/  ISETP.LT.AND P5, PT, R12, UR5, !P0 ;  /* 0x000000050c007c0c */ /* 0x008fe2000c7a1270 */
[----:B------:R3:W-:Y:S01]  /*e980*/  @P4 STG.E desc[UR24][R10.64], R83 ;  /* 0x000000530a004986 */ /* 0x0007e2000c101918 */
[----:B------:R-:W4:Y:S01]  /*e990*/  LDCU UR5, c[0x0][0x39c] ;  /* 0x00007380ff0577ac */ /* 0x000f220008000800 */
[----:B------:R-:W-:-:S02]  /*e9a0*/  LEA R4, P4, R3, R2, 0x2 ;  /* 0x0000000203047211 */ /* 0x000fc400078810ff */
[----:B------:R-:W-:Y:S02]  /*e9b0*/  LEA R6, P6, R13, R2, 0x2 ;  /* 0x000000020d067211 */ /* 0x000fe400078c10ff */
[-C--:B------:R-:W-:Y:S02]  /*e9c0*/  LEA.HI.X.SX32 R5, R3, R0.reuse, 0x2, P4 ;  /* 0x0000000003057211 */ /* 0x080fe400020f16ff */
[----:B-1----:R-:W-:Y:S01]  /*e9d0*/  ISETP.LT.AND P4, PT, R7, UR4, !P0 ;  /* 0x0000000407007c0c */ /* 0x002fe2000c781270 */
[----:B------:R-:W1:Y:S01]  /*e9e0*/  LDCU UR4, c[0x0][0x39c] ;  /* 0x00007380ff0477ac */ /* 0x000e620008000800 */
[----:B------:R-:W-:Y:S01]  /*e9f0*/  LEA.HI.X.SX32 R7, R13, R0, 0x2, P6 ;  /* 0x000000000d077211 */ /* 0x000fe200030f16ff */
[----:B------:R-:W-:Y:S01]  /*ea00*/  IMAD R13, R133, 0x2, R13 ;  /* 0x00000002850d7824 */ /* 0x000fe200078e020d */
[----:B------:R5:W-:Y:S01]  /*ea10*/  @P3 STG.E desc[UR24][R4.64], R88 ;  /* 0x0000005804003986 */ /* 0x000be2000c101918 */
[C---:B------:R-:W-:Y:S02]  /*ea20*/  LOP3.LUT R3, R132.reuse, 0x50, RZ, 0xfc, !PT ;  /* 0x0000005084037812 */ /* 0x040fe400078efcff */
[----:B---3--:R-:W-:Y:S01]  /*ea30*/  LOP3.LUT R10, R132, 0x52, RZ, 0xfc, !PT ;  /* 0x00000052840a7812 */ /* 0x008fe200078efcff */
[----:B------:R3:W-:Y:S01]  /*ea40*/  @P2 STG.E desc[UR24][R6.64], R89 ;  /* 0x0000005906002986 */ /* 0x0007e2000c101918 */
[----:B------:R-:W-:-:S02]  /*ea50*/  LEA R8, P2, R13, R2, 0x2 ;  /* 0x000000020d087211 */ /* 0x000fc400078410ff */
[----:B--2---:R-:W-:Y:S01]  /*ea60*/  ISETP.LT.AND P3, PT, R3, UR6, !P0 ;  /* 0x0000000603007c0c */ /* 0x004fe2000c761270 */
[----:B------:R-:W-:Y:S01]  /*ea70*/  IMAD R3, R133, 0x2, R13 ;  /* 0x0000000285037824 */ /* 0x000fe200078e020d */
[----:B------:R-:W-:Y:S01]  /*ea80*/  LEA.HI.X.SX32 R9, R13, R0, 0x2, P2 ;  /* 0x000000000d097211 */ /* 0x000fe200010f16ff */
[----:B------:R-:W2:Y:S01]  /*ea90*/  LDCU UR6, c[0x0][0x39c] ;  /* 0x00007380ff0677ac */ /* 0x000ea20008000800 */
[----:B----4-:R-:W-:Y:S02]  /*eaa0*/  ISETP.LT.AND P2, PT, R10, UR5, !P0 ;  /* 0x000000050a007c0c */ /* 0x010fe4000c741270 */
[----:B-----5:R-:W-:Y:S01]  /*eab0*/  LOP3.LUT R5, R132, 0x54, RZ, 0xfc, !PT ;  /* 0x0000005484057812 */ /* 0x020fe200078efcff */
[----:B------:R-:W4:Y:S01]  /*eac0*/  LDCU UR5, c[0x0][0x39c] ;  /* 0x00007380ff0577ac */ /* 0x000f220008000800 */
[----:B------:R-:W-:Y:S01]  /*ead0*/  LEA R4, P6, R3, R2, 0x2 ;  /* 0x0000000203047211 */ /* 0x000fe200078c10ff */
[----:B---3--:R-:W-:Y:S01]  /*eae0*/  IMAD R7, R133, 0x2, R3 ;  /* 0x0000000285077824 */ /* 0x008fe200078e0203 */
[----:B------:R3:W-:Y:S01]  /*eaf0*/  @P5 STG.E desc[UR24][R8.64], R90 ;  /* 0x0000005a08005986 */ /* 0x0007e2000c101918 */
[----:B-1----:R-:W-:Y:S01]  /*eb00*/  ISETP.LT.AND P5, PT, R5, UR4, !P0 ;  /* 0x0000000405007c0c */ /* 0x002fe2000c7a1270 */
[----:B------:R-:W1:Y:S01]  /*eb10*/  LDCU UR4, c[0x0][0x39c] ;  /* 0x00007380ff0477ac */ /* 0x000e620008000800 */
[----:B------:R-:W-:Y:S01]  /*eb20*/  LEA.HI.X.SX32 R5, R3, R0, 0x2, P6 ;  /* 0x0000000003057211 */ /* 0x000fe200030f16ff */
[----:B------:R-:W-:Y:S01]  /*eb30*/  IMAD R3, R133, 0x2, R7 ;  /* 0x0000000285037824 */ /* 0x000fe200078e0207 */
[----:B------:R-:W-:-:S02]  /*eb40*/  LEA R6, P6, R7, R2, 0x2 ;  /* 0x0000000207067211 */ /* 0x000fc400078c10ff */
[C---:B------:R-:W-:Y:S01]  /*eb50*/  LOP3.LUT R11, R132.reuse, 0x56, RZ, 0xfc, !PT ;  /* 0x00000056840b7812 */ /* 0x040fe200078efcff */
[----:B------:R5:W-:Y:S01]  /*eb60*/  @P4 STG.E desc[UR24][R4.64], R91 ;  /* 0x0000005b04004986 */ /* 0x000be2000c101918 */
[----:B------:R-:W-:Y:S02]  /*eb70*/  LEA.HI.X.SX32 R7, R7, R0, 0x2, P6 ;  /* 0x0000000007077211 */ /* 0x000fe400030f16ff */
[----:B------:R-:W-:Y:S02]  /*eb80*/  LEA R10, P6, R3, R2, 0x2 ;  /* 0x00000002030a7211 */ /* 0x000fe400078c10ff */
[----:B---3--:R-:W-:Y:S01]  /*eb90*/  LOP3.LUT R8, R132, 0x58, RZ, 0xfc, !PT ;  /* 0x0000005884087812 */ /* 0x008fe200078efcff */
[----:B------:R3:W-:Y:S01]  /*eba0*/  @P3 STG.E desc[UR24][R6.64], R176 ;  /* 0x000000b006003986 */ /* 0x0007e2000c101918 */
[----:B--2---:R-:W-:Y:S01]  /*ebb0*/  ISETP.LT.AND P4, PT, R11, UR6, !P0 ;  /* 0x000000060b007c0c */ /* 0x004fe2000c781270 */
[----:B------:R-:W2:Y:S01]  /*ebc0*/  LDCU UR6, c[0x0][0x39c] ;  /* 0x00007380ff0677ac */ /* 0x000ea20008000800 */
[----:B----4-:R-:W-:-:S02]  /*ebd0*/  ISETP.LT.AND P3, PT, R8, UR5, !P0 ;  /* 0x0000000508007c0c */ /* 0x010fc4000c761270 */
[----:B------:R-:W-:Y:S01]  /*ebe0*/  LEA.HI.X.SX32 R11, R3, R0, 0x2, P6 ;  /* 0x00000000030b7211 */ /* 0x000fe200030f16ff */
[----:B------:R-:W4:Y:S01]  /*ebf0*/  LDCU UR5, c[0x0][0x39c] ;  /* 0x00007380ff0577ac */ /* 0x000f220008000800 */
[C---:B------:R-:W-:Y:S01]  /*ec00*/  IMAD R3, R133.reuse, 0x2, R3 ;  /* 0x0000000285037824 */ /* 0x040fe200078e0203 */
[----:B------:R-:W-:Y:S02]  /*ec10*/  LOP3.LUT R8, R132, 0x5a, RZ, 0xfc, !PT ;  /* 0x0000005a84087812 */ /* 0x000fe400078efcff */
[----:B------:R2:W-:Y:S01]  /*ec20*/  @P2 STG.E desc[UR24][R10.64], R177 ;  /* 0x000000b10a002986 */ /* 0x0005e2000c101918 */
[----:B------:R-:W-:Y:S01]  /*ec30*/  IMAD R9, R133, 0x2, R3 ;  /* 0x0000000285097824 */ /* 0x000fe200078e0203 */
[C---:B-----5:R-:W-:Y:S02]  /*ec40*/  LEA R4, P6, R3.reuse, R2, 0x2 ;  /* 0x0000000203047211 */ /* 0x060fe400078c10ff */
[----:B-1----:R-:W-:Y:S01]  /*ec50*/  ISETP.LT.AND P2, PT, R8, UR4, !P0 ;  /* 0x0000000408007c0c */ /* 0x002fe2000c741270 */
[----:B------:R-:W1:Y:S01]  /*ec60*/  LDCU UR4, c[0x0][0x39c] ;  /* 0x00007380ff0477ac */ /* 0x000e620008000800 */
[----:B------:R-:W-:Y:S01]  /*ec70*/  LEA.HI.X.SX32 R5, R3, R0, 0x2, P6 ;  /* 0x0000000003057211 */ /* 0x000fe200030f16ff */
[----:B------:R-:W-:Y:S01]  /*ec80*/  IMAD R3, R133, 0x2, R9 ;  /* 0x0000000285037824 */ /* 0x000fe200078e0209 */
[----:B---3--:R-:W-:-:S02]  /*ec90*/  LEA R6, P6, R9, R2, 0x2 ;  /* 0x0000000209067211 */ /* 0x008fc400078c10ff */
[----:B------:R-:W-:Y:S01]  /*eca0*/  LOP3.LUT R12, R132, 0x5c, RZ, 0xfc, !PT ;  /* 0x0000005c840c7812 */ /* 0x000fe200078efcff */
[----:B------:R3:W-:Y:S01]  /*ecb0*/  @P5 STG.E desc[UR24][R4.64], R178 ;  /* 0x000000b204005986 */ /* 0x0007e2000c101918 */
[----:B------:R-:W-:Y:S02]  /*ecc0*/  LEA.HI.X.SX32 R7, R9, R0, 0x2, P6 ;  /* 0x0000000009077211 */ /* 0x000fe400030f16ff */
[C---:B------:R-:W-:Y:S02]  /*ecd0*/  LEA R8, P6, R3.reuse, R2, 0x2 ;  /* 0x0000000203087211 */ /* 0x040fe400078c10ff */
[----:B----4-:R-:W-:Y:S01]  /*ece0*/  ISETP.LT.AND P5, PT, R12, UR5, !P0 ;  /* 0x000000050c007c0c */ /* 0x010fe2000c7a1270 */
[----:B------:R-:W4:Y:S01]  /*ecf0*/  LDCU UR5, c[0x0][0x39c] ;  /* 0x00007380ff0577ac */ /* 0x000f220008000800 */
[----:B------:R-:W-:Y:S01]  /*ed00*/  LEA.HI.X.SX32 R9, R3, R0, 0x2, P6 ;  /* 0x0000000003097211 */ /* 0x000fe200030f16ff */
[C---:B------:R-:W-:Y:S01]  /*ed10*/  IMAD R3, R133.reuse, 0x2, R3 ;  /* 0x0000000285037824 */ /* 0x040fe200078e0203 */
[C---:B--2---:R-:W-:Y:S01]  /*ed20*/  LOP3.LUT R10, R132.reuse, 0x5e, RZ, 0xfc, !PT ;  /* 0x0000005e840a7812 */ /* 0x044fe200078efcff */
[----:B------:R2:W-:Y:S01]  /*ed30*/  @P4 STG.E desc[UR24][R6.64], R179 ;  /* 0x000000b306004986 */ /* 0x0005e2000c101918 */
[----:B------:R-:W-:Y:S01]  /*ed40*/  LOP3.LUT R12, R132, 0x7e, RZ, 0xfc, !PT ;  /* 0x0000007e840c7812 */ /* 0x000fe200078efcff */
[----:B------:R-:W-:Y:S01]  /*ed50*/  IMAD R11, R133, 0x2, R3 ;  /* 0x00000002850b7824 */ /* 0x000fe200078e0203 */
[----:B------:R-:W-:Y:S01]  /*ed60*/  ISETP.LT.AND P4, PT, R10, UR6, !P0 ;  /* 0x000000060a007c0c */ /* 0x000fe2000c781270 */
[----:B------:R-:W5:Y:S01]  /*ed70*/  LDCU UR6, c[0x0][0x39c] ;  /* 0x00007380ff0677ac */ /* 0x000f620008000800 */
[----:B------:R-:W-:Y:S01]  /*ed80*/  LOP3.LUT R10, R132, 0x60, RZ, 0xfc, !PT ;  /* 0x00000060840a7812 */ /* 0x000fe200078efcff */
[----:B------:R4:W-:Y:S01]  /*ed90*/  @P3 STG.E desc[UR24][R8.64], R104 ;  /* 0x0000006808003986 */ /* 0x0009e2000c101918 */
[----:B---3--:R-:W-:-:S02]  /*eda0*/  LEA R4, P6, R3, R2, 0x2 ;  /* 0x0000000203047211 */ /* 0x008fc400078c10ff */
[----:B-1----:R-:W-:Y:S01]  /*edb0*/  ISETP.LT.AND P3, PT, R10, UR4, !P0 ;  /* 0x000000040a007c0c */ /* 0x002fe2000c761270 */
[----:B------:R-:W1:Y:S01]  /*edc0*/  LDCU UR4, c[0x0][0x39c] ;  /* 0x00007380ff0477ac */ /* 0x000e620008000800 */
[----:B------:R-:W-:Y:S01]  /*edd0*/  LEA.HI.X.SX32 R5, R3, R0, 0x2, P6 ;  /* 0x0000000003057211 */ /* 0x000fe200030f16ff */
[----:B------:R-:W-:Y:S01]  /*ede0*/  IMAD R3, R133, 0x2, R11 ;  /* 0x0000000285037824 */ /* 0x000fe200078e020b */
[C---:B--2---:R-:W-:Y:S02]  /*edf0*/  LEA R6, P6, R11.reuse, R2, 0x2 ;  /* 0x000000020b067211 */ /* 0x044fe400078c10ff */
[----:B------:R-:W-:Y:S01]  /*ee00*/  LOP3.LUT R10, R132, 0x62, RZ, 0xfc, !PT ;  /* 0x00000062840a7812 */ /* 0x000fe200078efcff */
[----:B------:R-:W-:Y:S01]  /*ee10*/  @P2 STG.E desc[UR24][R4.64], R105 ;  /* 0x0000006904002986 */ /* 0x000fe2000c101918 */
[----:B------:R-:W-:Y:S01]  /*ee20*/  LEA.HI.X.SX32 R7, R11, R0, 0x2, P6 ;  /* 0x000000000b077211 */ /* 0x000fe200030f16ff */
[----:B------:R-:W-:Y:S01]  /*ee30*/  IMAD R13, R133, 0x2, R3 ;  /* 0x00000002850d7824 */ /* 0x000fe200078e0203 */
[----:B----4-:R-:W-:-:S02]  /*ee40*/  LEA R8, P6, R3, R2, 0x2 ;  /* 0x0000000203087211 */ /* 0x010fc400078c10ff */
[----:B------:R-:W-:Y:S01]  /*ee50*/  ISETP.LT.AND P2, PT, R10, UR5, !P0 ;  /* 0x000000050a007c0c */ /* 0x000fe2000c741270 */
[----:B------:R-:W2:Y:S01]  /*ee60*/  LDCU UR5, c[0x0][0x39c] ;  /* 0x00007380ff0577ac */ /* 0x000ea20008000800 */
[C---:B------:R-:W-:Y:S01]  /*ee70*/  LOP3.LUT R11, R132.reuse, 0x64, RZ, 0xfc, !PT ;  /* 0x00000064840b7812 */ /* 0x040fe200078efcff */
[----:B------:R3:W-:Y:S01]  /*ee80*/  @P5 STG.E desc[UR24][R6.64], R106 ;  /* 0x0000006a06005986 */ /* 0x0007e2000c101918 */
[----:B------:R-:W-:Y:S02]  /*ee90*/  LEA.HI.X.SX32 R9, R3, R0, 0x2, P6 ;  /* 0x0000000003097211 */ /* 0x000fe400030f16ff */
[----:B------:R-:W-:Y:S02]  /*eea0*/  LEA R10, P6, R13, R2, 0x2 ;  /* 0x000000020d0a7211 */ /* 0x000fe400078c10ff */
[----:B-----5:R-:W-:Y:S01]  /*eeb0*/  ISETP.LT.AND P5, PT, R11, UR6, !P0 ;  /* 0x000000060b007c0c */ /* 0x020fe2000c7a1270 */
[----:B------:R-:W4:Y:S01]  /*eec0*/  LDCU UR6, c[0x0][0x39c] ;  /* 0x00007380ff0677ac */ /* 0x000f220008000800 */
[C---:B------:R-:W-:Y:S01]  /*eed0*/  LOP3.LUT R3, R132.reuse, 0x66, RZ, 0xfc, !PT ;  /* 0x0000006684037812 */ /* 0x040fe200078efcff */
[----:B------:R5:W-:Y:S01]  /*eee0*/  @P4 STG.E desc[UR24][R8.64], R107 ;  /* 0x0000006b08004986 */ /* 0x000be2000c101918 */
[----:B------:R-:W-:Y:S01]  /*eef0*/  LEA.HI.X.SX32 R11, R13, R0, 0x2, P6 ;  /* 0x000000000d0b7211 */ /* 0x000fe200030f16ff */
[----:B------:R-:W-:Y:S01]  /*ef00*/  IMAD R13, R133, 0x2, R13 ;  /* 0x00000002850d7824 */ /* 0x000fe200078e020d */
[----:B-1----:R-:W-:Y:S01]  /*ef10*/  ISETP.LT.AND P4, PT, R3, UR4, !P0 ;  /* 0x0000000403007c0c */ /* 0x002fe2000c781270 */
[----:B------:R-:W1:Y:S01]  /*ef20*/  LDCU UR4, c[0x0][0x39c] ;  /* 0x00007380ff0477ac */ /* 0x000e620008000800 */
[----:B---3--:R-:W-:Y:S01]  /*ef30*/  LOP3.LUT R7, R132, 0x68, RZ, 0xfc, !PT ;  /* 0x0000006884077812 */ /* 0x008fe200078efcff */
[----:B------:R3:W-:Y:S01]  /*ef40*/  @P3 STG.E desc[UR24][R10.64], R112 ;  /* 0x000000700a003986 */ /* 0x0007e2000c101918 */
[----:B------:R-:W-:Y:S01]  /*ef50*/  IMAD R3, R133, 0x2, R13 ;  /* 0x0000000285037824 */ /* 0x000fe200078e020d */
[----:B------:R-:W-:-:S04]  /*ef60*/  LEA R4, P3, R13, R2, 0x2 ;  /* 0x000000020d047211 */ /* 0x000fc800078610ff */
[----:B------:R-:W-:Y:S02]  /*ef70*/  LEA.HI.X.SX32 R5, R13, R0, 0x2, P3 ;  /* 0x000000000d057211 */ /* 0x000fe400018f16ff */
[----:B------:R-:W-:Y:S02]  /*ef80*/  LEA R6, P6, R3, R2, 0x2 ;  /* 0x0000000203067211 */ /* 0x000fe400078c10ff */
[----:B--2---:R-:W-:Y:S01]  /*ef90*/  ISETP.LT.AND P3, PT, R7, UR5, !P0 ;  /* 0x0000000507007c0c */ /* 0x004fe2000c761270 */
[----:B------:R-:W2:Y:S01]  /*efa0*/  LDCU UR5, c[0x0][0x39c] ;  /* 0x00007380ff0577ac */ /* 0x000ea20008000800 */
[----:B------:R-:W-:Y:S01]  /*efb0*/  LEA.HI.X.SX32 R7, R3, R0, 0x2, P6 ;  /* 0x0000000003077211 */ /* 0x000fe200030f16ff */
[C---:B------:R-:W-:Y:S01]  /*efc0*/  IMAD R3, R133.reuse, 0x2, R3 ;  /* 0x0000000285037824 */ /* 0x040fe200078e0203 */
[C---:B-----5:R-:W-:Y:S01]  /*efd0*/  LOP3.LUT R8, R132.reuse, 0x6a, RZ, 0xfc, !PT ;  /* 0x0000006a84087812 */ /* 0x060fe200078efcff */
[----:B------:R5:W-:Y:S01]  /*efe0*/  @P2 STG.E desc[UR24][R4.64], R113 ;  /* 0x0000007104002986 */ /* 0x000be2000c101918 */
[----:B---3--:R-:W-:Y:S01]  /*eff0*/  LOP3.LUT R10, R132, 0x6c, RZ, 0xfc, !PT ;  /* 0x0000006c840a7812 */ /* 0x008fe200078efcff */
[----:B------:R-:W-:Y:S01]  /*f000*/  IMAD R11, R133, 0x2, R3 ;  /* 0x00000002850b7824 */ /* 0x000fe200078e0203 */
[----:B----4-:R-:W-:Y:S01]  /*f010*/  ISETP.LT.AND P2, PT, R8, UR6, !P0 ;  /* 0x0000000608007c0c */ /* 0x010fe2000c741270 */
[----:B------:R3:W-:Y:S01]  /*f020*/  @P5 STG.E desc[UR24][R6.64], R114 ;  /* 0x0000007206005986 */ /* 0x0007e2000c101918 */
[C---:B------:R-:W-:Y:S01]  /*f030*/  LEA R8, P5, R3.reuse, R2, 0x2 ;  /* 0x0000000203087211 */ /* 0x040fe200078a10ff */
[----:B------:R-:W4:Y:S03]  /*f040*/  LDCU UR6, c[0x0][0x39c] ;  /* 0x00007380ff0677ac */ /* 0x000f260008000800 */
[----:B------:R-:W-:Y:S01]  /*f050*/  LEA.HI.X.SX32 R9, R3, R0, 0x2, P5 ;  /* 0x0000000003097211 */ /* 0x000fe200028f16ff */
[----:B------:R-:W-:Y:S01]  /*f060*/  IMAD R3, R133, 0x2, R11 ;  /* 0x0000000285037824 */ /* 0x000fe200078e020b */
[----:B-1----:R-:W-:Y:S01]  /*f070*/  ISETP.LT.AND P5, PT, R10, UR4, !P0 ;  /* 0x000000040a007c0c */ /* 0x002fe2000c7a1270 */
[----:B------:R-:W1:Y:S01]  /*f080*/  LDCU UR4, c[0x0][0x39c] ;  /* 0x00007380ff0477ac */ /* 0x000e620008000800 */
[----:B-----5:R-:W-:Y:S01]  /*f090*/  LOP3.LUT R5, R132, 0x6e, RZ, 0xfc, !PT ;  /* 0x0000006e84057812 */ /* 0x020fe200078efcff */
[----:B------:R5:W-:Y:S01]  /*f0a0*/  @P4 STG.E desc[UR24][R8.64], R115 ;  /* 0x0000007308004986 */ /* 0x000be2000c101918 */
[----:B------:R-:W-:-:S02]  /*f0b0*/  LEA R4, P6, R11, R2, 0x2 ;  /* 0x000000020b047211 */ /* 0x000fc400078c10ff */
[----:B--2---:R-:W-:Y:S01]  /*f0c0*/  ISETP.LT.AND P4, PT, R5, UR5, !P0 ;  /* 0x0000000505007c0c */ /* 0x004fe2000c781270 */
[----:B------:R-:W2:Y:S01]  /*f0d0*/  LDCU UR5, c[0x0][0x39c] ;  /* 0x00007380ff0577ac */ /* 0x000ea20008000800 */
[----:B------:R-:W-:Y:S01]  /*f0e0*/  LEA.HI.X.SX32 R5, R11, R0, 0x2, P6 ;  /* 0x000000000b057211 */ /* 0x000fe200030f16ff */
[----:B------:R-:W-:Y:S01]  /*f0f0*/  IMAD R11, R133, 0x2, R3 ;  /* 0x00000002850b7824 */ /* 0x000fe200078e0203 */
[C---:B---3--:R-:W-:Y:S02]  /*f100*/  LEA R6, P6, R3.reuse, R2, 0x2 ;  /* 0x0000000203067211 */ /* 0x048fe400078c10ff */
[----:B------:R-:W-:Y:S01]  /*f110*/  LOP3.LUT R10, R132, 0x70, RZ, 0xfc, !PT ;  /* 0x00000070840a7812 */ /* 0x000fe200078efcff */
[----:B------:R3:W-:Y:S01]  /*f120*/  @P3 STG.E desc[UR24][R4.64], R120 ;  /* 0x0000007804003986 */ /* 0x0007e2000c101918 */
[----:B------:R-:W-:Y:S02]  /*f130*/  LEA.HI.X.SX32 R7, R3, R0, 0x2, P6 ;  /* 0x0000000003077211 */ /* 0x000fe400030f16ff */
[----:B-----5:R-:W-:-:S02]  /*f140*/  LEA R8, P6, R11, R2, 0x2 ;  /* 0x000000020b087211 */ /* 0x020fc400078c10ff */
[C---:B------:R-:W-:Y:S01]  /*f150*/  LOP3.LUT R3, R132.reuse, 0x72, RZ, 0xfc, !PT ;  /* 0x0000007284037812 */ /* 0x040fe200078efcff */
[----:B------:R5:W-:Y:S01]  /*f160*/  @P2 STG.E desc[UR24][R6.64], R121 ;  /* 0x0000007906002986 */ /* 0x000be2000c101918 */
[----:B------:R-:W-:Y:S01]  /*f170*/  LEA.HI.X.SX32 R9, R11, R0, 0x2, P6 ;  /* 0x000000000b097211 */ /* 0x000fe200030f16ff */
[----:B------:R-:W-:Y:S01]  /*f180*/  IMAD R11, R133, 0x2, R11 ;  /* 0x00000002850b7824 */ /* 0x000fe200078e020b */
[----:B-1----:R-:W-:Y:S01]  /*f190*/  ISETP.LT.AND P2, PT, R3, UR4, !P0 ;  /* 0x0000000403007c0c */ /* 0x002fe2000c741270 */
[----:B------:R-:W1:Y:S01]  /*f1a0*/  LDCU UR4, c[0x0][0x39c] ;  /* 0x00007380ff0477ac */ /* 0x000e620008000800 */
[----:B------:R-:W-:Y:S01]  /*f1b0*/  LOP3.LUT R3, R132, 0x74, RZ, 0xfc, !PT ;  /* 0x0000007484037812 */ /* 0x000fe200078efcff */
[----:B------:R1:W-:Y:S01]  /*f1c0*/  @P5 STG.E desc[UR24][R8.64], R122 ;  /* 0x0000007a08005986 */ /* 0x0003e2000c101918 */
[----:B----4-:R-:W-:Y:S01]  /*f1d0*/  ISETP.LT.AND P3, PT, R10, UR6, !P0 ;  /* 0x000000060a007c0c */ /* 0x010fe2000c761270 */
[----:B------:R-:W4:Y:S01]  /*f1e0*/  LDCU UR6, c[0x0][0x39c] ;  /* 0x00007380ff0677ac */ /* 0x000f220008000800 */
[----:B--2---:R-:W-:Y:S01]  /*f1f0*/  ISETP.LT.AND P5, PT, R3, UR5, !P0 ;  /* 0x0000000503007c0c */ /* 0x004fe2000c7a1270 */
[----:B------:R-:W-:Y:S01]  /*f200*/  IMAD R3, R133, 0x2, R11 ;  /* 0x0000000285037824 */ /* 0x000fe200078e020b */
[----:B---3--:R-:W-:Y:S01]  /*f210*/  LEA R4, P6, R11, R2, 0x2 ;  /* 0x000000020b047211 */ /* 0x008fe200078c10ff */
[----:B------:R-:W2:Y:S01]  /*f220*/  LDCU UR5, c[0x0][0x39c] ;  /* 0x00007380ff0577ac */ /* 0x000ea20008000800 */
[----:B------:R-:W-:-:S02]  /*f230*/  LOP3.LUT R10, R132, 0x76, RZ, 0xfc, !PT ;  /* 0x00000076840a7812 */ /* 0x000fc400078efcff */
[----:B------:R-:W-:Y:S01]  /*f240*/  LEA.HI.X.SX32 R5, R11, R0, 0x2, P6 ;  /* 0x000000000b057211 */ /* 0x000fe200030f16ff */
[----:B------:R-:W-:Y:S01]  /*f250*/  IMAD R11, R133, 0x2, R3 ;  /* 0x00000002850b7824 */ /* 0x000fe200078e0203 */
[----:B-----5:R-:W-:-:S03]  /*f260*/  LEA R6, P6, R3, R2, 0x2 ;  /* 0x0000000203067211 */ /* 0x020fc600078c10ff */
[----:B------:R3:W-:Y:S01]  /*f270*/  @P4 STG.E desc[UR24][R4.64], R123 ;  /* 0x0000007b04004986 */ /* 0x0007e2000c101918 */
[----:B------:R-:W-:Y:S02]  /*f280*/  LEA.HI.X.SX32 R7, R3, R0, 0x2, P6 ;  /* 0x0000000003077211 */ /* 0x000fe400030f16ff */
[C---:B-1----:R-:W-:Y:S02]  /*f290*/  LEA R8, P6, R11.reuse, R2, 0x2 ;  /* 0x000000020b087211 */ /* 0x042fe400078c10ff */
[----:B------:R-:W-:Y:S01]  /*f2a0*/  ISETP.LT.AND P4, PT, R10, UR4, !P0 ;  /* 0x000000040a007c0c */ /* 0x000fe2000c781270 */
[----:B------:R-:W1:Y:S01]  /*f2b0*/  LDCU UR4, c[0x0][0x39c] ;  /* 0x00007380ff0477ac */ /* 0x000e620008000800 */
[----:B------:R-:W-:Y:S01]  /*f2c0*/  LEA.HI.X.SX32 R9, R11, R0, 0x2, P6 ;  /* 0x000000000b097211 */ /* 0x000fe200030f16ff */
[----:B------:R-:W-:Y:S01]  /*f2d0*/  IMAD R11, R133, 0x2, R11 ;  /* 0x00000002850b7824 */ /* 0x000fe200078e020b */
[C---:B------:R-:W-:Y:S01]  /*f2e0*/  LOP3.LUT R3, R132.reuse, 0x78, RZ, 0xfc, !PT ;  /* 0x0000007884037812 */ /* 0x040fe200078efcff */
[----:B------:R5:W-:Y:S01]  /*f2f0*/  @P3 STG.E desc[UR24][R6.64], R92 ;  /* 0x0000005c06003986 */ /* 0x000be2000c101918 */
[----:B------:R-:W-:-:S02]  /*f300*/  LOP3.LUT R10, R132, 0x7a, RZ, 0xfc, !PT ;  /* 0x0000007a840a7812 */ /* 0x000fc400078efcff */
[----:B----4-:R-:W-:Y:S01]  /*f310*/  ISETP.LT.AND P3, PT, R3, UR6, !P0 ;  /* 0x0000000603007c0c */ /* 0x010fe2000c761270 */
[----:B------:R-:W-:Y:S01]  /*f320*/  IMAD R3, R133, 0x2, R11 ;  /* 0x0000000285037824 */ /* 0x000fe200078e020b */
[C---:B---3--:R-:W-:Y:S01]  /*f330*/  LEA R4, P6, R11.reuse, R2, 0x2 ;  /* 0x000000020b047211 */ /* 0x048fe200078c10ff */
[----:B------:R-:W3:Y:S01]  /*f340*/  LDCU UR6, c[0x0][0x39c] ;  /* 0x00007380ff0677ac */ /* 0x000ee20008000800 */
[----:B------:R4:W-:Y:S01]  /*f350*/  @P2 STG.E desc[UR24][R8.64], R93 ;  /* 0x0000005d08002986 */ /* 0x0009e2000c101918 */
[----:B--2---:R-:W-:Y:S02]  /*f360*/  ISETP.LT.AND P2, PT, R10, UR5, !P0 ;  /* 0x000000050a007c0c */ /* 0x004fe4000c741270 */
[----:B------:R-:W-:Y:S01]  /*f370*/  LEA.HI.X.SX32 R5, R11, R0, 0x2, P6 ;  /* 0x000000000b057211 */ /* 0x000fe200030f16ff */
[----:B------:R-:W-:Y:S01]  /*f380*/  IMAD R11, R133, 0x2, R3 ;  /* 0x00000002850b7824 */ /* 0x000fe200078e0203 */
[C---:B-----5:R-:W-:Y:S01]  /*f390*/  LEA R6, P6, R3.reuse, R2, 0x2 ;  /* 0x0000000203067211 */ /* 0x060fe200078c10ff */
[----:B------:R-:W2:Y:S01]  /*f3a0*/  LDCU UR5, c[0x0][0x39c] ;  /* 0x00007380ff0577ac */ /* 0x000ea20008000800 */
        /* <DEDUP_REMOVED lines=10> */
[----:B---3--:R-:W-:Y:S01]  /*f450*/  ISETP.LT.AND P4, PT, R12, UR6, !P0 ;  /* 0x000000060c007c0c */ /* 0x008fe2000c781270 */
[----:B------:R-:W-:Y:S01]  /*f460*/  @P3 STG.E desc[UR24][R8.64], R16 ;  /* 0x0000001008003986 */ /* 0x000fe2000c101918 */
[----:B------:R-:W-:Y:S01]  /*f470*/  LEA.HI.X.SX32 R11, R3, R0, 0x2, P6 ;  /* 0x00000000030b7211 */ /* 0x000fe200030f16ff */
[C---:B------:R-:W-:Y:S01]  /*f480*/  IMAD R3, R133.reuse, 0x2, R3 ;  /* 0x0000000285037824 */ /* 0x040fe200078e0203 */
[C---:B------:R-:W-:Y:S01]  /*f490*/  LOP3.LUT R12, R132.reuse, 0x80, RZ, 0xfc, !PT ;  /* 0x00000080840c7812 */ /* 0x040fe200078efcff */
[----:B------:R-:W3:Y:S01]  /*f4a0*/  LDCU UR6, c[0x0][0x39c] ;  /* 0x00007380ff0677ac */ /* 0x000ee20008000800 */
[----:B----4-:R-:W-:Y:S01]  /*f4b0*/  LOP3.LUT R7, R132, 0x82, RZ, 0xfc, !PT ;  /* 0x0000008284077812 */ /* 0x010fe200078efcff */
[----:B------:R-:W-:Y:S01]  /*f4c0*/  IMAD R13, R133, 0x2, R3 ;  /* 0x00000002850d7824 */ /* 0x000fe200078e0203 */
[----:B--2---:R-:W-:Y:S01]  /*f4d0*/  ISETP.LT.AND P3, PT, R12, UR5, !P0 ;  /* 0x000000050c007c0c */ /* 0x004fe2000c761270 */
        /* <DEDUP_REMOVED lines=11> */
[----:B--2---:R-:W-:Y:S01]  /*f590*/  LOP3.LUT R10, R132, 0x86, RZ, 0xfc, !PT ;  /* 0x00000086840a7812 */ /* 0x004fe200078efcff */
[----:B------:R2:W-:Y:S01]  /*f5a0*/  @P4 STG.E desc[UR24][R6.64], R19 ;  /* 0x0000001306004986 */ /* 0x0005e2000c101918 */
[----:B------:R-:W-:-:S02]  /*f5b0*/  LEA R8, P4, R13, R2, 0x2 ;  /* 0x000000020d087211 */ /* 0x000fc400078810ff */
[----:B---3--:R-:W-:Y:S01]  /*f5c0*/  ISETP.LT.AND P5, PT, R3, UR6, !P0 ;  /* 0x0000000603007c0c */ /* 0x008fe2000c7a1270 */
[----:B------:R-:W3:Y:S01]  /*f5d0*/  LDCU UR6, c[0x0][0x39c] ;  /* 0x00007380ff0677ac */ /* 0x000ee20008000800 */
[----:B------:R-:W-:Y:S01]  /*f5e0*/  IMAD R3, R133, 0x2, R13 ;  /* 0x0000000285037824 */ /* 0x000fe200078e020d */
[----:B------:R-:W-:Y:S02]  /*f5f0*/  LEA.HI.X.SX32 R9, R13, R0, 0x2, P4 ;  /* 0x000000000d097211 */ /* 0x000fe400020f16ff */
[----:B----4-:R-:W-:Y:S01]  /*f600*/  ISETP.LT.AND P4, PT, R10, UR5, !P0 ;  /* 0x000000050a007c0c */ /* 0x010fe2000c781270 */
[----:B------:R-:W4:Y:S01]  /*f610*/  LDCU UR5, c[0x0][0x39c] ;  /* 0x00007380ff0577ac */ /* 0x000f220008000800 */
[----:B-----5:R-:W-:Y:S01]  /*f620*/  LOP3.LUT R5, R132, 0x88, RZ, 0xfc, !PT ;  /* 0x0000008884057812 */ /* 0x020fe200078efcff */
[----:B------:R5:W-:Y:S01]  /*f630*/  @P3 STG.E desc[UR24][R8.64], R156 ;  /* 0x0000009c08003986 */ /* 0x000be2000c101918 */
[----:B------:R-:W-:Y:S01]  /*f640*/  LEA R4, P6, R3, R2, 0x2 ;  /* 0x0000000203047211 */ /* 0x000fe200078c10ff */
[----:B--2---:R-:W-:Y:S01]  /*f650*/  IMAD R7, R133, 0x2, R3 ;  /* 0x0000000285077824 */ /* 0x004fe200078e0203 */
        /* <DEDUP_REMOVED lines=9> */
[----:B-----5:R-:W-:Y:S01]  /*f6f0*/  LOP3.LUT R8, R132, 0x8c, RZ, 0xfc, !PT ;  /* 0x0000008c84087812 */ /* 0x020fe200078efcff */
[----:B------:R5:W-:Y:S01]  /*f700*/  @P5 STG.E desc[UR24][R6.64], R158 ;  /* 0x0000009e06005986 */ /* 0x000be2000c101918 */
[----:B---3--:R-:W-:Y:S01]  /*f710*/  ISETP.LT.AND P2, PT, R11, UR6, !P0 ;  /* 0x000000060b007c0c */ /* 0x008fe2000c741270 */
[----:B------:R-:W3:Y:S01]  /*f720*/  LDCU UR6, c[0x0][0x39c] ;  /* 0x00007380ff0677ac */ /* 0x000ee20008000800 */
[----:B------:R-:W-:Y:S01]  /*f730*/  LEA.HI.X.SX32 R11, R3, R0, 0x2, P6 ;  /* 0x00000000030b7211 */ /* 0x000fe200030f16ff */
[C---:B------:R-:W-:Y:S01]  /*f740*/  IMAD R3, R133.reuse, 0x2, R3 ;  /* 0x0000000285037824 */ /* 0x040fe200078e0203 */
[----:B----4-:R-:W-:Y:S01]  /*f750*/  ISETP.LT.AND P5, PT, R8, UR5, !P0 ;  /* 0x0000000508007c0c */ /* 0x010fe2000c7a1270 */
[----:B------:R-:W4:Y:S01]  /*f760*/  LDCU UR5, c[0x0][0x39c] ;  /* 0x00007380ff0577ac */ /* 0x000f220008000800 */
[----:B------:R-:W-:Y:S01]  /*f770*/  LOP3.LUT R8, R132, 0x8e, RZ, 0xfc, !PT ;  /* 0x0000008e84087812 */ /* 0x000fe200078efcff */
[----:B------:R-:W-:Y:S01]  /*f780*/  IMAD R9, R133, 0x2, R3 ;  /* 0x0000000285097824 */ /* 0x000fe200078e0203 */
[C---:B--2---:R-:W-:Y:S01]  /*f790*/  LEA R4, P6, R3.reuse, R2, 0x2 ;  /* 0x0000000203047211 */ /* 0x044fe200078c10ff */
[----:B------:R2:W-:Y:S01]  /*f7a0*/  @P4 STG.E desc[UR24][R10.64], R159 ;  /* 0x0000009f0a004986 */ /* 0x0005e2000c101918 */
[----:B-1----:R-:W-:Y:S01]  /*f7b0*/  ISETP.LT.AND P4, PT, R8, UR4, !P0 ;  /* 0x0000000408007c0c */ /* 0x002fe2000c781270 */
[----:B------:R-:W1:Y:S01]  /*f7c0*/  LDCU UR4, c[0x0][0x39c] ;  /* 0x00007380ff0477ac */ /* 0x000e620008000800 */
[----:B------:R-:W-:Y:S01]  /*f7d0*/  LEA.HI.X.SX32 R5, R3, R0, 0x2, P6 ;  /* 0x0000000003057211 */ /* 0x000fe200030f16ff */
[----:B------:R-:W-:Y:S01]  /*f7e0*/  IMAD R3, R133, 0x2, R9 ;  /* 0x0000000285037824 */ /* 0x000fe200078e0209 */
[----:B-----5:R-:W-:-:S02]  /*f7f0*/  LEA R6, P6, R9, R2, 0x2 ;  /* 0x0000000209067211 */ /* 0x020fc400078c10ff */
[C---:B------:R-:W-:Y:S01]  /*f800*/  LOP3.LUT R12, R132.reuse, 0x90, RZ, 0xfc, !PT ;  /* 0x00000090840c7812 */ /* 0x040fe200078efcff */
[----:B------:R5:W-:Y:S01]  /*f810*/  @P3 STG.E desc[UR24][R4.64], R164 ;  /* 0x000000a404003986 */ /* 0x000be2000c101918 */
[----:B------:R-:W-:Y:S02]  /*f820*/  LEA.HI.X.SX32 R7, R9, R0, 0x2, P6 ;  /* 0x0000000009077211 */ /* 0x000fe400030f16ff */
[C---:B------:R-:W-:Y:S02]  /*f830*/  LEA R8, P6, R3.reuse, R2, 0x2 ;  /* 0x0000000203087211 */ /* 0x040fe400078c10ff */
[----:B--2---:R-:W-:Y:S01]  /*f840*/  LOP3.LUT R10, R132, 0x92, RZ, 0xfc, !PT ;  /* 0x00000092840a7812 */ /* 0x004fe200078efcff */
[----:B------:R2:W-:Y:S01]  /*f850*/  @P2 STG.E desc[UR24][R6.64], R165 ;  /* 0x000000a506002986 */ /* 0x0005e2000c101918 */
[----:B----4-:R-:W-:Y:S01]  /*f860*/  ISETP.LT.AND P3, PT, R12, UR5, !P0 ;  /* 0x000000050c007c0c */ /* 0x010fe2000c761270 */
[----:B------:R-:W4:Y:S01]  /*f870*/  LDCU UR5, c[0x0][0x39c] ;  /* 0x00007380ff0577ac */ /* 0x000f220008000800 */
[----:B------:R-:W-:Y:S01]  /*f880*/  LEA.HI.X.SX32 R9, R3, R0, 0x2, P6 ;  /* 0x0000000003097211 */ /* 0x000fe200030f16ff */
[C---:B------:R-:W-:Y:S01]  /*f890*/  IMAD R3, R133.reuse, 0x2, R3 ;  /* 0x0000000285037824 */ /* 0x040fe200078e0203 */
[----:B---3--:R-:W-:Y:S01]  /*f8a0*/  ISETP.LT.AND P2, PT, R10, UR6, !P0 ;  /* 0x000000060a007c0c */ /* 0x008fe2000c741270 */
[----:B------:R-:W3:Y:S01]  /*f8b0*/  LDCU UR6, c[0x0][0x39c] ;  /* 0x00007380ff0677ac */ /* 0x000ee20008000800 */
[----:B------:R-:W-:Y:S01]  /*f8c0*/  LOP3.LUT R10, R132, 0x94, RZ, 0xfc, !PT ;  /* 0x00000094840a7812 */ /* 0x000fe200078efcff */
[----:B------:R-:W-:Y:S01]  /*f8d0*/  IMAD R11, R133, 0x2, R3 ;  /* 0x00000002850b7824 */ /* 0x000fe200078e0203 */
[C---:B-----5:R-:W-:Y:S01]  /*f8e0*/  LEA R4, P6, R3.reuse, R2, 0x2 ;  /* 0x0000000203047211 */ /* 0x060fe200078c10ff */
[----:B------:R5:W-:Y:S01]  /*f8f0*/  @P5 STG.E desc[UR24][R8.64], R166 ;  /* 0x000000a608005986 */ /* 0x000be2000c101918 */
[----:B-1----:R-:W-:Y:S01]  /*f900*/  ISETP.LT.AND P5, PT, R10, UR4, !P0 ;  /* 0x000000040a007c0c */ /* 0x002fe2000c7a1270 */
[----:B------:R-:W1:Y:S01]  /*f910*/  LDCU UR4, c[0x0][0x39c] ;  /* 0x00007380ff0477ac */ /* 0x000e620008000800 */
[----:B------:R-:W-:Y:S01]  /*f920*/  LEA.HI.X.SX32 R5, R3, R0, 0x2, P6 ;  /* 0x0000000003057211 */ /* 0x000fe200030f16ff */
[----:B------:R-:W-:Y:S01]  /*f930*/  IMAD R3, R133, 0x2, R11 ;  /* 0x0000000285037824 */ /* 0x000fe200078e020b */
[----:B--2---:R-:W-:-:S02]  /*f940*/  LEA R6, P6, R11, R2, 0x2 ;  /* 0x000000020b067211 */ /* 0x004fc400078c10ff */
[----:B------:R-:W-:Y:S01]  /*f950*/  LOP3.LUT R10, R132, 0x96, RZ, 0xfc, !PT ;  /* 0x00000096840a7812 */ /* 0x000fe200078efcff */
[----:B------:R-:W-:Y:S01]  /*f960*/  IMAD R13, R133, 0x2, R3 ;  /* 0x00000002850d7824 */ /* 0x000fe200078e0203 */
[----:B------:R-:W-:Y:S01]  /*f970*/  LEA.HI.X.SX32 R7, R11, R0, 0x2, P6 ;  /* 0x000000000b077211 */ /* 0x000fe200030f16ff */
[----:B------:R-:W-:Y:S01]  /*f980*/  @P4 STG.E desc[UR24][R4.64], R167 ;  /* 0x000000a704004986 */ /* 0x000fe2000c101918 */
[----:B----4-:R-:W-:Y:S01]  /*f990*/  ISETP.LT.AND P4, PT, R10, UR5, !P0 ;  /* 0x000000050a007c0c */ /* 0x010fe2000c781270 */
[----:B------:R-:W2:Y:S01]  /*f9a0*/  LDCU UR5, c[0x0][0x39c] ;  /* 0x00007380ff0577ac */ /* 0x000ea20008000800 */
[C---:B-----5:R-:W-:Y:S01]  /*f9b0*/  LEA R8, P6, R3.reuse, R2, 0x2 ;  /* 0x0000000203087211 */ /* 0x060fe200078c10ff */
[----:B------:R4:W-:Y:S01]  /*f9c0*/  @P3 STG.E desc[UR24][R6.64], R28 ;  /* 0x0000001c06003986 */ /* 0x0009e2000c101918 */
[----:B------:R-:W-:Y:S02]  /*f9d0*/  LOP3.LUT R11, R132, 0x98, RZ, 0xfc, !PT ;  /* 0x00000098840b7812 */ /* 0x000fe400078efcff */
[----:B------:R-:W-:-:S02]  /*f9e0*/  LEA.HI.X.SX32 R9, R3, R0, 0x2, P6 ;  /* 0x0000000003097211 */ /* 0x000fc400030f16ff */
[----:B------:R-:W-:Y:S02]  /*f9f0*/  LEA R10, P6, R13, R2, 0x2 ;  /* 0x000000020d0a7211 */ /* 0x000fe400078c10ff */
[----:B---3--:R-:W-:Y:S01]  /*fa00*/  ISETP.LT.AND P3, PT, R11, UR6, !P0 ;  /* 0x000000060b007c0c */ /* 0x008fe2000c761270 */
[----:B------:R-:W3:Y:S01]  /*fa10*/  LDCU UR6, c[0x0][0x39c] ;  /* 0x00007380ff0677ac */ /* 0x000ee20008000800 */
[C---:B------:R-:W-:Y:S01]  /*fa20*/  LOP3.LUT R3, R132.reuse, 0x9a, RZ, 0xfc, !PT ;  /* 0x0000009a84037812 */ /* 0x040fe200078efcff */
[----:B------:R5:W-:Y:S01]  /*fa30*/  @P2 STG.E desc[UR24][R8.64], R29 ;  /* 0x0000001d08002986 */ /* 0x000be2000c101918 */
[----:B------:R-:W-:Y:S01]  /*fa40*/  LEA.HI.X.SX32 R11, R13, R0, 0x2, P6 ;  /* 0x000000000d0b7211 */ /* 0x000fe200030f16ff */
[----:B------:R-:W-:Y:S01]  /*fa50*/  IMAD R13, R133, 0x2, R13 ;  /* 0x00000002850d7824 */ /* 0x000fe200078e020d */
[----:B-1----:R-:W-:Y:S01]  /*fa60*/  ISETP.LT.AND P2, PT, R3, UR4, !P0 ;  /* 0x0000000403007c0c */ /* 0x002fe2000c741270 */
[----:B------:R-:W1:Y:S01]  /*fa70*/  LDCU UR4, c[0x0][0x39c] ;  /* 0x00007380ff0477ac */ /* 0x000e620008000800 */
[----:B----4-:R-:W-:Y:S01]  /*fa80*/  LOP3.LUT R7, R132, 0x9c, RZ, 0xfc, !PT ;  /* 0x0000009c84077812 */ /* 0x010fe200078efcff */
[----:B------:R-:W-:Y:S01]  /*fa90*/  IMAD R3, R133, 0x2, R13 ;  /* 0x0000000285037824 */ /* 0x000fe200078e020d */
[----:B------:R4:W-:Y:S01]  /*faa0*/  @P5 STG.E desc[UR24][R10.64], R30 ;  /* 0x0000001e0a005986 */ /* 0x0009e2000c101918 */
[----:B------:R-:W-:-:S02]  /*fab0*/  LEA R4, P5, R13, R2, 0x2 ;  /* 0x000000020d047211 */ /* 0x000fc400078a10ff */
[C---:B------:R-:W-:Y:S02]  /*fac0*/  LOP3.LUT R12, R132.reuse, 0xb2, RZ, 0xfc, !PT ;  /* 0x000000b2840c7812 */ /* 0x040fe400078efcff */
[----:B------:R-:W-:Y:S02]  /*fad0*/  LEA R6, P6, R3, R2, 0x2 ;  /* 0x0000000203067211 */ /* 0x000fe400078c10ff */
[-C--:B------:R-:W-:Y:S02]  /*fae0*/  LEA.HI.X.SX32 R5, R13, R0.reuse, 0x2, P5 ;  /* 0x000000000d057211 */ /* 0x080fe400028f16ff */
[----:B--2---:R-:W-:Y:S01]  /*faf0*/  ISETP.LT.AND P5, PT, R7, UR5, !P0 ;  /* 0x0000000507007c0c */ /* 0x004fe2000c7a1270 */
[----:B------:R-:W2:Y:S01]  /*fb00*/  LDCU UR5, c[0x0][0x39c] ;  /* 0x00007380ff0577ac */ /* 0x000ea20008000800 */
[----:B------:R-:W-:Y:S01]  /*fb10*/  LEA.HI.X.SX32 R7, R3, R0, 0x2, P6 ;  /* 0x0000000003077211 */ /* 0x000fe200030f16ff */
[C---:B------:R-:W-:Y:S01]  /*fb20*/  IMAD R3, R133.reuse, 0x2, R3 ;  /* 0x0000000285037824 */ /* 0x040fe200078e0203 */
[C---:B-----5:R-:W-:Y:S01]  /*fb30*/  LOP3.LUT R8, R132.reuse, 0x9e, RZ, 0xfc, !PT ;  /* 0x0000009e84087812 */ /* 0x060fe200078efcff */
[----:B------:R5:W-:Y:S01]  /*fb40*/  @P4 STG.E desc[UR24][R4.64], R31 ;  /* 0x0000001f04004986 */ /* 0x000be2000c101918 */
[----:B----4-:R-:W-:Y:S01]  /*fb50*/  LOP3.LUT R10, R132, 0xa0, RZ, 0xfc, !PT ;  /* 0x000000a0840a7812 */ /* 0x010fe200078efcff */
[----:B------:R-:W-:Y:S01]  /*fb60*/  IMAD R11, R133, 0x2, R3 ;  /* 0x00000002850b7824 */ /* 0x000fe200078e0203 */
[----:B---3--:R-:W-:Y:S01]  /*fb70*/  ISETP.LT.AND P4, PT, R8, UR6, !P0 ;  /* 0x0000000608007c0c */ /* 0x008fe2000c781270 */
        /* <DEDUP_REMOVED lines=9> */
[----:B------:R-:W-:Y:S01]  /*fc10*/  LEA R4, P6, R11, R2, 0x2 ;  /* 0x000000020b047211 */ /* 0x000fe200078c10ff */
[----:B------:R-:W-:Y:S01]  /*fc20*/  IMAD R13, R133, 0x2, R3 ;  /* 0x00000002850d7824 */ /* 0x000fe200078e0203 */
[----:B--2---:R-:W-:Y:S01]  /*fc30*/  ISETP.LT.AND P2, PT, R5, UR5, !P0 ;  /* 0x0000000505007c0c */ /* 0x004fe2000c741270 */
[----:B------:R-:W2:Y:S01]  /*fc40*/  LDCU UR5, c[0x0][0x39c] ;  /* 0x00007380ff0577ac */ /* 0x000ea20008000800 */
[----:B------:R-:W-:-:S02]  /*fc50*/  LEA.HI.X.SX32 R5, R11, R0, 0x2, P6 ;  /* 0x000000000b057211 */ /* 0x000fc400030f16ff */
[C---:B---3--:R-:W-:Y:S02]  /*fc60*/  LEA R6, P6, R3.reuse, R2, 0x2 ;  /* 0x0000000203067211 */ /* 0x048fe400078c10ff */
[C---:B------:R-:W-:Y:S01]  /*fc70*/  LOP3.LUT R11, R132.reuse, 0xa4, RZ, 0xfc, !PT ;  /* 0x000000a4840b7812 */ /* 0x040fe200078efcff */
[----:B------:R3:W-:Y:S01]  /*fc80*/  @P5 STG.E desc[UR24][R4.64], R38 ;  /* 0x0000002604005986 */ /* 0x0007e2000c101918 */
[----:B------:R-:W-:Y:S02]  /*fc90*/  LEA.HI.X.SX32 R7, R3, R0, 0x2, P6 ;  /* 0x0000000003077211 */ /* 0x000fe400030f16ff */
[----:B------:R-:W-:Y:S02]  /*fca0*/  LEA R10, P6, R13, R2, 0x2 ;  /* 0x000000020d0a7211 */ /* 0x000fe400078c10ff */
[C---:B------:R-:W-:Y:S01]  /*fcb0*/  LOP3.LUT R3, R132.reuse, 0xa6, RZ, 0xfc, !PT ;  /* 0x000000a684037812 */ /* 0x040fe200078efcff */
[----:B------:R2:W-:Y:S01]  /*fcc0*/  @P4 STG.E desc[UR24][R6.64], R39 ;  /* 0x0000002706004986 */ /* 0x0005e2000c101918 */
[----:B----4-:R-:W-:Y:S01]  /*fcd0*/  ISETP.LT.AND P5, PT, R11, UR6, !P0 ;  /* 0x000000060b007c0c */ /* 0x010fe2000c7a1270 */
[----:B------:R-:W4:Y:S01]  /*fce0*/  LDCU UR6, c[0x0][0x39c] ;  /* 0x00007380ff0677ac */ /* 0x000f220008000800 */
[----:B------:R-:W-:Y:S01]  /*fcf0*/  LEA.HI.X.SX32 R11, R13, R0, 0x2, P6 ;  /* 0x000000000d0b7211 */ /* 0x000fe200030f16ff */
[----:B------:R-:W-:Y:S01]  /*fd00*/  IMAD R13, R133, 0x2, R13 ;  /* 0x00000002850d7824 */ /* 0x000fe200078e020d */
[----:B-1----:R-:W-:Y:S01]  /*fd10*/  ISETP.LT.AND P4, PT, R3, UR4, !P0 ;  /* 0x0000000403007c0c */ /* 0x002fe2000c781270 */
[----:B------:R-:W1:Y:S01]  /*fd20*/  LDCU UR4, c[0x0][0x39c] ;  /* 0x00007380ff0477ac */ /* 0x000e620008000800 */
[----:B-----5:R-:W-:Y:S01]  /*fd30*/  LOP3.LUT R8, R132, 0xa8, RZ, 0xfc, !PT ;  /* 0x000000a884087812 */ /* 0x020fe200078efcff */
[----:B------:R-:W-:Y:S01]  /*fd40*/  IMAD R3, R133, 0x2, R13 ;  /* 0x0000000285037824 */ /* 0x000fe200078e020d */
[C---:B---3--:R-:W-:Y:S01]  /*fd50*/  LEA R4, P6, R13.reuse, R2, 0x2 ;  /* 0x000000020d047211 */ /* 0x048fe200078c10ff */
[----:B------:R3:W-:Y:S01]  /*fd60*/  @P3 STG.E desc[UR24][R10.64], R44 ;  /* 0x0000002c0a003986 */ /* 0x0007e2000c101918 */
[----:B--2---:R-:W-:Y:S01]  /*fd70*/  ISETP.LT.AND P3, PT, R8, UR5, !P0 ;  /* 0x0000000508007c0c */ /* 0x004fe2000c761270 */
[----:B------:R-:W2:Y:S01]  /*fd80*/  LDCU UR5, c[0x0][0x39c] ;  /* 0x00007380ff0577ac */ /* 0x000ea20008000800 */
[----:B------:R-:W-:Y:S01]  /*fd90*/  LEA.HI.X.SX32 R5, R13, R0, 0x2, P6 ;  /* 0x000000000d057211 */ /* 0x000fe200030f16ff */
[----:B------:R-:W-:Y:S01]  /*fda0*/  IMAD R13, R133, 0x2, R3 ;  /* 0x00000002850d7824 */ /* 0x000fe200078e0203 */
[----:B------:R-:W-:-:S02]  /*fdb0*/  LEA R6, P6, R3, R2, 0x2 ;  /* 0x0000000203067211 */ /* 0x000fc400078c10ff */
[C---:B------:R-:W-:Y:S01]  /*fdc0*/  LOP3.LUT R9, R132.reuse, 0xaa, RZ, 0xfc, !PT ;  /* 0x000000aa84097812 */ /* 0x040fe200078efcff */
[----:B------:R5:W-:Y:S01]  /*fdd0*/  @P2 STG.E desc[UR24][R4.64], R45 ;  /* 0x0000002d04002986 */ /* 0x000be2000c101918 */
[----:B------:R-:W-:Y:S02]  /*fde0*/  LEA.HI.X.SX32 R7, R3, R0, 0x2, P6 ;  /* 0x0000000003077211 */ /* 0x000fe400030f16ff */
[----:B------:R-:W-:Y:S02]  /*fdf0*/  LEA R8, P6, R13, R2, 0x2 ;  /* 0x000000020d087211 */ /* 0x000fe400078c10ff */
[C---:B------:R-:W-:Y:S01]  /*fe00*/  LOP3.LUT R3, R132.reuse, 0xac, RZ, 0xfc, !PT ;  /* 0x000000ac84037812 */ /* 0x040fe200078efcff */
[----:B------:R2:W-:Y:S01]  /*fe10*/  @P5 STG.E desc[UR24][R6.64], R46 ;  /* 0x0000002e06005986 */ /* 0x0005e2000c101918 */
[----:B-1----:R-:W-:Y:S01]  /*fe20*/  ISETP.LT.AND P2, PT, R9, UR4, !P0 ;  /* 0x0000000409007c0c */ /* 0x002fe2000c741270 */
[----:B------:R-:W1:Y:S01]  /*fe30*/  LDCU UR4, c[0x0][0x39c] ;  /* 0x00007380ff0477ac */ /* 0x000e620008000800 */
[----:B------:R-:W-:Y:S01]  /*fe40*/  LEA.HI.X.SX32 R9, R13, R0, 0x2, P6 ;  /* 0x000000000d097211 */ /* 0x000fe200030f16ff */
[----:B------:R-:W-:Y:S01]  /*fe50*/  IMAD R13, R133, 0x2, R13 ;  /* 0x00000002850d7824 */ /* 0x000fe200078e020d */
[----:B----4-:R-:W-:Y:S01]  /*fe60*/  ISETP.LT.AND P5, PT, R3, UR6, !P0 ;  /* 0x0000000603007c0c */ /* 0x010fe2000c7a1270 */
[----:B------:R-:W4:Y:S01]  /*fe70*/  LDCU UR6, c[0x0][0x39c] ;  /* 0x00007380ff0677ac */ /* 0x000f220008000800 */
[----:B---3--:R-:W-:Y:S01]  /*fe80*/  LOP3.LUT R10, R132, 0xae, RZ, 0xfc, !PT ;  /* 0x000000ae840a7812 */ /* 0x008fe200078efcff */
[----:B------:R-:W-:Y:S01]  /*fe90*/  IMAD R3, R133, 0x2, R13 ;  /* 0x0000000285037824 */ /* 0x000fe200078e020d */
[----:B-----5:R-:W-:Y:S01]  /*fea0*/  LEA R4, P6, R13, R2, 0x2 ;  /* 0x000000020d047211 */ /* 0x020fe200078c10ff */
[----:B------:R3:W-:Y:S01]  /*feb0*/  @P4 STG.E desc[UR24][R8.64], R47 ;  /* 0x0000002f08004986 */ /* 0x0007e2000c101918 */
[----:B--2---:R-:W-:Y:S01]  /*fec0*/  ISETP.LT.AND P4, PT, R10, UR5, !P0 ;  /* 0x000000050a007c0c */ /* 0x004fe2000c781270 */
[----:B------:R-:W-:Y:S01]  /*fed0*/  IMAD R11, R133, 0x2, R3 ;  /* 0x00000002850b7824 */ /* 0x000fe200078e0203 */
[----:B------:R-:W-:Y:S01]  /*fee0*/  LEA.HI.X.SX32 R5, R13, R0, 0x2, P6 ;  /* 0x000000000d057211 */ /* 0x000fe200030f16ff */
[----:B------:R-:W2:Y:S01]  /*fef0*/  LDCU UR5, c[0x0][0x39c] ;  /* 0x00007380ff0577ac */ /* 0x000ea20008000800 */
[----:B------:R-:W-:-:S02]  /*ff00*/  LEA R6, P6, R3, R2, 0x2 ;  /* 0x0000000203067211 */ /* 0x000fc400078c10ff */
[----:B------:R-:W-:Y:S01]  /*ff10*/  LOP3.LUT R10, R132, 0xb0, RZ, 0xfc, !PT ;  /* 0x000000b0840a7812 */ /* 0x000fe200078efcff */
[----:B------:R-:W-:Y:S01]  /*ff20*/  @P3 STG.E desc[UR24][R4.64], R52 ;  /* 0x0000003404003986 */ /* 0x000fe2000c101918 */
[----:B------:R-:W-:Y:S01]  /*ff30*/  LEA.HI.X.SX32 R7, R3, R0, 0x2, P6 ;  /* 0x0000000003077211 */ /* 0x000fe200030f16ff */
[----:B------:R-:W-:Y:S01]  /*ff40*/  IMAD R3, R133, 0x2, R11 ;  /* 0x0000000285037824 */ /* 0x000fe200078e020b */
[----:B-1----:R-:W-:Y:S01]  /*ff50*/  ISETP.LT.AND P3, PT, R10, UR4, !P0 ;  /* 0x000000040a007c0c */ /* 0x002fe2000c761270 */
[----:B------:R-:W1:Y:S01]  /*ff60*/  LDCU UR4, c[0x0][0x39c] ;  /* 0x00007380ff0477ac */ /* 0x000e620008000800 */
[C---:B---3--:R-:W-:Y:S01]  /*ff70*/  LEA R8, P6, R11.reuse, R2, 0x2 ;  /* 0x000000020b087211 */ /* 0x048fe200078c10ff */
[----:B------:R3:W-:Y:S01]  /*ff80*/  @P2 STG.E desc[UR24][R6.64], R53 ;  /* 0x0000003506002986 */ /* 0x0007e2000c101918 */
[----:B----4-:R-:W-:Y:S01]  /*ff90*/  ISETP.LT.AND P2, PT, R12, UR6, !P0 ;  /* 0x000000060c007c0c */ /* 0x010fe2000c741270 */
[----:B------:R-:W4:Y:S01]  /*ffa0*/  LDCU UR6, c[0x0][0x39c] ;  /* 0x00007380ff0677ac */ /* 0x000f220008000800 */
[----:B------:R-:W-:-:S02]  /*ffb0*/  LEA.HI.X.SX32 R9, R11, R0, 0x2, P6 ;  /* 0x000000000b097211 */ /* 0x000fc400030f16ff */
[C---:B------:R-:W-:Y:S02]  /*ffc0*/  LEA R10, P6, R3.reuse, R2, 0x2 ;  /* 0x00000002030a7211 */ /* 0x040fe400078c10ff */
[----:B------:R-:W-:Y:S01]  /*ffd0*/  LOP3.LUT R12, R132, 0xb4, RZ, 0xfc, !PT ;  /* 0x000000b4840c7812 */ /* 0x000fe200078efcff */
[----:B------:R-:W-:Y:S01]  /*ffe0*/  @P5 STG.E desc[UR24][R8.64], R54 ;  /* 0x0000003608005986 */ /* 0x000fe2000c101918 */
[----:B------:R-:W-:Y:S01]  /*fff0*/  LEA.HI.X.SX32 R11, R3, R0, 0x2, P6 ;  /* 0x00000000030b7211 */ /* 0x000fe200030f16ff */
[C---:B------:R-:W-:Y:S01]  /*10000*/  IMAD R3, R133.reuse, 0x2, R3 ;  /* 0x0000000285037824 */ /* 0x040fe200078e0203 */
[----:B--2---:R-:W-:Y:S01]  /*10010*/  ISETP.LT.AND P5, PT, R12, UR5, !P0 ;  /* 0x000000050c007c0c */ /* 0x004fe2000c7a1270 */
[----:B------:R-:W2:Y:S01]  /*10020*/  LDCU UR5, c[0x0][0x39c] ;  /* 0x00007380ff0577ac */ /* 0x000ea20008000800 */
[----:B---3--:R-:W-:Y:S01]  /*10030*/  LOP3.LUT R7, R132, 0xb6, RZ, 0xfc, !PT ;  /* 0x000000b684077812 */ /* 0x008fe200078efcff */
[----:B------:R-:W-:Y:S01]  /*10040*/  IMAD R13, R133, 0x2, R3 ;  /* 0x00000002850d7824 */ /* 0x000fe200078e0203 */
[----:B------:R3:W-:Y:S01]  /*10050*/  @P4 STG.E desc[UR24][R10.64], R55 ;  /* 0x000000370a004986 */ /* 0x0007e2000c101918 */
[----:B------:R-:W-:-:S02]  /*10060*/  LEA R4, P4, R3, R2, 0x2 ;  /* 0x0000000203047211 */ /* 0x000fc400078810ff */
[C---:B------:R-:W-:Y:S02]  /*10070*/  LOP3.LUT R12, R132.reuse, 0xc4, RZ, 0xfc, !PT ;  /* 0x000000c4840c7812 */ /* 0x040fe400078efcff */
[----:B------:R-:W-:Y:S02]  /*10080*/  LEA R6, P6, R13, R2, 0x2 ;  /* 0x000000020d067211 */ /* 0x000fe400078c10ff */
[-C--:B------:R-:W-:Y:S02]  /*10090*/  LEA.HI.X.SX32 R5, R3, R0.reuse, 0x2, P4 ;  /* 0x0000000003057211 */ /* 0x080fe400020f16ff */
[----:B-1----:R-:W-:Y:S01]  /*100a0*/  ISETP.LT.AND P4, PT, R7, UR4, !P0 ;  /* 0x0000000407007c0c */ /* 0x002fe2000c781270 */
[----:B------:R-:W1:Y:S01]  /*100b0*/  LDCU UR4, c[0x0][0x39c] ;  /* 0x00007380ff0477ac */ /* 0x000e620008000800 */
[----:B------:R-:W-:Y:S01]  /*100c0*/  LEA.HI.X.SX32 R7, R13, R0, 0x2, P6 ;  /* 0x000000000d077211 */ /* 0x000fe200030f16ff */
[----:B------:R-:W-:Y:S01]  /*100d0*/  IMAD R13, R133, 0x2, R13 ;  /* 0x00000002850d7824 */ /* 0x000fe200078e020d */
[----:B------:R5:W-:Y:S01]  /*100e0*/  @P3 STG.E desc[UR24][R4.64], R60 ;  /* 0x0000003c04003986 */ /* 0x000be2000c101918 */
[----:B------:R-:W-:-:S02]  /*100f0*/  LOP3.LUT R3, R132, 0xb8, RZ, 0xfc, !PT ;  /* 0x000000b884037812 */ /* 0x000fc400078efcff */
[----:B---3--:R-:W-:Y:S01]  /*10100*/  LOP3.LUT R10, R132, 0xba, RZ, 0xfc, !PT ;  /* 0x000000ba840a7812 */ /* 0x008fe200078efcff */
[----:B------:R3:W-:Y:S01]  /*10110*/  @P2 STG.E desc[UR24][R6.64], R61 ;  /* 0x0000003d06002986 */ /* 0x0007e2000c101918 */
[----:B------:R-:W-:Y:S02]  /*10120*/  LEA R8, P2, R13, R2, 0x2 ;  /* 0x000000020d087211 */ /* 0x000fe400078410ff */
[----:B----4-:R-:W-:Y:S01]  /*10130*/  ISETP.LT.AND P3, PT, R3, UR6, !P0 ;  /* 0x0000000603007c0c */ /* 0x010fe2000c761270 */
[----:B------:R-:W4:Y:S01]  /*10140*/  LDCU UR6, c[0x0][0x39c] ;  /* 0x00007380ff0677ac */ /* 0x000f220008000800 */
[----:B------:R-:W-:Y:S01]  /*10150*/  IMAD R3, R133, 0x2, R13 ;  /* 0x0000000285037824 */ /* 0x000fe200078e020d */
[----:B------:R-:W-:Y:S02]  /*10160*/  LEA.HI.X.SX32 R9, R13, R0, 0x2, P2 ;  /* 0x000000000d097211 */ /* 0x000fe400010f16ff */
[----:B--2---:R-:W-:Y:S01]  /*10170*/  ISETP.LT.AND P2, PT, R10, UR5, !P0 ;  /* 0x000000050a007c0c */ /* 0x004fe2000c741270 */
[----:B------:R-:W2:Y:S01]  /*10180*/  LDCU UR5, c[0x0][0x39c] ;  /* 0x00007380ff0577ac */ /* 0x000ea20008000800 */
[----:B-----5:R-:W-:Y:S01]  /*10190*/  LOP3.LUT R5, R132, 0xbc, RZ, 0xfc, !PT ;  /* 0x000000bc84057812 */ /* 0x020fe200078efcff */
[----:B------:R5:W-:Y:S01]  /*101a0*/  @P5 STG.E desc[UR24][R8.64], R62 ;  /* 0x0000003e08005986 */ /* 0x000be2000c101918 */
[----:B------:R-:W-:Y:S01]  /*101b0*/  LEA R4, P6, R3, R2, 0x2 ;  /* 0x0000000203047211 */ /* 0x000fe200078c10ff */
[----:B---3--:R-:W-:Y:S01]  /*101c0*/  IMAD R7, R133, 0x2, R3 ;  /* 0x0000000285077824 */ /* 0x008fe200078e0203 */
        /* <DEDUP_REMOVED lines=11> */
[----:B----4-:R-:W-:Y:S01]  /*10280*/  ISETP.LT.AND P4, PT, R11, UR6, !P0 ;  /* 0x000000060b007c0c */ /* 0x010fe2000c781270 */
[----:B------:R-:W4:Y:S01]  /*10290*/  LDCU UR6, c[0x0][0x39c] ;  /* 0x00007380ff0677ac */ /* 0x000f220008000800 */
[----:B------:R-:W-:Y:S01]  /*102a0*/  LEA.HI.X.SX32 R11, R3, R0, 0x2, P6 ;  /* 0x00000000030b7211 */ /* 0x000fe200030f16ff */
[C---:B------:R-:W-:Y:S01]  /*102b0*/  IMAD R3, R133.reuse, 0x2, R3 ;  /* 0x0000000285037824 */ /* 0x040fe200078e0203 */
[----:B--2---:R-:W-:Y:S01]  /*102c0*/  ISETP.LT.AND P3, PT, R8, UR5, !P0 ;  /* 0x0000000508007c0c */ /* 0x004fe2000c761270 */
[----:B------:R-:W2:Y:S01]  /*102d0*/  LDCU UR5, c[0x0][0x39c] ;  /* 0x00007380ff0577ac */ /* 0x000ea20008000800 */
[----:B------:R-:W-:Y:S01]  /*102e0*/  LOP3.LUT R8, R132, 0xc2, RZ, 0xfc, !PT ;  /* 0x000000c284087812 */ /* 0x000fe200078efcff */
[----:B------:R-:W-:Y:S01]  /*102f0*/  IMAD R9, R133, 0x2, R3 ;  /* 0x0000000285097824 */ /* 0x000fe200078e0203 */
[C---:B---3--:R-:W-:Y:S01]  /*10300*/  LEA R4, P6, R3.reuse, R2, 0x2 ;  /* 0x0000000203047211 */ /* 0x048fe200078c10ff */
[----:B------:R3:W-:Y:S01]  /*10310*/  @P2 STG.E desc[UR24][R10.64], R69 ;  /* 0x000000450a002986 */ /* 0x0007e2000c101918 */
[----:B-1----:R-:W-:Y:S01]  /*10320*/  ISETP.LT.AND P2, PT, R8, UR4, !P0 ;  /* 0x0000000408007c0c */ /* 0x002fe2000c741270 */
[----:B------:R-:W1:Y:S01]  /*10330*/  LDCU UR4, c[0x0][0x39c] ;  /* 0x00007380ff0477ac */ /* 0x000e620008000800 */
[----:B------:R-:W-:Y:S01]  /*10340*/  LEA.HI.X.SX32 R5, R3, R0, 0x2, P6 ;  /* 0x0000000003057211 */ /* 0x000fe200030f16ff */
[----:B------:R-:W-:Y:S01]  /*10350*/  IMAD R3, R133, 0x2, R9 ;  /* 0x0000000285037824 */ /* 0x000fe200078e0209 */
[----:B-----5:R-:W-:-:S03]  /*10360*/  LEA R6, P6, R9, R2, 0x2 ;  /* 0x0000000209067211 */ /* 0x020fc600078c10ff */
[----:B------:R5:W-:Y:S01]  /*10370*/  @P5 STG.E desc[UR24][R4.64], R70 ;  /* 0x0000004604005986 */ /* 0x000be2000c101918 */
[----:B------:R-:W-:Y:S02]  /*10380*/  LEA.HI.X.SX32 R7, R9, R0, 0x2, P6 ;  /* 0x0000000009077211 */ /* 0x000fe400030f16ff */
[C---:B------:R-:W-:Y:S02]  /*10390*/  LEA R8, P6, R3.reuse, R2, 0x2 ;  /* 0x0000000203087211 */ /* 0x040fe400078c10ff */
[----:B---3--:R-:W-:Y:S01]  /*103a0*/  LOP3.LUT R10, R132, 0xc6, RZ, 0xfc, !PT ;  /* 0x000000c6840a7812 */ /* 0x008fe200078efcff */
[----:B------:R3:W-:Y:S01]  /*103b0*/  @P4 STG.E desc[UR24][R6.64], R71 ;  /* 0x0000004706004986 */ /* 0x0007e2000c101918 */
[----:B--2---:R-:W-:Y:S01]  /*103c0*/  ISETP.LT.AND P5, PT, R12, UR5, !P0 ;  /* 0x000000050c007c0c */ /* 0x004fe2000c7a1270 */
[----:B------:R-:W2:Y:S01]  /*103d0*/  LDCU UR5, c[0x0][0x39c] ;  /* 0x00007380ff0577ac */ /* 0x000ea20008000800 */
[----:B------:R-:W-:Y:S01]  /*103e0*/  LEA.HI.X.SX32 R9, R3, R0, 0x2, P6 ;  /* 0x0000000003097211 */ /* 0x000fe200030f16ff */
[C---:B------:R-:W-:Y:S01]  /*103f0*/  IMAD R3, R133.reuse, 0x2, R3 ;  /* 0x0000000285037824 */ /* 0x040fe200078e0203 */
[----:B----4-:R-:W-:Y:S01]  /*10400*/  ISETP.LT.AND P4, PT, R10, UR6, !P0 ;  /* 0x000000060a007c0c */ /* 0x010fe2000c781270 */
[----:B------:R-:W4:Y:S01]  /*10410*/  LDCU UR6, c[0x0][0x39c] ;  /* 0x00007380ff0677ac */ /* 0x000f220008000800 */
        /* <DEDUP_REMOVED lines=8> */
[----:B---3--:R-:W-:-:S02]  /*104a0*/  LEA R6, P6, R11, R2, 0x2 ;  /* 0x000000020b067211 */ /* 0x008fc400078c10ff */
[----:B------:R-:W-:Y:S01]  /*104b0*/  LOP3.LUT R10, R132, 0xca, RZ, 0xfc, !PT ;  /* 0x000000ca840a7812 */ /* 0x000fe200078efcff */
[----:B------:R-:W-:Y:S01]  /*104c0*/  IMAD R13, R133, 0x2, R3 ;  /* 0x00000002850d7824 */ /* 0x000fe200078e0203 */
[----:B------:R-:W-:Y:S01]  /*104d0*/  LEA.HI.X.SX32 R7, R11, R0, 0x2, P6 ;  /* 0x000000000b077211 */ /* 0x000fe200030f16ff */
[----:B------:R-:W-:Y:S01]  /*104e0*/  @P2 STG.E desc[UR24][R4.64], R77 ;  /* 0x0000004d04002986 */ /* 0x000fe2000c101918 */
[----:B--2---:R-:W-:Y:S01]  /*104f0*/  ISETP.LT.AND P2, PT, R10, UR5, !P0 ;  /* 0x000000050a007c0c */ /* 0x004fe2000c741270 */
[----:B------:R-:W2:Y:S01]  /*10500*/  LDCU UR5, c[0x0][0x39c] ;  /* 0x00007380ff0577ac */ /* 0x000ea20008000800 */
[C---:B-----5:R-:W-:Y:S01]  /*10510*/  LEA R8, P6, R3.reuse, R2, 0x2 ;  /* 0x0000000203087211 */ /* 0x060fe200078c10ff */
[----:B------:R3:W-:Y:S01]  /*10520*/  @P5 STG.E desc[UR24][R6.64], R78 ;  /* 0x0000004e06005986 */ /* 0x0007e2000c101918 */
[----:B------:R-:W-:Y:S02]  /*10530*/  LOP3.LUT R11, R132, 0xcc, RZ, 0xfc, !PT ;  /* 0x000000cc840b7812 */ /* 0x000fe400078efcff */
[----:B------:R-:W-:-:S02]  /*10540*/  LEA.HI.X.SX32 R9, R3, R0, 0x2, P6 ;  /* 0x0000000003097211 */ /* 0x000fc400030f16ff */
[----:B------:R-:W-:Y:S02]  /*10550*/  LEA R10, P6, R13, R2, 0x2 ;  /* 0x000000020d0a7211 */ /* 0x000fe400078c10ff */
[----:B----4-:R-:W-:Y:S01]  /*10560*/  ISETP.LT.AND P5, PT, R11, UR6, !P0 ;  /* 0x000000060b007c0c */ /* 0x010fe2000c7a1270 */
        /* <DEDUP_REMOVED lines=101> */
[----:B------:R-:W-:-:S03]  /*10bc0*/  LEA R4, P2, R3, R2, 0x2 ;  /* 0x0000000203047211 */ /* 0x000fc600078410ff */
[----:B------:R-:W-:Y:S02]  /*10bd0*/  LEA R6, P6, R13, R2, 0x2 ;  /* 0x000000020d067211 */ /* 0x000fe400078c10ff */
[-C--:B------:R-:W-:Y:S02]  /*10be0*/  LEA.HI.X.SX32 R5, R3, R0.reuse, 0x2, P2 ;  /* 0x0000000003057211 */ /* 0x080fe400010f16ff */
[----:B-1----:R-:W-:Y:S01]  /*10bf0*/  ISETP.LT.AND P2, PT, R7, UR4, !P0 ;  /* 0x0000000407007c0c */ /* 0x002fe2000c741270 */
[----:B------:R-:W1:Y:S01]  /*10c00*/  LDCU UR4, c[0x0][0x39c] ;  /* 0x00007380ff0477ac */ /* 0x000e620008000800 */
[----:B------:R-:W-:Y:S01]  /*10c10*/  LEA.HI.X.SX32 R7, R13, R0, 0x2, P6 ;  /* 0x000000000d077211 */ /* 0x000fe200030f16ff */
[----:B------:R-:W-:Y:S01]  /*10c20*/  IMAD R13, R133, 0x2, R13 ;  /* 0x00000002850d7824 */ /* 0x000fe200078e020d */
[C---:B------:R-:W-:Y:S01]  /*10c30*/  LOP3.LUT R3, R132.reuse, 0xec, RZ, 0xfc, !PT ;  /* 0x000000ec84037812 */ /* 0x040fe200078efcff */
[----:B------:R5:W-:Y:S01]  /*10c40*/  @P5 STG.E desc[UR24][R4.64], R110 ;  /* 0x0000006e04005986 */ /* 0x000be2000c101918 */
[----:B---3--:R-:W-:-:S02]  /*10c50*/  LOP3.LUT R10, R132, 0xee, RZ, 0xfc, !PT ;  /* 0x000000ee840a7812 */ /* 0x008fc400078efcff */
[----:B----4-:R-:W-:Y:S01]  /*10c60*/  ISETP.LT.AND P5, PT, R3, UR6, !P0 ;  /* 0x0000000603007c0c */ /* 0x010fe2000c7a1270 */
[----:B------:R3:W-:Y:S01]  /*10c70*/  @P4 STG.E desc[UR24][R6.64], R111 ;  /* 0x0000006f06004986 */ /* 0x0007e2000c101918 */
[----:B------:R-:W-:Y:S01]  /*10c80*/  LEA R8, P4, R13, R2, 0x2 ;  /* 0x000000020d087211 */ /* 0x000fe200078810ff */
[----:B------:R-:W4:Y:S01]  /*10c90*/  LDCU UR6, c[0x0][0x39c] ;  /* 0x00007380ff0677ac */ /* 0x000f220008000800 */
[----:B------:R-:W-:Y:S02]  /*10ca0*/  IMAD R3, R133, 0x2, R13 ;  /* 0x0000000285037824 */ /* 0x000fe400078e020d */
        /* <DEDUP_REMOVED lines=12> */
[----:B------:R-:W-:Y:S01]  /*10d70*/  LOP3.LUT R10, R132, 0xf2, RZ, 0xfc, !PT ;  /* 0x000000f2840a7812 */ /* 0x000fe200078efcff */
[----:B------:R3:W-:Y:S01]  /*10d80*/  @P2 STG.E desc[UR24][R4.64], R117 ;  /* 0x0000007504002986 */ /* 0x0007e2000c101918 */
[----:B------:R-:W-:Y:S02]  /*10d90*/  LEA.HI.X.SX32 R7, R7, R0, 0x2, P6 ;  /* 0x0000000007077211 */ /* 0x000fe400030f16ff */
[----:B----4-:R-:W-:Y:S02]  /*10da0*/  ISETP.LT.AND P2, PT, R10, UR6, !P0 ;  /* 0x000000060a007c0c */ /* 0x010fe4000c741270 */
[----:B------:R-:W-:Y:S01]  /*10db0*/  LOP3.LUT R10, R132, 0xf4, RZ, 0xfc, !PT ;  /* 0x000000f4840a7812 */ /* 0x000fe200078efcff */
[----:B------:R4:W-:Y:S01]  /*10dc0*/  @P5 STG.E desc[UR24][R6.64], R118 ;  /* 0x0000007606005986 */ /* 0x0009e2000c101918 */
[C---:B-----5:R-:W-:Y:S02]  /*10dd0*/  LEA R8, P6, R3.reuse, R2, 0x2 ;  /* 0x0000000203087211 */ /* 0x060fe400078c10ff */
[----:B--2---:R-:W-:Y:S01]  /*10de0*/  ISETP.LT.AND P5, PT, R10, UR5, !P0 ;  /* 0x000000050a007c0c */ /* 0x004fe2000c7a1270 */
[----:B------:R-:W2:Y:S01]  /*10df0*/  LDCU UR5, c[0x0][0x39c] ;  /* 0x00007380ff0577ac */ /* 0x000ea20008000800 */
[----:B------:R-:W-:Y:S01]  /*10e00*/  LEA.HI.X.SX32 R9, R3, R0, 0x2, P6 ;  /* 0x0000000003097211 */ /* 0x000fe200030f16ff */
[----:B------:R-:W-:Y:S01]  /*10e10*/  IMAD R3, R133, 0x2, R3 ;  /* 0x0000000285037824 */ /* 0x000fe200078e0203 */
[----:B------:R-:W-:-:S03]  /*10e20*/  LOP3.LUT R10, R132, 0xf6, RZ, 0xfc, !PT ;  /* 0x000000f6840a7812 */ /* 0x000fc600078efcff */
[----:B------:R-:W-:Y:S01]  /*10e30*/  IMAD R11, R133, 0x2, R3 ;  /* 0x00000002850b7824 */ /* 0x000fe200078e0203 */
[C---:B---3--:R-:W-:Y:S01]  /*10e40*/  LEA R4, P6, R3.reuse, R2, 0x2 ;  /* 0x0000000203047211 */ /* 0x048fe200078c10ff */
[----:B------:R3:W-:Y:S01]  /*10e50*/  @P4 STG.E desc[UR24][R8.64], R119 ;  /* 0x0000007708004986 */ /* 0x0007e2000c101918 */
[----:B-1----:R-:W-:Y:S01]  /*10e60*/  ISETP.LT.AND P4, PT, R10, UR4, !P0 ;  /* 0x000000040a007c0c */ /* 0x002fe2000c781270 */
[----:B------:R-:W1:Y:S01]  /*10e70*/  LDCU UR4, c[0x0][0x39c] ;  /* 0x00007380ff0477ac */ /* 0x000e620008000800 */
[----:B------:R-:W-:Y:S01]  /*10e80*/  LEA.HI.X.SX32 R5, R3, R0, 0x2, P6 ;  /* 0x0000000003057211 */ /* 0x000fe200030f16ff */
[----:B------:R-:W-:Y:S01]  /*10e90*/  IMAD R3, R133, 0x2, R11 ;  /* 0x0000000285037824 */ /* 0x000fe200078e020b */
[----:B------:R-:W-:Y:S02]  /*10ea0*/  LOP3.LUT R10, R132, 0xf8, RZ, 0xfc, !PT ;  /* 0x000000f8840a7812 */ /* 0x000fe400078efcff */
[----:B----4-:R-:W-:Y:S01]  /*10eb0*/  LEA R6, P6, R11, R2, 0x2 ;  /* 0x000000020b067211 */ /* 0x010fe200078c10ff */
[C---:B------:R-:W-:Y:S01]  /*10ec0*/  IMAD R13, R133.reuse, 0x2, R3 ;  /* 0x00000002850d7824 */ /* 0x040fe200078e0203 */
[----:B------:R4:W-:Y:S01]  /*10ed0*/  @P3 STG.E desc[UR24][R4.64], R128 ;  /* 0x0000008004003986 */ /* 0x0009e2000c101918 */
[----:B--2---:R-:W-:Y:S01]  /*10ee0*/  ISETP.LT.AND P3, PT, R10, UR5, !P0 ;  /* 0x000000050a007c0c */ /* 0x004fe2000c761270 */
[----:B------:R-:W2:Y:S01]  /*10ef0*/  LDCU UR5, c[0x0][0x39c] ;  /* 0x00007380ff0577ac */ /* 0x000ea20008000800 */
[----:B------:R-:W-:Y:S01]  /*10f00*/  IMAD R15, R133, 0x2, R13 ;  /* 0x00000002850f7824 */ /* 0x000fe200078e020d */
[----:B------:R-:W-:-:S02]  /*10f10*/  LEA.HI.X.SX32 R7, R11, R0, 0x2, P6 ;  /* 0x000000000b077211 */ /* 0x000fc400030f16ff */
[-C--:B------:R-:W-:Y:S01]  /*10f20*/  LEA R10, P6, R13, R2.reuse, 0x2 ;  /* 0x000000020d0a7211 */ /* 0x080fe200078c10ff */
[----:B------:R-:W-:Y:S01]  /*10f30*/  IMAD R17, R133, 0x2, R15 ;  /* 0x0000000285117824 */ /* 0x000fe200078e020f */
[----:B------:R-:W-:Y:S01]  /*10f40*/  LOP3.LUT R132, R132, 0xfc, RZ, 0xfc, !PT ;  /* 0x000000fc84847812 */ /* 0x000fe200078efcff */
[----:B------:R5:W-:Y:S01]  /*10f50*/  @P2 STG.E desc[UR24][R6.64], R129 ;  /* 0x0000008106002986 */ /* 0x000be2000c101918 */
[----:B---3--:R-:W-:Y:S01]  /*10f60*/  LEA R8, P2, R3, R2, 0x2 ;  /* 0x0000000203087211 */ /* 0x008fe200078410ff */
[----:B------:R-:W-:Y:S01]  /*10f70*/  IMAD R19, R133, 0x2, R17 ;  /* 0x0000000285137824 */ /* 0x000fe200078e0211 */
[-C--:B------:R-:W-:Y:S02]  /*10f80*/  LEA.HI.X.SX32 R11, R13, R0.reuse, 0x2, P6 ;  /* 0x000000000d0b7211 */ /* 0x080fe400030f16ff */
[----:B------:R-:W-:Y:S01]  /*10f90*/  LEA.HI.X.SX32 R9, R3, R0, 0x2, P2 ;  /* 0x0000000003097211 */ /* 0x000fe200010f16ff */
[----:B------:R-:W-:Y:S01]  /*10fa0*/  IMAD R133, R133, 0x2, R19 ;  /* 0x0000000285857824 */ /* 0x000fe200078e0213 */
[----:B----4-:R-:W-:-:S02]  /*10fb0*/  LEA R4, P6, R15, R2, 0x2 ;  /* 0x000000020f047211 */ /* 0x010fc400078c10ff */
[----:B------:R-:W-:Y:S01]  /*10fc0*/  LEA R12, P2, R17, R2, 0x2 ;  /* 0x00000002110c7211 */ /* 0x000fe200078410ff */
[----:B------:R3:W-:Y:S01]  /*10fd0*/  @P5 STG.E desc[UR24][R8.64], R130 ;  /* 0x0000008208005986 */ /* 0x0007e2000c101918 */
[-C--:B------:R-:W-:Y:S02]  /*10fe0*/  LEA.HI.X.SX32 R5, R15, R0.reuse, 0x2, P6 ;  /* 0x000000000f057211 */ /* 0x080fe400030f16ff */
[----:B------:R-:W-:Y:S01]  /*10ff0*/  LEA.HI.X.SX32 R13, R17, R0, 0x2, P2 ;  /* 0x00000000110d7211 */ /* 0x000fe200010f16ff */
[----:B------:R3:W-:Y:S01]  /*11000*/  @P4 STG.E desc[UR24][R10.64], R131 ;  /* 0x000000830a004986 */ /* 0x0007e2000c101918 */
[----:B-----5:R-:W-:Y:S02]  /*11010*/  LEA R6, P6, R133, R2, 0x2 ;  /* 0x0000000285067211 */ /* 0x020fe400078c10ff */
[----:B-1----:R-:W-:Y:S01]  /*11020*/  ISETP.LT.AND P2, PT, R14, UR4, !P0 ;  /* 0x000000040e007c0c */ /* 0x002fe2000c741270 */
[----:B------:R3:W-:Y:S01]  /*11030*/  @P3 STG.E desc[UR24][R4.64], R192 ;  /* 0x000000c004003986 */ /* 0x0007e2000c101918 */
[----:B--2---:R-:W-:-:S02]  /*11040*/  ISETP.LT.AND P0, PT, R132, UR5, !P0 ;  /* 0x0000000584007c0c */ /* 0x004fc4000c701270 */
[----:B------:R-:W-:Y:S02]  /*11050*/  LEA.HI.X.SX32 R7, R133, R0, 0x2, P6 ;  /* 0x0000000085077211 */ /* 0x000fe400030f16ff */
[----:B------:R-:W-:-:S04]  /*11060*/  LEA R2, P6, R19, R2, 0x2 ;  /* 0x0000000213027211 */ /* 0x000fc800078c10ff */
[----:B------:R-:W-:-:S03]  /*11070*/  LEA.HI.X.SX32 R3, R19, R0, 0x2, P6 ;  /* 0x0000000013037211 */ /* 0x000fc600030f16ff */
[----:B------:R3:W-:Y:S04]  /*11080*/  @P2 STG.E desc[UR24][R12.64], R193 ;  /* 0x000000c10c002986 */ /* 0x0007e8000c101918 */
[----:B------:R3:W-:Y:S04]  /*11090*/  @P0 STG.E desc[UR24][R2.64], R194 ;  /* 0x000000c202000986 */ /* 0x0007e8000c101918 */
[----:B------:R3:W-:Y:S01]  /*110a0*/  @P1 STG.E desc[UR24][R6.64], R195 ;  /* 0x000000c306001986 */ /* 0x0007e2000c101918 */
[----:B------:R-:W-:Y:S06]  /*110b0*/  BAR.SYNC.DEFER_BLOCKING 0x0 ;  /* 0x0000000000007b1d */ /* 0x000fec0000010000 */
[----:B------:R-:W-:Y:S05]  /*110c0*/  BRA.U UP0, `(.L_x_13) ;  /* 0x0000000100a07547 */ /* 0x000fea000b800000 */
[----:B------:R-:W1:Y:S01]  /*110d0*/  S2UR UR5, SR_CgaCtaId ;  /* 0x00000000000579c3 */ /* 0x000e620000008800 */
[----:B------:R-:W-:Y:S01]  /*110e0*/  NOP ;  /* 0x0000000000007918 */ /* 0x000fe20000000000 */
[----:B------:R-:W-:Y:S01]  /*110f0*/  UMOV UR4, 0x50 ;  /* 0x0000005000047882 */ /* 0x000fe20000000000 */
[----:B------:R-:W-:Y:S02]  /*11100*/  IMAD.U32 R0, RZ, RZ, UR29 ;  /* 0x0000001dff007e24 */ /* 0x000fe4000f8e00ff */
[----:B---3--:R-:W-:Y:S02]  /*11110*/  IMAD.MOV.U32 R3, RZ, RZ, 0xff ;  /* 0x000000ffff037424 */ /* 0x008fe400078e00ff */
[----:B------:R-:W-:Y:S01]  /*11120*/  IMAD.MOV.U32 R7, RZ, RZ, 0x1 ;  /* 0x00000001ff077424 */ /* 0x000fe200078e00ff */
[----:B------:R-:W-:-:S04]  /*11130*/  LOP3.LUT R0, R0, 0xffff, RZ, 0xc0, !PT ;  /* 0x0000ffff00007812 */ /* 0x000fc800078ec0ff */
[----:B------:R-:W-:-:S05]  /*11140*/  SHF.R.U32.HI R0, RZ, 0x5, R0 ;  /* 0x00000005ff007819 */ /* 0x000fca0000011600 */
[----:B------:R-:W-:Y:S01]  /*11150*/  VIADD R2, R0, 0x10 ;  /* 0x0000001000027836 */ /* 0x000fe20000000000 */
[----:B------:R-:W-:Y:S01]  /*11160*/  SHF.L.U32 R0, R3, R0, RZ ;  /* 0x0000000003007219 */ /* 0x000fe200000006ff */
[----:B-1----:R-:W-:-:S03]  /*11170*/  ULEA UR6, UR5, UR4, 0x18 ;  /* 0x0000000405067291 */ /* 0x002fc6000f8ec0ff */
[----:B------:R-:W-:-:S04]  /*11180*/  SHF.L.U32 R3, R7, R2, RZ ;  /* 0x0000000207037219 */ /* 0x000fc800000006ff */
[----:B------:R-:W-:Y:S02]  /*11190*/  LOP3.LUT R0, R3, R0, RZ, 0xfc, !PT ;  /* 0x0000000003007212 */ /* 0x000fe400078efcff */
[----:B------:R-:W1:Y:S02]  /*111a0*/  LDS R5, [UR6] ;  /* 0x00000006ff057984 */ /* 0x000e640008000800 */
[C---:B------:R-:W-:Y:S02]  /*111b0*/  LOP3.LUT R2, R0.reuse, 0xffff, RZ, 0xc0, !PT ;  /* 0x0000ffff00027812 */ /* 0x040fe400078ec0ff */
[----:B-1----:R-:W-:-:S04]  /*111c0*/  LOP3.LUT R3, R0, 0xffff, R5, 0x80, !PT ;  /* 0x0000ffff00037812 */ /* 0x002fc800078e8005 */
[----:B------:R-:W-:-:S13]  /*111d0*/  ISETP.NE.AND P0, PT, R3, R2, PT ;  /* 0x000000020300720c */ /* 0x000fda0003f05270 */
[----:B------:R-:W-:Y:S05]  /*111e0*/  @P0 BRA `(.L_x_14) ;  /* 0x0000000000500947 */ /* 0x000fea0003800000 */
[----:B------:R-:W-:Y:S02]  /*111f0*/  SHF.R.U32.HI R5, RZ, 0x10, R5 ;  /* 0x00000010ff057819 */ /* 0x000fe40000011605 */
[----:B------:R-:W-:-:S04]  /*11200*/  SHF.R.U32.HI R2, RZ, 0x10, R0 ;  /* 0x00000010ff027819 */ /* 0x000fc80000011600 */
[----:B------:R-:W-:-:S04]  /*11210*/  LOP3.LUT R5, R5, R2, RZ, 0xc0, !PT ;  /* 0x0000000205057212 */ /* 0x000fc800078ec0ff */
[----:B------:R-:W-:-:S13]  /*11220*/  ISETP.NE.AND P0, PT, R5, R2, PT ;  /* 0x000000020500720c */ /* 0x000fda0003f05270 */
[----:B------:R-:W-:Y:S05]  /*11230*/  @P0 BRA `(.L_x_15) ;  /* 0x0000000000300947 */ /* 0x000fea0003800000 */
[----:B------:R-:W-:Y:S01]  /*11240*/  R2UR UR4, R0 ;  /* 0x00000000000472ca */ /* 0x000fe200000e0000 */
[----:B------:R-:W-:Y:S01]  /*11250*/  VOTEU.ANY UR5, UPT, PT ;  /* 0x0000000000057886 */ /* 0x000fe200038e0100 */
[----:B------:R-:W1:Y:S01]  /*11260*/  S2R R0, SR_LANEID ;  /* 0x0000000000007919 */ /* 0x000e620000000000 */
[----:B------:R-:W-:-:S10]  /*11270*/  UFLO.U32 UR5, UR5 ;  /* 0x00000005000572bd */ /* 0x000fd400080e0000 */
[----:B------:R-:W-:-:S06]  /*11280*/  ULOP3.LUT UR4, URZ, UR4, URZ, 0x33, !UPT ;  /* 0x00000004ff047292 */ /* 0x000fcc000f8e33ff */
[----:B------:R-:W-:-:S04]  /*11290*/  IMAD.U32 R2, RZ, RZ, UR4 ;  /* 0x00000004ff027e24 */ /* 0x000fc8000f8e00ff */
[----:B------:R-:W2:Y:S02]  /*112a0*/  REDUX UR7, R2 ;  /* 0x00000000020773c4 */ /* 0x000ea40000000000 */
[----:B------:R4:W-:Y:S01]  /*112b0*/  UTCATOMSWS.AND URZ, UR4 ;  /* 0x0000000400ff79e3 */ /* 0x0009e20008000000 */
[----:B-1----:R-:W-:Y:S01]  /*112c0*/  ISETP.EQ.U32.AND P0, PT, R0, UR5, PT ;  /* 0x0000000500007c0c */ /* 0x002fe2000bf02070 */
[----:B--2---:R-:W-:-:S12]  /*112d0*/  IMAD.U32 R0, RZ, RZ, UR7 ;  /* 0x00000007ff007e24 */ /* 0x004fd8000f8e00ff */
[----:B------:R4:W-:Y:S01]  /*112e0*/  @P0 ATOMS.AND RZ, [UR6], R0 ;  /* 0x00000000ffff098c */ /* 0x0009e2000a800006 */
[----:B------:R-:W-:Y:S05]  /*112f0*/  BRA `(.L_x_13) ;  /* 0x0000000000147947 */ /* 0x000fea0003800000 */
.L_x_15:
[----:B------:R-:W-:-:S07]  /*11300*/  MOV R2, 0x11320 ;  /* 0x0001132000027802 */ /* 0x000fce0000000f00 */
[----:B------:R-:W-:Y:S05]  /*11310*/  CALL.REL.NOINC `($__internal_0_$__cuda_sm10x_tcgen05_guardrail_trap_col_being_dealloced_not_returned_by_alloc) ;  /* 0x00000000002c7944 */ /* 0x000fea0003c00000 */
[----:B------:R-:W-:Y:S05]  /*11320*/  BRA `(.L_x_13) ;  /* 0x0000000000087947 */ /* 0x000fea0003800000 */
.L_x_14:
[----:B------:R-:W-:-:S07]  /*11330*/  MOV R2, 0x11350 ;  /* 0x0001135000027802 */ /* 0x000fce0000000f00 */
[----:B------:R-:W-:Y:S05]  /*11340*/  CALL.REL.NOINC `($__internal_2_$__cuda_sm10x_tcgen05_guardrail_trap_unallocated_columns_being_dealloced) ;  /* 0x0000000000387944 */ /* 0x000fea0003c00000 */
.L_x_13:
[----:B------:R-:W-:Y:S01]  /*11350*/  NOP ;  /* 0x0000000000007918 */ /* 0x000fe20000000000 */
[----:B----4-:R-:W-:Y:S05]  /*11360*/  EXIT ;  /* 0x000000000000794d */ /* 0x010fea0003800000 */
.L_x_9:
[----:B------:R-:W1:Y:S02]  /*11370*/  SYNCS.PHASECHK.TRANS64.TRYWAIT P0, [UR26], R122 ;  /* 0x0000007aff0075a7 */ /* 0x000e64000800111a */
[----:B-1----:R-:W-:Y:S05]  /*11380*/  @!P0 BRA `(.L_x_9) ;  /* 0xfffffffc00f88947 */ /* 0x002fea000383ffff */
[----:B------:R-:W-:Y:S05]  /*11390*/  BRA `(.L_x_16) ;  /* 0xffffff9c008c7947 */ /* 0x000fea000383ffff */
.L_x_12:
[----:B------:R-:W1:Y:S02]  /*113a0*/  SYNCS.PHASECHK.TRANS64.TRYWAIT P6, [UR14], R5 ;  /* 0x00000005ff0075a7 */ /* 0x000e6400080c110e */
[----:B-1----:R-:W-:Y:S05]  /*113b0*/  @!P6 BRA `(.L_x_12) ;  /* 0xfffffffc00f8e947 */ /* 0x002fea000383ffff */
[----:B------:R-:W-:Y:S05]  /*113c0*/  BRA `(.L_x_11) ;  /* 0xffffffb8002c7947 */ /* 0x000fea000383ffff */
        .weak           $__internal_0_$__cuda_sm10x_tcgen05_guardrail_trap_col_being_dealloced_not_returned_by_alloc
        .type           $__internal_0_$__cuda_sm10x_tcgen05_guardrail_trap_col_being_dealloced_not_returned_by_alloc,@function
        .size           $__internal_0_$__cuda_sm10x_tcgen05_guardrail_trap_col_being_dealloced_not_returned_by_alloc,($__internal_1_$__cuda_sm10x_tcgen05_guardrail_trap_phase_invalid_during_alloc - $__internal_0_$__cuda_sm10x_tcgen05_guardrail_trap_col_being_dealloced_not_returned_by_alloc)
$__internal_0_$__cuda_sm10x_tcgen05_guardrail_trap_col_being_dealloced_not_returned_by_alloc:
[----:B------:R-:W-:Y:S05]  /*113d0*/  BPT.TRAP 0x1 ;  /* 0x000000040000795c */ /* 0x000fea0000300000 */
[----:B------:R-:W-:-:S04]  /*113e0*/  IMAD.MOV.U32 R3, RZ, RZ, 0x0 ;  /* 0x00000000ff037424 */ /* 0x000fc800078e00ff */
[----:B------:R-:W-:Y:S05]  /*113f0*/  RET.REL.NODEC R2 `(matmul_kernel) ;  /* 0xfffffeec02007950 */ /* 0x000fea0003c3ffff */
        .weak           $__internal_1_$__cuda_sm10x_tcgen05_guardrail_trap_phase_invalid_during_alloc
        .type           $__internal_1_$__cuda_sm10x_tcgen05_guardrail_trap_phase_invalid_during_alloc,@function
        .size           $__internal_1_$__cuda_sm10x_tcgen05_guardrail_trap_phase_invalid_during_alloc,($__internal_2_$__cuda_sm10x_tcgen05_guardrail_trap_unallocated_columns_being_dealloced - $__internal_1_$__cuda_sm10x_tcgen05_guardrail_trap_phase_invalid_during_alloc)
$__internal_1_$__cuda_sm10x_tcgen05_guardrail_trap_phase_invalid_during_alloc:
[----:B------:R-:W-:Y:S05]  /*11400*/  BPT.TRAP 0x1 ;  /* 0x000000040000795c */ /* 0x000fea0000300000 */
[----:B------:R-:W-:-:S04]  /*11410*/  IMAD.MOV.U32 R3, RZ, RZ, 0x0 ;  /* 0x00000000ff037424 */ /* 0x000fc800078e00ff */
[----:B------:R-:W-:Y:S05]  /*11420*/  RET.REL.NODEC R2 `(matmul_kernel) ;  /* 0xfffffee802f47950 */ /* 0x000fea0003c3ffff */
        .weak           $__internal_2_$__cuda_sm10x_tcgen05_guardrail_trap_unallocated_columns_being_dealloced
        .type           $__internal_2_$__cuda_sm10x_tcgen05_guardrail_trap_unallocated_columns_being_dealloced,@function
        .size           $__internal_2_$__cuda_sm10x_tcgen05_guardrail_trap_unallocated_columns_being_dealloced,(.L_x_20 - $__internal_2_$__cuda_sm10x_tcgen05_guardrail_trap_unallocated_columns_being_dealloced)
$__internal_2_$__cuda_sm10x_tcgen05_guardrail_trap_unallocated_columns_being_dealloced:
[----:B------:R-:W-:Y:S05]  /*11430*/  BPT.TRAP 0x1 ;  /* 0x000000040000795c */ /* 0x000fea0000300000 */
[----:B------:R-:W-:-:S04]  /*11440*/  IMAD.MOV.U32 R3, RZ, RZ, 0x0 ;  /* 0x00000000ff037424 */ /* 0x000fc800078e00ff */
[----:B------:R-:W-:Y:S05]  /*11450*/  RET.REL.NODEC R2 `(matmul_kernel) ;  /* 0xfffffee802e87950 */ /* 0x000fea0003c3ffff */
.L_x_17:
[----:B------:R-:W-:-:S00]  /*11460*/  BRA `(.L_x_17) ;  /* 0xfffffffc00fc7947 */ /* 0x000fc0000383ffff */
[----:B------:R-:W-:-:S00]  /*11470*/  NOP ;  /* 0x0000000000007918 */ /* 0x000fc00000000000 */
        /* <DEDUP_REMOVED lines=8> */
.L_x_20:


//--------------------- .nv.shared.matmul_kernel  --------------------------
	.section	.nv.shared.matmul_kernel,"aw",@nobits
	.sectionflags	@""
	.align	16
	.zero		1024


//--------------------- .nv.shared.reserved.0     --------------------------
	.section	.nv.shared.reserved.0,"aw",@nobits
	.align	8
	.weak		__nv_reservedSMEM_offset_0_alias
	.size		__nv_reservedSMEM_offset_0_alias, 0, 64
	.other		__nv_reservedSMEM_offset_0_alias,@"STO_CUDA_RESERVED_SHARED STV_DEFAULT"
__nv_reservedSMEM_offset_0_alias:
	.zero		0
.nv.shared.reserved.0:
	.zero		64
	.weak		__nv_reservedSMEM_allocation_phase
	.type		__nv_reservedSMEM_allocation_phase,@object
	.size		__nv_reservedSMEM_allocation_phase,(.L_0 - __nv_reservedSMEM_allocation_phase)
__nv_reservedSMEM_allocation_phase:
	.zero		1
.L_0:
	.zero		7
	.weak		__nv_reservedSMEM_devtool_atexit_pc
	.type		__nv_reservedSMEM_devtool_atexit_pc,@object
	.size		__nv_reservedSMEM_devtool_atexit_pc,(__nv_reservedSMEM_allocation_mask - __nv_reservedSMEM_devtool_atexit_pc)
__nv_reservedSMEM_devtool_atexit_pc:
	.zero		8
	.weak		__nv_reservedSMEM_allocation_mask
	.type		__nv_reservedSMEM_allocation_mask,@object
	.size		__nv_reservedSMEM_allocation_mask,(.L_2 - __nv_reservedSMEM_allocation_mask)
__nv_reservedSMEM_allocation_mask:
	.zero		4
.L_2:


//--------------------- .nv.constant0.matmul_kernel --------------------------
	.section	.nv.constant0.matmul_kernel,"a",@progbits
	.sectionflags	@""
	.align	4
.nv.constant0.matmul_kernel:
	.zero		976


//--------------------- SYMBOLS --------------------------

	.type		.nv.reservedSmem.offset0,@object
	.size		.nv.reservedSmem.offset0,0x4
	.type		.nv.reservedSmem.cap,@object
	.size		.nv.reservedSmem.cap,0x4
